// cutlass_sweep.examples — 76_blackwell_conv/76_blackwell_conv_fprop.cu @ arch=sm_100
// __CUTLASS_EXAMPLE_DIR__=76_blackwell_conv
/***************************************************************************************************
 * Copyright (c) 2024 - 2025 NVIDIA CORPORATION & AFFILIATES. All rights reserved.
 * SPDX-License-Identifier: BSD-3-Clause
 *
 * Redistribution and use in source and binary forms, with or without
 * modification, are permitted provided that the following conditions are met:
 *
 * 1. Redistributions of source code must retain the above copyright notice, this
 * list of conditions and the following disclaimer.
 *
 * 2. Redistributions in binary form must reproduce the above copyright notice,
 * this list of conditions and the following disclaimer in the documentation
 * and/or other materials provided with the distribution.
 *
 * 3. Neither the name of the copyright holder nor the names of its
 * contributors may be used to endorse or promote products derived from
 * this software without specific prior written permission.
 *
 * THIS SOFTWARE IS PROVIDED BY THE COPYRIGHT HOLDERS AND CONTRIBUTORS "AS IS"
 * AND ANY EXPRESS OR IMPLIED WARRANTIES, INCLUDING, BUT NOT LIMITED TO, THE
 * IMPLIED WARRANTIES OF MERCHANTABILITY AND FITNESS FOR A PARTICULAR PURPOSE ARE
 * DISCLAIMED. IN NO EVENT SHALL THE COPYRIGHT HOLDER OR CONTRIBUTORS BE LIABLE
 * FOR ANY DIRECT, INDIRECT, INCIDENTAL, SPECIAL, EXEMPLARY, OR CONSEQUENTIAL
 * DAMAGES (INCLUDING, BUT NOT LIMITED TO, PROCUREMENT OF SUBSTITUTE GOODS OR
 * SERVICES; LOSS OF USE, DATA, OR PROFITS; OR BUSINESS INTERRUPTION) HOWEVER
 * CAUSED AND ON ANY THEORY OF LIABILITY, WHETHER IN CONTRACT, STRICT LIABILITY,
 * OR TORT (INCLUDING NEGLIGENCE OR OTHERWISE) ARISING IN ANY WAY OUT OF THE USE
 * OF THIS SOFTWARE, EVEN IF ADVISED OF THE POSSIBILITY OF SUCH DAMAGE.
 *
 **************************************************************************************************/

/*! \file
    \brief Simple fprop convolution example targeting NVIDIA Blackwell SM100 Tensor Core MMA using CUTLASS 3.x APIs.

    This example demonstrate a simple way to instantiate and run a fprop convolution kernel using the new CUTLASS 3.0
    APIs on NVIDIA Blackwell SM100 architecture.

    The basic computation logic of fprop convolution kernel is, take 3D convolution as an example:
        Activation (NDHWC) * Weight/Filter (KTRSC) = Xformed Activation (NZPQK)

    where in terms of GEMM perspective,
        Matrix A = Activation, Matrix B = Weight/Filter, Matrix C = Xformed Activation

    This example instantiates a simple fprop kernel using TMA + UMMA + Warp Specialized design with input and output types are fp16.
    Alpha/beta scaling is supported while fusions like relu/bias/per-channel scaling are not supported in this example.

    Usage:

      $ ./examples/76_blackwell_conv/76_blackwell_conv_fprop --n=4 --d=1 --h=8 --w=8 --c=64 --k=64 --t=1 --r=3 --s=3 --pad_d=0
        --pad_h=1 --pad_w=1 --stride_d=1 --stride_h=1 --stride_w=1 --dilation_d=1 --dilation_h=1 --dilation_w=1
*/



#include <iostream>

#include "cutlass/cutlass.h"

#include "cute/tensor.hpp"
#include "cutlass/kernel_hardware_info.hpp"
#include "cutlass/conv/convolution.h"
#include "cutlass/conv/convnd_problem_shape.hpp"
#include "cutlass/tensor_ref.h"
#include "cutlass/epilogue/thread/linear_combination.h"
#include "cutlass/conv/dispatch_policy.hpp"
#include "cutlass/conv/collective/collective_builder.hpp"
#include "cutlass/epilogue/collective/collective_builder.hpp"
#include "cutlass/conv/device/conv_universal_adapter.hpp"
#include "cutlass/conv/kernel/conv_universal.hpp"

#include "cutlass/util/command_line.h"
#include "cutlass/util/distribution.h"
#include "cutlass/util/host_tensor.h"
#include "cutlass/util/packed_stride.hpp"
#include "cutlass/util/tensor_view_io.h"
#include "cutlass/util/reference/device/convolution.h"
#include "cutlass/util/reference/device/tensor_compare.h"
#include "cutlass/util/reference/device/tensor_fill.h"

#include "helper.h"

using namespace cute;

#if defined(CUTLASS_ARCH_MMA_SM100_SUPPORTED)


/////////////////////////////////////////////////////////////////////////////////////////////////
/// Conv kernel configurations
/////////////////////////////////////////////////////////////////////////////////////////////////

// Activation matrix configuration
using         ElementAct  = half_t;                                          // Element type for activation matrix
constexpr int AlignmentAct = 128 / cutlass::sizeof_bits<ElementAct>::value;  // Memory access granularity/alignment of activation matrix in units of elements (up to 16 bytes)

// Weight/Filter matrix configuration
using         ElementFlt  = half_t;                                          // Element type for weight/filter matrix operand
constexpr int AlignmentFlt = 128 / cutlass::sizeof_bits<ElementFlt>::value;  // Memory access granularity/alignment of weight/filter matrix in units of elements (up to 16 bytes)

// Xformed activation matrix configuration
using         ElementXformedAct = half_t;                                    // Element type for xformed activation matrix operand
constexpr int AlignmentXformedAct = 128 / cutlass::sizeof_bits<ElementXformedAct>::value; // Memory access granularity/alignment of xformed activation matrix in units of elements (up to 16 bytes)

// Layout of matrix A/B/C in gemm's perspecitive.
using LayoutA = cutlass::layout::TensorNDHWC;
using LayoutB = cutlass::layout::TensorNDHWC;
using LayoutC = cutlass::layout::TensorNDHWC;

// Kernel functional config
using ElementAccumulator  = float;                                           // Element type for internal accumulation
using ElementCompute      = float;                                           // Element type for internal computation
using ArchTag             = cutlass::arch::Sm100;                            // Tag indicating the minimum SM that supports the intended feature
using OperatorClass       = cutlass::arch::OpClassTensorOp;                  // Operator class tag
constexpr cutlass::conv::Operator ConvOp = cutlass::conv::Operator::kFprop;  // Convolution operation

// Kernel Perf config
using TileShape           = Shape<_128,_128,Shape<_64>>;                     // Threadblock-level tile size
using ClusterShape        = Shape<_1,_1,_1>;                                 // Shape of the threadblocks in a cluster

// Build the epilogue
using CollectiveEpilogue = typename cutlass::epilogue::collective::CollectiveBuilder<
    ArchTag, OperatorClass,
    TileShape, ClusterShape,
    cutlass::epilogue::collective::EpilogueTileAuto,
    ElementAccumulator, ElementCompute,
    ElementXformedAct, LayoutC, AlignmentXformedAct,
    ElementXformedAct, LayoutC, AlignmentXformedAct,
    cutlass::epilogue::collective::EpilogueScheduleAuto
  >::CollectiveOp;

// Build the mainloop
using CollectiveMainloop = typename cutlass::conv::collective::CollectiveBuilder<
    ArchTag, OperatorClass, ConvOp,
    ElementAct, LayoutA, AlignmentAct,
    ElementFlt, LayoutB, AlignmentFlt,
    ElementAccumulator,
    TileShape, ClusterShape,
    cutlass::conv::collective::StageCountAutoCarveout<static_cast<int>(sizeof(typename CollectiveEpilogue::SharedStorage))>,
    cutlass::conv::collective::KernelScheduleAuto
  >::CollectiveOp;

// Compose into a kernel
using ProblemShape=cutlass::conv::ConvProblemShape<ConvOp, CollectiveMainloop::DispatchPolicy::NumSpatialDimensions>;
using ConvKernel = cutlass::conv::kernel::ConvUniversal<
    ProblemShape,
    CollectiveMainloop,
    CollectiveEpilogue
  >; 

using Conv = cutlass::conv::device::ConvUniversalAdapter<ConvKernel>;

using StrideC = typename Conv::ConvKernel::StrideC;
using StrideD = typename Conv::ConvKernel::StrideD;

//
// Data members
//

/// Initialization
StrideC stride_C;
StrideD stride_D;
uint64_t seed;

cutlass::DeviceAllocation<ElementAct> block_A;
cutlass::DeviceAllocation<ElementFlt> block_B;
cutlass::DeviceAllocation<ElementXformedAct> block_C;
cutlass::DeviceAllocation<ElementXformedAct> block_D;
cutlass::DeviceAllocation<ElementXformedAct> block_ref_D;

#endif // defined(CUTLASS_ARCH_MMA_SM100_SUPPORTED)

/////////////////////////////////////////////////////////////////////////////////////////////////
/// Testbed utility types
/////////////////////////////////////////////////////////////////////////////////////////////////

// Command line options parsing
struct Options {

  bool help;

  float alpha, beta;
  int iterations;
  int n, d, h, w, c, k, t, r, s, z, p, q;
  int pad_d, pad_h, pad_w;
  int stride_d, stride_h, stride_w;
  int dilation_d, dilation_h, dilation_w;

  Options():
    help(false),
    n(4), d(1), h(8), w(8), c(64), k(64), t(1), r(3), s(3),
    pad_d(0), pad_h(1), pad_w(1),
    stride_d(1), stride_h(1), stride_w(1),
    dilation_d(1), dilation_h(1), dilation_w(1),
    alpha(1.f), beta(0.f),
    iterations(10)
  { }

  // Parses the command line
  void parse(int argc, char const **args) {
    cutlass::CommandLine cmd(argc, args);

    if (cmd.check_cmd_line_flag("help")) {
      help = true;
      return;
    }

    cmd.get_cmd_line_argument("n", n);
    cmd.get_cmd_line_argument("d", d);
    cmd.get_cmd_line_argument("h", h);
    cmd.get_cmd_line_argument("w", w);
    cmd.get_cmd_line_argument("c", c);
    cmd.get_cmd_line_argument("k", k);
    cmd.get_cmd_line_argument("t", t);
    cmd.get_cmd_line_argument("r", r);
    cmd.get_cmd_line_argument("s", s);
    cmd.get_cmd_line_argument("pad_d", pad_d);
    cmd.get_cmd_line_argument("pad_h", pad_h);
    cmd.get_cmd_line_argument("pad_w", pad_w);
    cmd.get_cmd_line_argument("stride_d", stride_d);
    cmd.get_cmd_line_argument("stride_h", stride_h);
    cmd.get_cmd_line_argument("stride_w", stride_w);
    cmd.get_cmd_line_argument("dilation_d", dilation_d);
    cmd.get_cmd_line_argument("dilation_h", dilation_h);
    cmd.get_cmd_line_argument("dilation_w", dilation_w);
    cmd.get_cmd_line_argument("alpha", alpha, 1.f);
    cmd.get_cmd_line_argument("beta", beta, 0.f);
    cmd.get_cmd_line_argument("iterations", iterations);

    // Calculate z,p,q based on inputs.
    z = 1 + (d + 2 * pad_d - ((t - 1) * dilation_d + 1)) / stride_d;
    p = 1 + (h + 2 * pad_h - ((r - 1) * dilation_h + 1)) / stride_h;
    q = 1 + (w + 2 * pad_w - ((s - 1) * dilation_w + 1)) / stride_w;
  }

  /// Prints the usage statement.
  std::ostream & print_usage(std::ostream &out) const {

    out << "76_blackwell_conv_fprop\n\n"
      << "  Blackwell FP16 fprop convolution using a Warp Specialized kernel.\n\n"
      << "Options:\n\n"
      << "  --help                      If specified, displays this usage statement\n\n"
      << "  --n=<int>                   Sets the batch size of the Activation\n"
      << "  --d=<int>                   Sets the depth size of the Activation\n"
      << "  --h=<int>                   Sets the height of the Activation\n"
      << "  --w=<int>                   Sets the width of the Activation\n"
      << "  --c=<int>                   Sets the channel size of the Activation\n"
      << "  --k=<int>                   Sets the image numbers of the Filter\n"
      << "  --t=<int>                   Sets the depth size of the Filter\n"
      << "  --r=<int>                   Sets the height of the Filter\n"
      << "  --s=<int>                   Sets the width of the Filter\n"
      << "  --pad_d=<int>               Sets the padding size in depth\n"
      << "  --pad_h=<int>               Sets the padding size in height\n"
      << "  --pad_w=<int>               Sets the padding size in width\n"
      << "  --stride_d=<int>            Sets the traversal stride size in depth\n"
      << "  --stride_h=<int>            Sets the traversal stride size in height\n"
      << "  --stride_w=<int>            Sets the traversal stride size in width\n"
      << "  --dialtion_d=<int>          Sets the filter dilation size in depth\n"
      << "  --dialtion_h=<int>          Sets the filter dilation size in height\n"
      << "  --dialtion_w=<int>          Sets the filter dilation size in width\n"
      << "  --alpha=<f32>               Epilogue scalar alpha\n"
      << "  --beta=<f32>                Epilogue scalar beta\n\n"
      << "  --iterations=<int>          Number of profiling iterations to perform.\n\n";

    out
      << "\n\nExamples:\n\n"
      << "$ " << "76_blackwell_conv_fprop" << " --n=4 --d=1 --h=8 --w=8 --c=64 --k=64 --t=1 --r=3 --s=3 --pad_d=0"
      << "  --pad_h=1 --pad_w=1 --stride_d=1 --stride_h=1 --stride_w=1 --dilation_d=1 --dilation_h=1 --dilation_w=1 \n\n";

    return out;
  }

  /// Compute performance in GFLOP/s
  double gflops(double runtime_s) const
  {
    // Two flops per multiply-add
    uint64_t flop = uint64_t(2) * (n * z * p * q) * k * (t * r * s * c);
    double gflop = double(flop) / double(1.0e9);
    return gflop / runtime_s;
  }
};

/// Result structure
struct Result
{
  double avg_runtime_ms;
  double gflops;
  cutlass::Status status;
  cudaError_t error;
  bool passed;

  Result(
    double avg_runtime_ms = 0,
    double gflops = 0,
    cutlass::Status status = cutlass::Status::kSuccess,
    cudaError_t error = cudaSuccess)
  :
    avg_runtime_ms(avg_runtime_ms), gflops(gflops), status(status), error(error), passed(false)
  {}

};

#if defined(CUTLASS_ARCH_MMA_SM100_SUPPORTED)

/////////////////////////////////////////////////////////////////////////////////////////////////
/// Conv setup and evaluation
/////////////////////////////////////////////////////////////////////////////////////////////////

/// Helper to initialize a block of device data
template <class Element>
bool initialize_block(
  cutlass::DeviceAllocation<Element>& block,
  uint64_t seed=2023) {

  Element scope_max, scope_min;
  int bits_input = cutlass::sizeof_bits<Element>::value;

  if (bits_input == 1) {
    scope_max = Element(2);
    scope_min = Element(0);
  } else if (bits_input <= 8) {
    scope_max = Element(2);
    scope_min = Element(-2);
  } else {
    scope_max = Element(8);
    scope_min = Element(-8);
  }

  cutlass::reference::device::BlockFillRandomUniform(
    block.get(), block.size(), seed, scope_max, scope_min, 0);

  return true;
}

/// Initialize operands to be used in the Conv and reference Conv
void initialize(const Options &options) {

  // Construct ConvProblemShape
  ProblemShape problem_shape(
    cutlass::conv::Mode::kCrossCorrelation,
    {options.n, options.d, options.h, options.w, options.c},      // ndhwc
    {options.k, options.t, options.r, options.s, options.c},      // ktrsc
    {options.pad_d, options.pad_h, options.pad_w},                // padding lower (pad_d, pad_h, pad_w)
    {options.pad_d, options.pad_h, options.pad_w},                // padding upper (pad_d, pad_h, pad_w)
    {options.stride_d, options.stride_h, options.stride_w},       // stride (stride_d, stride_h, stride_w)
    {options.dilation_d, options.dilation_h, options.dilation_w}, // dilation (dilation_d, dilation_h, dilation_w)
    1                                                             // group
  );

  // Setup stride_C/D
  cute::for_each(cute::make_seq<cute::rank<0>(StrideC{})>{}, [&](auto i) {
    cute::get<0, i>(stride_C) = problem_shape.stride_C[ProblemShape::RankT-2-i];
  });
  cute::for_each(cute::make_seq<cute::rank<0>(StrideD{})>{}, [&](auto i) {
    cute::get<0, i>(stride_D) = problem_shape.stride_C[ProblemShape::RankT-2-i];
  });

  block_A.reset(problem_shape.size_A());
  block_B.reset(problem_shape.size_B());
  block_C.reset(problem_shape.size_C());
  block_D.reset(problem_shape.size_C());
  block_ref_D.reset(problem_shape.size_C());

  initialize_block(block_A, seed + 2023);
  initialize_block(block_B, seed + 2022);
  initialize_block(block_C, seed + 2021);
}

/// Populates a Gemm::Arguments structure from the given commandline options
typename Conv::Arguments args_from_options(const Options &options)
{
  // Construct ConvProblemShape
  ProblemShape problem_shape(
    cutlass::conv::Mode::kCrossCorrelation,
    {options.n, options.d, options.h, options.w, options.c},      // ndhwc
    {options.k, options.t, options.r, options.s, options.c},      // ktrsc
    {options.pad_d, options.pad_h, options.pad_w},                // padding lower (pad_d, pad_h, pad_w)
    {options.pad_d, options.pad_h, options.pad_w},                // padding upper (pad_d, pad_h, pad_w)
    {options.stride_d, options.stride_h, options.stride_w},       // stride (stride_d, stride_h, stride_w)
    {options.dilation_d, options.dilation_h, options.dilation_w}, // dilation (dilation_d, dilation_h, dilation_w)
    1                                                             // group
  );

  typename Conv::Arguments arguments{
    problem_shape,
    {block_A.get(), block_B.get()},
    {{options.alpha, options.beta}, block_C.get(), stride_C, block_D.get(), stride_D}
  };

  return arguments;
}

bool verify(const Options &options) {
  cutlass::TensorRef ref_A(block_A.get(), LayoutA::packed({options.n, options.d, options.h, options.w, options.c}));
  cutlass::TensorRef ref_B(block_B.get(), LayoutB::packed({options.k, options.t, options.r, options.s, options.c}));
  cutlass::TensorRef ref_C(block_C.get(), LayoutC::packed({options.n, options.z, options.p, options.q, options.k}));
  cutlass::TensorRef ref_D(block_ref_D.get(), LayoutC::packed({options.n, options.z, options.p, options.q, options.k}));

  //
  // Compute reference output
  //

  // Construct Conv3dProblemSize with user defined inputs.
  cutlass::conv::Conv3dProblemSize problem_size(      
    cutlass::Tensor5DCoord(options.n, options.d, options.h, options.w, options.c),      // ndhwc
    cutlass::Tensor5DCoord(options.k, options.t, options.r, options.s, options.c),      // ktrsc
    cutlass::make_Coord(options.pad_d, options.pad_h, options.pad_w),                   // padding
    cutlass::make_Coord(options.stride_d, options.stride_h, options.stride_w),          // stride (stride_d, stride_h, stride_w)
    cutlass::make_Coord(options.dilation_d, options.dilation_h, options.dilation_w),    // dilation (dilation_d, dilation_h, dilation_w)
    cutlass::Tensor5DCoord(options.n, options.z, options.p, options.q, options.k)       // nzpqk
  );

  // Launch device reference conv kernel
  cutlass::reference::device::Conv3dFprop(problem_size, ref_A, ref_B, ref_C, ref_D, options.alpha, options.beta);

  // Wait for kernel to finish
  CUDA_CHECK(cudaDeviceSynchronize());

  // Check if output from CUTLASS kernel and reference kernel are equal or not
  bool passed = cutlass::reference::device::BlockCompareEqual(block_ref_D.get(), block_D.get(), block_D.size());

  return passed;
}

/// Execute a given example GEMM computation
template <typename Gemm>
int run(Options &options)
{
  initialize(options);

  // Instantiate CUTLASS kernel depending on templates
  Conv conv;

  // Create a structure of conv kernel arguments suitable for invoking an instance of Conv
  auto arguments = args_from_options(options);

  // Using the arguments, query for extra workspace required for matrix multiplication computation
  size_t workspace_size = Conv::get_workspace_size(arguments);

  // Allocate workspace memory
  cutlass::device_memory::allocation<uint8_t> workspace(workspace_size);

  // Check if the problem size is supported or not
  CUTLASS_CHECK(conv.can_implement(arguments));

  // Initialize CUTLASS kernel with arguments and workspace pointer
  CUTLASS_CHECK(conv.initialize(arguments, workspace.get()));

  // Correctness / Warmup iteration
  CUTLASS_CHECK(conv.run());

  // Check if output from CUTLASS kernel and reference kernel are equal or not
  Result result;
  result.passed = verify(options);

  std::cout << "  Disposition: " << (result.passed ? "Passed" : "Failed") << std::endl;

  if (!result.passed) {
    exit(-1);
  }

  // Run profiling loop
  if (options.iterations > 0)
  {
    GpuTimer timer;
    timer.start();
    for (int iter = 0; iter < options.iterations; ++iter) {
      CUTLASS_CHECK(conv.initialize(arguments, workspace.get()));
      CUTLASS_CHECK(conv.run());
    }
    timer.stop();

    // Compute average runtime and GFLOPs.
    float elapsed_ms = timer.elapsed_millis();
    result.avg_runtime_ms = double(elapsed_ms) / double(options.iterations);
    result.gflops = options.gflops(result.avg_runtime_ms / 1000.0);

    std::cout << "  Problem Size:" << std::endl;
    std::cout << "      Activation(n,d,h,w,c) = (" << options.n << ',' << options.d << ',' << options.h << ',' << options.w << ',' << options.c << "), ";
    std::cout << "  Filter(k,t,r,s,c) = (" << options.k << ',' << options.t << ',' << options.r << ',' << options.s << ',' << options.c << "), ";
    std::cout << "  Xformed Activation(n,z,p,q,k) = (" << options.n << ',' << options.z << ',' << options.p << ',' << options.q << ',' << options.k << ")" << std::endl;
    std::cout << "  Avg runtime: " << result.avg_runtime_ms << " ms" << std::endl;
    std::cout << "  GFLOPS: " << result.gflops << std::endl;
  }

  return 0;
}

#endif // defined(CUTLASS_ARCH_MMA_SM100_SUPPORTED)

///////////////////////////////////////////////////////////////////////////////////////////////////

int main(int argc, char const **args) {

  // CUTLASS must be compiled with CUDA 12.8 Toolkit to run this example
  // and must have compute capability at least 90.
  if (__CUDACC_VER_MAJOR__ < 12 || (__CUDACC_VER_MAJOR__ == 12 && __CUDACC_VER_MINOR__ < 8)) {
    std::cerr << "This example requires CUDA 12.8 or newer." << std::endl;
    // Returning zero so this test passes on older Toolkits. Its actions are no-op.
    return 0;
  }

  cudaDeviceProp props;
  int current_device_id;
  CUDA_CHECK(cudaGetDevice(&current_device_id));
  CUDA_CHECK(cudaGetDeviceProperties(&props, current_device_id));
  cudaError_t error = cudaGetDeviceProperties(&props, 0);
  
  if (__CUDACC_VER_MAJOR__ < 13) {
    if (props.major != 10 && (props.minor != 0 || props.minor != 1)) {
      std::cerr << "This example requires a GPU of NVIDIA's Blackwell architecture (compute capability 100 or 101)." << std::endl;
      return 0;
    }
  }
  else {
    if ((props.major != 10 || props.major != 11) && props.minor != 0) {
      std::cerr << "This example requires a GPU of NVIDIA's Blackwell architecture (compute capability 100 or 110)." << std::endl;
      return 0;
    }
  }
  
  //
  // Parse options
  //

  Options options;

  options.parse(argc, args);

  if (options.help) {
    options.print_usage(std::cout) << std::endl;
    return 0;
  }

  //
  // Evaluate CUTLASS kernels
  //
#if defined(CUTLASS_ARCH_MMA_SM100_SUPPORTED)
  run<Conv>(options);
#endif // defined(CUTLASS_ARCH_MMA_SM100_SUPPORTED)

  return 0;
}

/////////////////////////////////////////////////////////////////////////////////////////////////


// ===== COMPILED SASS (sm_100a) =====

	.target	sm_100a

	.elftype	@"ET_EXEC"


//--------------------- .note.nv.tkinfo           --------------------------
	.section	.note.nv.tkinfo,"",@"SHT_NOTE"
	.sectionflags	@"SHF_NOTE_NV_TKINFO"
	.tkinfo
        /*0018*/ 	.word	0x00000002
        /*0030*/ 	.string	""
        /*0030*/ 	.string	"ptxas"
        /*0030*/ 	.string	"Cuda compilation tools, release 13.0, V13.0.88"
        /*0030*/ 	.string	"Build cuda_13.0.r13.0/compiler.36424714_0"
        /*0030*/ 	.string	"-arch sm_100a -m 64 "



//--------------------- .note.nv.cuinfo           --------------------------
	.section	.note.nv.cuinfo,"",@"SHT_NOTE"
	.sectionflags	@"SHF_NOTE_NV_CUINFO"
        /*0018*/ 	.short	0x0002
        /*001a*/ 	.short	0x0064
        /*001c*/ 	.short	0x0082
	.zero		2


//--------------------- .nv.info                  --------------------------
	.section	.nv.info,"",@"SHT_CUDA_INFO"
	.align	4


	//----- nvinfo : EIATTR_REGCOUNT
	.align		4
        /*0000*/ 	.byte	0x04, 0x2f
        /*0002*/ 	.short	(.L_28 - .L_27)
	.align		4
.L_27:
        /*0004*/ 	.word	index@(_ZN7cutlass13device_kernelINS_4conv6kernel13ConvUniversalINS1_16ConvProblemShapeILNS1_8OperatorE0ELi3EEENS1_10collective14CollectiveConvINS1_47MainloopSm100TmaUmmaWarpSpecializedImplicitGemmILS5_0ELi6ELi3ELi1ELi2EN4cute5tupleIJNSA_1CILi1EEESD_SD_EEEEENSB_IJNSC_ILi128EEESG_NSB_IJNSC_ILi64EEEEEEEEENS_6half_tESK_NSA_8TiledMMAINSA_8MMA_AtomIJNSA_20SM100_MMA_F16BF16_SSISK_SK_fLi128ELi128ELNSA_4UMMA5MajorE0ELSP_0ELNSO_7ScaleInE0ELSQ_0EEEEEENSA_6LayoutISE_NSB_IJNSC_ILi0EEESU_SU_EEEEENSB_IJNSA_10UnderscoreESX_SX_EEEEENS7_6detail27Sm100ImplicitGemmTileTraitsINSA_20SM90_TMA_LOAD_IM2COLENSA_14ComposedLayoutINSA_7SwizzleILi3ELi4ELi3EEENSA_18smem_ptr_flag_bitsILi16EEENST_INSB_IJNSC_ILi8EEESH_EEENSB_IJSH_SD_EEEEEEEvEENS11_INSA_13SM90_TMA_LOADES1C_vEEEENS_8epilogue10collective18CollectiveEpilogueINS1H_23Sm100TmaWarpSpecializedILi4ELi2ELi32ELb1ELb0EEEJSJ_NSB_IJNST_ISG_SD_EENST_INSC_ILi32EEESD_EEEEESK_NSB_IJNSB_IJllllEEESD_SU_EEESK_S1R_NS1H_6fusion15FusionCallbacksIS1L_NS1S_17LinearCombinationISK_fSK_fLNS_15FloatRoundStyleE2EEESJ_S1P_JEEENSA_5SM1004TMEM4LOAD26SM100_TMEM_LOAD_32dp32b32xES12_NS13_INS14_ILi2ELi4ELi3EEES17_NST_INSB_IJS18_S1N_EEENSB_IJS1N_SD_EEEEEEENSA_39AutoVectorizingCopyWithAssumedAlignmentILi128EEENSA_21SM90_TMA_STORE_IM2COLES26_S28_S28_EEEvvEEEEvNT_6ParamsE)
        /*0008*/ 	.word	0x0000006a


	//----- nvinfo : EIATTR_FRAME_SIZE
	.align		4
.L_28:
        /*000c*/ 	.byte	0x04, 0x11
        /*000e*/ 	.short	(.L_30 - .L_29)
	.align		4
.L_29:
        /*0010*/ 	.word	index@($__internal_3_$__cuda_sm10x_tcgen05_guardrail_trap_unallocated_columns_being_dealloced)
        /*0014*/ 	.word	0x00000008


	//----- nvinfo : EIATTR_FRAME_SIZE
	.align		4
.L_30:
        /*0018*/ 	.byte	0x04, 0x11
        /*001a*/ 	.short	(.L_32 - .L_31)
	.align		4
.L_31:
        /*001c*/ 	.word	index@($__internal_2_$__cuda_sm10x_tcgen05_guardrail_trap_phase_invalid_during_alloc)
        /*0020*/ 	.word	0x00000008


	//----- nvinfo : EIATTR_FRAME_SIZE
	.align		4
.L_32:
        /*0024*/ 	.byte	0x04, 0x11
        /*0026*/ 	.short	(.L_34 - .L_33)
	.align		4
.L_33:
        /*0028*/ 	.word	index@($__internal_1_$__cuda_sm10x_tcgen05_guardrail_trap_col_being_dealloced_not_returned_by_alloc)
        /*002c*/ 	.word	0x00000008


	//----- nvinfo : EIATTR_FRAME_SIZE
	.align		4
.L_34:
        /*0030*/ 	.byte	0x04, 0x11
        /*0032*/ 	.short	(.L_36 - .L_35)
	.align		4
.L_35:
        /*0034*/ 	.word	index@(_ZN7cutlass13device_kernelINS_4conv6kernel13ConvUniversalINS1_16ConvProblemShapeILNS1_8OperatorE0ELi3EEENS1_10collective14CollectiveConvINS1_47MainloopSm100TmaUmmaWarpSpecializedImplicitGemmILS5_0ELi6ELi3ELi1ELi2EN4cute5tupleIJNSA_1CILi1EEESD_SD_EEEEENSB_IJNSC_ILi128EEESG_NSB_IJNSC_ILi64EEEEEEEEENS_6half_tESK_NSA_8TiledMMAINSA_8MMA_AtomIJNSA_20SM100_MMA_F16BF16_SSISK_SK_fLi128ELi128ELNSA_4UMMA5MajorE0ELSP_0ELNSO_7ScaleInE0ELSQ_0EEEEEENSA_6LayoutISE_NSB_IJNSC_ILi0EEESU_SU_EEEEENSB_IJNSA_10UnderscoreESX_SX_EEEEENS7_6detail27Sm100ImplicitGemmTileTraitsINSA_20SM90_TMA_LOAD_IM2COLENSA_14ComposedLayoutINSA_7SwizzleILi3ELi4ELi3EEENSA_18smem_ptr_flag_bitsILi16EEENST_INSB_IJNSC_ILi8EEESH_EEENSB_IJSH_SD_EEEEEEEvEENS11_INSA_13SM90_TMA_LOADES1C_vEEEENS_8epilogue10collective18CollectiveEpilogueINS1H_23Sm100TmaWarpSpecializedILi4ELi2ELi32ELb1ELb0EEEJSJ_NSB_IJNST_ISG_SD_EENST_INSC_ILi32EEESD_EEEEESK_NSB_IJNSB_IJllllEEESD_SU_EEESK_S1R_NS1H_6fusion15FusionCallbacksIS1L_NS1S_17LinearCombinationISK_fSK_fLNS_15FloatRoundStyleE2EEESJ_S1P_JEEENSA_5SM1004TMEM4LOAD26SM100_TMEM_LOAD_32dp32b32xES12_NS13_INS14_ILi2ELi4ELi3EEES17_NST_INSB_IJS18_S1N_EEENSB_IJS1N_SD_EEEEEEENSA_39AutoVectorizingCopyWithAssumedAlignmentILi128EEENSA_21SM90_TMA_STORE_IM2COLES26_S28_S28_EEEvvEEEEvNT_6ParamsE)
        /*0038*/ 	.word	0x00000008


	//----- nvinfo : EIATTR_REGCOUNT
	.align		4
.L_36:
        /*003c*/ 	.byte	0x04, 0x2f
        /*003e*/ 	.short	(.L_38 - .L_37)
	.align		4
.L_37:
        /*0040*/ 	.word	index@(_ZN7cutlass9reference6device6kernel12BlockForEachINS_6half_tENS1_6detail17RandomUniformFuncIS4_EEEEvPT_mNT0_6ParamsE)
        /*0044*/ 	.word	0x00000020


	//----- nvinfo : EIATTR_FRAME_SIZE
	.align		4
.L_38:
        /*0048*/ 	.byte	0x04, 0x11
        /*004a*/ 	.short	(.L_40 - .L_39)
	.align		4
.L_39:
        /*004c*/ 	.word	index@(_ZN7cutlass9reference6device6kernel12BlockForEachINS_6half_tENS1_6detail17RandomUniformFuncIS4_EEEEvPT_mNT0_6ParamsE)
        /*0050*/ 	.word	0x00000060


	//----- nvinfo : EIATTR_REGCOUNT
	.align		4
.L_40:
        /*0054*/ 	.byte	0x04, 0x2f
        /*0056*/ 	.short	(.L_42 - .L_41)
	.align		4
.L_41:
        /*0058*/ 	.word	index@(_ZN7cutlass9reference6device6kernel11Conv3dFpropINS_6half_tENS_6layout11TensorNDHWCES4_S6_S4_S6_ffNS_16NumericConverterIS4_fLNS_15FloatRoundStyleE2EEENS_12multiply_addIfffEELi4ELi4ELi16ELi8EEEvNS_4conv17Conv3dProblemSizeENS_9TensorRefIT_T0_EENSE_IT1_T2_EENSE_IT3_T4_EESN_T5_SO_)
        /*005c*/ 	.word	0x00000080


	//----- nvinfo : EIATTR_FRAME_SIZE
	.align		4
.L_42:
        /*0060*/ 	.byte	0x04, 0x11
        /*0062*/ 	.short	(.L_44 - .L_43)
	.align		4
.L_43:
        /*0064*/ 	.word	index@($__internal_0_$__cuda_sm20_div_s64)
        /*0068*/ 	.word	0x00000000


	//----- nvinfo : EIATTR_FRAME_SIZE
	.align		4
.L_44:
        /*006c*/ 	.byte	0x04, 0x11
        /*006e*/ 	.short	(.L_46 - .L_45)
	.align		4
.L_45:
        /*0070*/ 	.word	index@(_ZN7cutlass9reference6device6kernel11Conv3dFpropINS_6half_tENS_6layout11TensorNDHWCES4_S6_S4_S6_ffNS_16NumericConverterIS4_fLNS_15FloatRoundStyleE2EEENS_12multiply_addIfffEELi4ELi4ELi16ELi8EEEvNS_4conv17Conv3dProblemSizeENS_9TensorRefIT_T0_EENSE_IT1_T2_EENSE_IT3_T4_EESN_T5_SO_)
        /*0074*/ 	.word	0x00000000


	//----- nvinfo : EIATTR_REGCOUNT
	.align		4
.L_46:
        /*0078*/ 	.byte	0x04, 0x2f
        /*007a*/ 	.short	(.L_48 - .L_47)
	.align		4
.L_47:
        /*007c*/ 	.word	index@(_ZN7cutlass9reference6device6kernel17BlockCompareEqualINS_6half_tEEEvPiPKT_S8_m)
        /*0080*/ 	.word	0x0000000a


	//----- nvinfo : EIATTR_FRAME_SIZE
	.align		4
.L_48:
        /*0084*/ 	.byte	0x04, 0x11
        /*0086*/ 	.short	(.L_50 - .L_49)
	.align		4
.L_49:
        /*0088*/ 	.word	index@(_ZN7cutlass9reference6device6kernel17BlockCompareEqualINS_6half_tEEEvPiPKT_S8_m)
        /*008c*/ 	.word	0x00000000


	//----- nvinfo : EIATTR_MIN_STACK_SIZE
	.align		4
.L_50:
        /*0090*/ 	.byte	0x04, 0x12
        /*0092*/ 	.short	(.L_52 - .L_51)
	.align		4
.L_51:
        /*0094*/ 	.word	index@(_ZN7cutlass13device_kernelINS_4conv6kernel13ConvUniversalINS1_16ConvProblemShapeILNS1_8OperatorE0ELi3EEENS1_10collective14CollectiveConvINS1_47MainloopSm100TmaUmmaWarpSpecializedImplicitGemmILS5_0ELi6ELi3ELi1ELi2EN4cute5tupleIJNSA_1CILi1EEESD_SD_EEEEENSB_IJNSC_ILi128EEESG_NSB_IJNSC_ILi64EEEEEEEEENS_6half_tESK_NSA_8TiledMMAINSA_8MMA_AtomIJNSA_20SM100_MMA_F16BF16_SSISK_SK_fLi128ELi128ELNSA_4UMMA5MajorE0ELSP_0ELNSO_7ScaleInE0ELSQ_0EEEEEENSA_6LayoutISE_NSB_IJNSC_ILi0EEESU_SU_EEEEENSB_IJNSA_10UnderscoreESX_SX_EEEEENS7_6detail27Sm100ImplicitGemmTileTraitsINSA_20SM90_TMA_LOAD_IM2COLENSA_14ComposedLayoutINSA_7SwizzleILi3ELi4ELi3EEENSA_18smem_ptr_flag_bitsILi16EEENST_INSB_IJNSC_ILi8EEESH_EEENSB_IJSH_SD_EEEEEEEvEENS11_INSA_13SM90_TMA_LOADES1C_vEEEENS_8epilogue10collective18CollectiveEpilogueINS1H_23Sm100TmaWarpSpecializedILi4ELi2ELi32ELb1ELb0EEEJSJ_NSB_IJNST_ISG_SD_EENST_INSC_ILi32EEESD_EEEEESK_NSB_IJNSB_IJllllEEESD_SU_EEESK_S1R_NS1H_6fusion15FusionCallbacksIS1L_NS1S_17LinearCombinationISK_fSK_fLNS_15FloatRoundStyleE2EEESJ_S1P_JEEENSA_5SM1004TMEM4LOAD26SM100_TMEM_LOAD_32dp32b32xES12_NS13_INS14_ILi2ELi4ELi3EEES17_NST_INSB_IJS18_S1N_EEENSB_IJS1N_SD_EEEEEEENSA_39AutoVectorizingCopyWithAssumedAlignmentILi128EEENSA_21SM90_TMA_STORE_IM2COLES26_S28_S28_EEEvvEEEEvNT_6ParamsE)
        /*0098*/ 	.word	0x00000008


	//----- nvinfo : EIATTR_MIN_STACK_SIZE
	.align		4
.L_52:
        /*009c*/ 	.byte	0x04, 0x12
        /*009e*/ 	.short	(.L_54 - .L_53)
	.align		4
.L_53:
        /*00a0*/ 	.word	index@(_ZN7cutlass9reference6device6kernel17BlockCompareEqualINS_6half_tEEEvPiPKT_S8_m)
        /*00a4*/ 	.word	0x00000000


	//----- nvinfo : EIATTR_MIN_STACK_SIZE
	.align		4
.L_54:
        /*00a8*/ 	.byte	0x04, 0x12
        /*00aa*/ 	.short	(.L_56 - .L_55)
	.align		4
.L_55:
        /*00ac*/ 	.word	index@(_ZN7cutlass9reference6device6kernel11Conv3dFpropINS_6half_tENS_6layout11TensorNDHWCES4_S6_S4_S6_ffNS_16NumericConverterIS4_fLNS_15FloatRoundStyleE2EEENS_12multiply_addIfffEELi4ELi4ELi16ELi8EEEvNS_4conv17Conv3dProblemSizeENS_9TensorRefIT_T0_EENSE_IT1_T2_EENSE_IT3_T4_EESN_T5_SO_)
        /*00b0*/ 	.word	0x00000000


	//----- nvinfo : EIATTR_MIN_STACK_SIZE
	.align		4
.L_56:
        /*00b4*/ 	.byte	0x04, 0x12
        /*00b6*/ 	.short	(.L_58 - .L_57)
	.align		4
.L_57:
        /*00b8*/ 	.word	index@(_ZN7cutlass9reference6device6kernel12BlockForEachINS_6half_tENS1_6detail17RandomUniformFuncIS4_EEEEvPT_mNT0_6ParamsE)
        /*00bc*/ 	.word	0x00000060
.L_58:


//--------------------- .nv.compat                --------------------------
	.section	.nv.compat,"",@"SHT_CUDA_COMPAT_INFO"
	.align	4
        /*0000*/ 	.byte	0x02, 0x09, 0x01, 0x00, 0x02, 0x02, 0x02, 0x00, 0x02, 0x05, 0x05, 0x00, 0x03, 0x07, 0x01, 0x01
        /*0010*/ 	.byte	0x02, 0x03, 0x01, 0x00, 0x02, 0x06, 0x01, 0x00, 0x04, 0x0b, 0x08, 0x00, 0x01, 0x00, 0x00, 0x00
        /*0020*/ 	.byte	0x00, 0x00, 0x00, 0x00


//--------------------- .nv.info._ZN7cutlass9reference6device6kernel17BlockCompareEqualINS_6half_tEEEvPiPKT_S8_m --------------------------
	.section	.nv.info._ZN7cutlass9reference6device6kernel17BlockCompareEqualINS_6half_tEEEvPiPKT_S8_m,"",@"SHT_CUDA_INFO"
	.sectionflags	@""
	.align	4


	//----- nvinfo : EIATTR_CUDA_API_VERSION
	.align		4
        /*0000*/ 	.byte	0x04, 0x37
        /*0002*/ 	.short	(.L_60 - .L_59)
.L_59:
        /*0004*/ 	.word	0x00000082


	//----- nvinfo : EIATTR_KPARAM_INFO
	.align		4
.L_60:
        /*0008*/ 	.byte	0x04, 0x17
        /*000a*/ 	.short	(.L_62 - .L_61)
.L_61:
        /*000c*/ 	.word	0x00000000
        /*0010*/ 	.short	0x0003
        /*0012*/ 	.short	0x0018
        /*0014*/ 	.byte	0x00, 0xf0, 0x21, 0x00


	//----- nvinfo : EIATTR_KPARAM_INFO
	.align		4
.L_62:
        /*0018*/ 	.byte	0x04, 0x17
        /*001a*/ 	.short	(.L_64 - .L_63)
.L_63:
        /*001c*/ 	.word	0x00000000
        /*0020*/ 	.short	0x0002
        /*0022*/ 	.short	0x0010
        /*0024*/ 	.byte	0x00, 0xf5, 0x21, 0x00


	//----- nvinfo : EIATTR_KPARAM_INFO
	.align		4
.L_64:
        /*0028*/ 	.byte	0x04, 0x17
        /*002a*/ 	.short	(.L_66 - .L_65)
.L_65:
        /*002c*/ 	.word	0x00000000
        /*0030*/ 	.short	0x0001
        /*0032*/ 	.short	0x0008
        /*0034*/ 	.byte	0x00, 0xf5, 0x21, 0x00


	//----- nvinfo : EIATTR_KPARAM_INFO
	.align		4
.L_66:
        /*0038*/ 	.byte	0x04, 0x17
        /*003a*/ 	.short	(.L_68 - .L_67)
.L_67:
        /*003c*/ 	.word	0x00000000
        /*0040*/ 	.short	0x0000
        /*0042*/ 	.short	0x0000
        /*0044*/ 	.byte	0x00, 0xf5, 0x21, 0x00


	//----- nvinfo : EIATTR_SPARSE_MMA_MASK
	.align		4
.L_68:
        /*0048*/ 	.byte	0x03, 0x50
        /*004a*/ 	.short	0x0000


	//----- nvinfo : EIATTR_MAXREG_COUNT
	.align		4
        /*004c*/ 	.byte	0x03, 0x1b
        /*004e*/ 	.short	0x00ff


	//----- nvinfo : EIATTR_MERCURY_ISA_VERSION
	.align		4
        /*0050*/ 	.byte	0x03, 0x5f
        /*0052*/ 	.short	0x0101


	//----- nvinfo : EIATTR_VRC_CTA_INIT_COUNT
	.align		4
        /*0054*/ 	.byte	0x02, 0x4a
	.zero		1
	.zero		1


	//----- nvinfo : EIATTR_EXIT_INSTR_OFFSETS
	.align		4
        /*0058*/ 	.byte	0x04, 0x1c
        /*005a*/ 	.short	(.L_70 - .L_69)


	//   ....[0]....
.L_69:
        /*005c*/ 	.word	0x00000080


	//   ....[1]....
        /*0060*/ 	.word	0x00000200


	//   ....[2]....
        /*0064*/ 	.word	0x00000240


	//----- nvinfo : EIATTR_CRS_STACK_SIZE
	.align		4
.L_70:
        /*0068*/ 	.byte	0x04, 0x1e
        /*006a*/ 	.short	(.L_72 - .L_71)
.L_71:
        /*006c*/ 	.word	0x00000000


	//----- nvinfo : EIATTR_CBANK_PARAM_SIZE
	.align		4
.L_72:
        /*0070*/ 	.byte	0x03, 0x19
        /*0072*/ 	.short	0x0020


	//----- nvinfo : EIATTR_PARAM_CBANK
	.align		4
        /*0074*/ 	.byte	0x04, 0x0a
        /*0076*/ 	.short	(.L_74 - .L_73)
	.align		4
.L_73:
        /*0078*/ 	.word	index@(.nv.constant0._ZN7cutlass9reference6device6kernel17BlockCompareEqualINS_6half_tEEEvPiPKT_S8_m)
        /*007c*/ 	.short	0x0380
        /*007e*/ 	.short	0x0020


	//----- nvinfo : EIATTR_SW_WAR
	.align		4
.L_74:
        /*0080*/ 	.byte	0x04, 0x36
        /*0082*/ 	.short	(.L_76 - .L_75)
.L_75:
        /*0084*/ 	.word	0x00000008
.L_76:


//--------------------- .nv.info._ZN7cutlass9reference6device6kernel11Conv3dFpropINS_6half_tENS_6layout11TensorNDHWCES4_S6_S4_S6_ffNS_16NumericConverterIS4_fLNS_15FloatRoundStyleE2EEENS_12multiply_addIfffEELi4ELi4ELi16ELi8EEEvNS_4conv17Conv3dProblemSizeENS_9TensorRefIT_T0_EENSE_IT1_T2_EENSE_IT3_T4_EESN_T5_SO_ --------------------------
	.section	.nv.info._ZN7cutlass9reference6device6kernel11Conv3dFpropINS_6half_tENS_6layout11TensorNDHWCES4_S6_S4_S6_ffNS_16NumericConverterIS4_fLNS_15FloatRoundStyleE2EEENS_12multiply_addIfffEELi4ELi4ELi16ELi8EEEvNS_4conv17Conv3dProblemSizeENS_9TensorRefIT_T0_EENSE_IT1_T2_EENSE_IT3_T4_EESN_T5_SO_,"",@"SHT_CUDA_INFO"
	.sectionflags	@""
	.align	4


	//----- nvinfo : EIATTR_CUDA_API_VERSION
	.align		4
        /*0000*/ 	.byte	0x04, 0x37
        /*0002*/ 	.short	(.L_78 - .L_77)
.L_77:
        /*0004*/ 	.word	0x00000082


	//----- nvinfo : EIATTR_KPARAM_INFO
	.align		4
.L_78:
        /*0008*/ 	.byte	0x04, 0x17
        /*000a*/ 	.short	(.L_80 - .L_79)
.L_79:
        /*000c*/ 	.word	0x00000000
        /*0010*/ 	.short	0x0006
        /*0012*/ 	.short	0x00c4
        /*0014*/ 	.byte	0x00, 0xf0, 0x11, 0x00


	//----- nvinfo : EIATTR_KPARAM_INFO
	.align		4
.L_80:
        /*0018*/ 	.byte	0x04, 0x17
        /*001a*/ 	.short	(.L_82 - .L_81)
.L_81:
        /*001c*/ 	.word	0x00000000
        /*0020*/ 	.short	0x0005
        /*0022*/ 	.short	0x00c0
        /*0024*/ 	.byte	0x00, 0xf0, 0x11, 0x00


	//----- nvinfo : EIATTR_KPARAM_INFO
	.align		4
.L_82:
        /*0028*/ 	.byte	0x04, 0x17
        /*002a*/ 	.short	(.L_84 - .L_83)
.L_83:
        /*002c*/ 	.word	0x00000000
        /*0030*/ 	.short	0x0004
        /*0032*/ 	.short	0x00a8
        /*0034*/ 	.byte	0x00, 0xf0, 0x61, 0x00


	//----- nvinfo : EIATTR_KPARAM_INFO
	.align		4
.L_84:
        /*0038*/ 	.byte	0x04, 0x17
        /*003a*/ 	.short	(.L_86 - .L_85)
.L_85:
        /*003c*/ 	.word	0x00000000
        /*0040*/ 	.short	0x0003
        /*0042*/ 	.short	0x0090
        /*0044*/ 	.byte	0x00, 0xf0, 0x61, 0x00


	//----- nvinfo : EIATTR_KPARAM_INFO
	.align		4
.L_86:
        /*0048*/ 	.byte	0x04, 0x17
        /*004a*/ 	.short	(.L_88 - .L_87)
.L_87:
        /*004c*/ 	.word	0x00000000
        /*0050*/ 	.short	0x0002
        /*0052*/ 	.short	0x0078
        /*0054*/ 	.byte	0x00, 0xf0, 0x61, 0x00


	//----- nvinfo : EIATTR_KPARAM_INFO
	.align		4
.L_88:
        /*0058*/ 	.byte	0x04, 0x17
        /*005a*/ 	.short	(.L_90 - .L_89)
.L_89:
        /*005c*/ 	.word	0x00000000
        /*0060*/ 	.short	0x0001
        /*0062*/ 	.short	0x0060
        /*0064*/ 	.byte	0x00, 0xf0, 0x61, 0x00


	//----- nvinfo : EIATTR_KPARAM_INFO
	.align		4
.L_90:
        /*0068*/ 	.byte	0x04, 0x17
        /*006a*/ 	.short	(.L_92 - .L_91)
.L_91:
        /*006c*/ 	.word	0x00000000
        /*0070*/ 	.short	0x0000
        /*0072*/ 	.short	0x0000
        /*0074*/ 	.byte	0x00, 0xf0, 0x81, 0x01


	//----- nvinfo : EIATTR_SPARSE_MMA_MASK
	.align		4
.L_92:
        /*0078*/ 	.byte	0x03, 0x50
        /*007a*/ 	.short	0x0000


	//----- nvinfo : EIATTR_MAXREG_COUNT
	.align		4
        /*007c*/ 	.byte	0x03, 0x1b
        /*007e*/ 	.short	0x00ff


	//----- nvinfo : EIATTR_MERCURY_ISA_VERSION
	.align		4
        /*0080*/ 	.byte	0x03, 0x5f
        /*0082*/ 	.short	0x0101


	//----- nvinfo : EIATTR_VRC_CTA_INIT_COUNT
	.align		4
        /*0084*/ 	.byte	0x02, 0x4a
	.zero		1
	.zero		1


	//----- nvinfo : EIATTR_EXIT_INSTR_OFFSETS
	.align		4
        /*0088*/ 	.byte	0x04, 0x1c
        /*008a*/ 	.short	(.L_94 - .L_93)


	//   ....[0]....
.L_93:
        /*008c*/ 	.word	0x00006930


	//   ....[1]....
        /*0090*/ 	.word	0x00007170


	//   ....[2]....
        /*0094*/ 	.word	0x000073e0


	//   ....[3]....
        /*0098*/ 	.word	0x00007df0


	//   ....[4]....
        /*009c*/ 	.word	0x00008070


	//   ....[5]....
        /*00a0*/ 	.word	0x000080d0


	//----- nvinfo : EIATTR_CRS_STACK_SIZE
	.align		4
.L_94:
        /*00a4*/ 	.byte	0x04, 0x1e
        /*00a6*/ 	.short	(.L_96 - .L_95)
.L_95:
        /*00a8*/ 	.word	0x00000000


	//----- nvinfo : EIATTR_CBANK_PARAM_SIZE
	.align		4
.L_96:
        /*00ac*/ 	.byte	0x03, 0x19
        /*00ae*/ 	.short	0x00c8


	//----- nvinfo : EIATTR_PARAM_CBANK
	.align		4
        /*00b0*/ 	.byte	0x04, 0x0a
        /*00b2*/ 	.short	(.L_98 - .L_97)
	.align		4
.L_97:
        /*00b4*/ 	.word	index@(.nv.constant0._ZN7cutlass9reference6device6kernel11Conv3dFpropINS_6half_tENS_6layout11TensorNDHWCES4_S6_S4_S6_ffNS_16NumericConverterIS4_fLNS_15FloatRoundStyleE2EEENS_12multiply_addIfffEELi4ELi4ELi16ELi8EEEvNS_4conv17Conv3dProblemSizeENS_9TensorRefIT_T0_EENSE_IT1_T2_EENSE_IT3_T4_EESN_T5_SO_)
        /*00b8*/ 	.short	0x0380
        /*00ba*/ 	.short	0x00c8


	//----- nvinfo : EIATTR_SW_WAR
	.align		4
.L_98:
        /*00bc*/ 	.byte	0x04, 0x36
        /*00be*/ 	.short	(.L_100 - .L_99)
.L_99:
        /*00c0*/ 	.word	0x00000008
.L_100:


//--------------------- .nv.info._ZN7cutlass9reference6device6kernel12BlockForEachINS_6half_tENS1_6detail17RandomUniformFuncIS4_EEEEvPT_mNT0_6ParamsE --------------------------
	.section	.nv.info._ZN7cutlass9reference6device6kernel12BlockForEachINS_6half_tENS1_6detail17RandomUniformFuncIS4_EEEEvPT_mNT0_6ParamsE,"",@"SHT_CUDA_INFO"
	.sectionflags	@""
	.align	4


	//----- nvinfo : EIATTR_CUDA_API_VERSION
	.align		4
        /*0000*/ 	.byte	0x04, 0x37
        /*0002*/ 	.short	(.L_102 - .L_101)
.L_101:
        /*0004*/ 	.word	0x00000082


	//----- nvinfo : EIATTR_KPARAM_INFO
	.align		4
.L_102:
        /*0008*/ 	.byte	0x04, 0x17
        /*000a*/ 	.short	(.L_104 - .L_103)
.L_103:
        /*000c*/ 	.word	0x00000000
        /*0010*/ 	.short	0x0002
        /*0012*/ 	.short	0x0010
        /*0014*/ 	.byte	0x00, 0xf0, 0xc1, 0x00


	//----- nvinfo : EIATTR_KPARAM_INFO
	.align		4
.L_104:
        /*0018*/ 	.byte	0x04, 0x17
        /*001a*/ 	.short	(.L_106 - .L_105)
.L_105:
        /*001c*/ 	.word	0x00000000
        /*0020*/ 	.short	0x0001
        /*0022*/ 	.short	0x0008
        /*0024*/ 	.byte	0x00, 0xf0, 0x21, 0x00


	//----- nvinfo : EIATTR_KPARAM_INFO
	.align		4
.L_106:
        /*0028*/ 	.byte	0x04, 0x17
        /*002a*/ 	.short	(.L_108 - .L_107)
.L_107:
        /*002c*/ 	.word	0x00000000
        /*0030*/ 	.short	0x0000
        /*0032*/ 	.short	0x0000
        /*0034*/ 	.byte	0x00, 0xf5, 0x21, 0x00


	//----- nvinfo : EIATTR_SPARSE_MMA_MASK
	.align		4
.L_108:
        /*0038*/ 	.byte	0x03, 0x50
        /*003a*/ 	.short	0x0000


	//----- nvinfo : EIATTR_MAXREG_COUNT
	.align		4
        /*003c*/ 	.byte	0x03, 0x1b
        /*003e*/ 	.short	0x00ff


	//----- nvinfo : EIATTR_MERCURY_ISA_VERSION
	.align		4
        /*0040*/ 	.byte	0x03, 0x5f
        /*0042*/ 	.short	0x0101


	//----- nvinfo : EIATTR_VRC_CTA_INIT_COUNT
	.align		4
        /*0044*/ 	.byte	0x02, 0x4a
	.zero		1
	.zero		1


	//----- nvinfo : EIATTR_EXIT_INSTR_OFFSETS
	.align		4
        /*0048*/ 	.byte	0x04, 0x1c
        /*004a*/ 	.short	(.L_110 - .L_109)


	//   ....[0]....
.L_109:
        /*004c*/ 	.word	0x00002790


	//   ....[1]....
        /*0050*/ 	.word	0x00003030


	//----- nvinfo : EIATTR_CRS_STACK_SIZE
	.align		4
.L_110:
        /*0054*/ 	.byte	0x04, 0x1e
        /*0056*/ 	.short	(.L_112 - .L_111)
.L_111:
        /*0058*/ 	.word	0x00000000


	//----- nvinfo : EIATTR_CBANK_PARAM_SIZE
	.align		4
.L_112:
        /*005c*/ 	.byte	0x03, 0x19
        /*005e*/ 	.short	0x0040


	//----- nvinfo : EIATTR_PARAM_CBANK
	.align		4
        /*0060*/ 	.byte	0x04, 0x0a
        /*0062*/ 	.short	(.L_114 - .L_113)
	.align		4
.L_113:
        /*0064*/ 	.word	index@(.nv.constant0._ZN7cutlass9reference6device6kernel12BlockForEachINS_6half_tENS1_6detail17RandomUniformFuncIS4_EEEEvPT_mNT0_6ParamsE)
        /*0068*/ 	.short	0x0380
        /*006a*/ 	.short	0x0040


	//----- nvinfo : EIATTR_SW_WAR
	.align		4
.L_114:
        /*006c*/ 	.byte	0x04, 0x36
        /*006e*/ 	.short	(.L_116 - .L_115)
.L_115:
        /*0070*/ 	.word	0x00000008
.L_116:


//--------------------- .nv.info._ZN7cutlass13device_kernelINS_4conv6kernel13ConvUniversalINS1_16ConvProblemShapeILNS1_8OperatorE0ELi3EEENS1_10collective14CollectiveConvINS1_47MainloopSm100TmaUmmaWarpSpecializedImplicitGemmILS5_0ELi6ELi3ELi1ELi2EN4cute5tupleIJNSA_1CILi1EEESD_SD_EEEEENSB_IJNSC_ILi128EEESG_NSB_IJNSC_ILi64EEEEEEEEENS_6half_tESK_NSA_8TiledMMAINSA_8MMA_AtomIJNSA_20SM100_MMA_F16BF16_SSISK_SK_fLi128ELi128ELNSA_4UMMA5MajorE0ELSP_0ELNSO_7ScaleInE0ELSQ_0EEEEEENSA_6LayoutISE_NSB_IJNSC_ILi0EEESU_SU_EEEEENSB_IJNSA_10UnderscoreESX_SX_EEEEENS7_6detail27Sm100ImplicitGemmTileTraitsINSA_20SM90_TMA_LOAD_IM2COLENSA_14ComposedLayoutINSA_7SwizzleILi3ELi4ELi3EEENSA_18smem_ptr_flag_bitsILi16EEENST_INSB_IJNSC_ILi8EEESH_EEENSB_IJSH_SD_EEEEEEEvEENS11_INSA_13SM90_TMA_LOADES1C_vEEEENS_8epilogue10collective18CollectiveEpilogueINS1H_23Sm100TmaWarpSpecializedILi4ELi2ELi32ELb1ELb0EEEJSJ_NSB_IJNST_ISG_SD_EENST_INSC_ILi32EEESD_EEEEESK_NSB_IJNSB_IJllllEEESD_SU_EEESK_S1R_NS1H_6fusion15FusionCallbacksIS1L_NS1S_17LinearCombinationISK_fSK_fLNS_15FloatRoundStyleE2EEESJ_S1P_JEEENSA_5SM1004TMEM4LOAD26SM100_TMEM_LOAD_32dp32b32xES12_NS13_INS14_ILi2ELi4ELi3EEES17_NST_INSB_IJS18_S1N_EEENSB_IJS1N_SD_EEEEEEENSA_39AutoVectorizingCopyWithAssumedAlignmentILi128EEENSA_21SM90_TMA_STORE_IM2COLES26_S28_S28_EEEvvEEEEvNT_6ParamsE --------------------------
	.section	.nv.info._ZN7cutlass13device_kernelINS_4conv6kernel13ConvUniversalINS1_16ConvProblemShapeILNS1_8OperatorE0ELi3EEENS1_10collective14CollectiveConvINS1_47MainloopSm100TmaUmmaWarpSpecializedImplicitGemmILS5_0ELi6ELi3ELi1ELi2EN4cute5tupleIJNSA_1CILi1EEESD_SD_EEEEENSB_IJNSC_ILi128EEESG_NSB_IJNSC_ILi64EEEEEEEEENS_6half_tESK_NSA_8TiledMMAINSA_8MMA_AtomIJNSA_20SM100_MMA_F16BF16_SSISK_SK_fLi128ELi128ELNSA_4UMMA5MajorE0ELSP_0ELNSO_7ScaleInE0ELSQ_0EEEEEENSA_6LayoutISE_NSB_IJNSC_ILi0EEESU_SU_EEEEENSB_IJNSA_10UnderscoreESX_SX_EEEEENS7_6detail27Sm100ImplicitGemmTileTraitsINSA_20SM90_TMA_LOAD_IM2COLENSA_14ComposedLayoutINSA_7SwizzleILi3ELi4ELi3EEENSA_18smem_ptr_flag_bitsILi16EEENST_INSB_IJNSC_ILi8EEESH_EEENSB_IJSH_SD_EEEEEEEvEENS11_INSA_13SM90_TMA_LOADES1C_vEEEENS_8epilogue10collective18CollectiveEpilogueINS1H_23Sm100TmaWarpSpecializedILi4ELi2ELi32ELb1ELb0EEEJSJ_NSB_IJNST_ISG_SD_EENST_INSC_ILi32EEESD_EEEEESK_NSB_IJNSB_IJllllEEESD_SU_EEESK_S1R_NS1H_6fusion15FusionCallbacksIS1L_NS1S_17LinearCombinationISK_fSK_fLNS_15FloatRoundStyleE2EEESJ_S1P_JEEENSA_5SM1004TMEM4LOAD26SM100_TMEM_LOAD_32dp32b32xES12_NS13_INS14_ILi2ELi4ELi3EEES17_NST_INSB_IJS18_S1N_EEENSB_IJS1N_SD_EEEEEEENSA_39AutoVectorizingCopyWithAssumedAlignmentILi128EEENSA_21SM90_TMA_STORE_IM2COLES26_S28_S28_EEEvvEEEEvNT_6ParamsE,"",@"SHT_CUDA_INFO"
	.sectionflags	@""
	.align	4


	//----- nvinfo : EIATTR_CUDA_API_VERSION
	.align		4
        /*0000*/ 	.byte	0x04, 0x37
        /*0002*/ 	.short	(.L_118 - .L_117)
.L_117:
        /*0004*/ 	.word	0x00000082


	//----- nvinfo : EIATTR_KPARAM_INFO
	.align		4
.L_118:
        /*0008*/ 	.byte	0x04, 0x17
        /*000a*/ 	.short	(.L_120 - .L_119)
.L_119:
        /*000c*/ 	.word	0x00000000
        /*0010*/ 	.short	0x0000
        /*0012*/ 	.short	0x0000
        /*0014*/ 	.byte	0x00, 0xf0, 0x01, 0x24


	//----- nvinfo : EIATTR_AT_ENTRY_FRAGMENTS
	.align		4
.L_120:
        /*0018*/ 	.byte	0x04, 0x4f
        /*001a*/ 	.short	(.L_122 - .L_121)


	//   ....[0]....
.L_121:
        /*001c*/ 	.word	0x00000006


	//----- nvinfo : EIATTR_RESERVED_SMEM_USED
	.align		4
.L_122:
        /*0020*/ 	.byte	0x01, 0x41
	.zero		2


	//----- nvinfo : EIATTR_SPARSE_MMA_MASK
	.align		4
        /*0024*/ 	.byte	0x03, 0x50
        /*0026*/ 	.short	0x0000


	//----- nvinfo : EIATTR_TCGEN05_1CTA_USED
	.align		4
        /*0028*/ 	.byte	0x01, 0x51
	.zero		2


	//----- nvinfo : EIATTR_MAXREG_COUNT
	.align		4
        /*002c*/ 	.byte	0x03, 0x1b
        /*002e*/ 	.short	0x00ff


	//----- nvinfo : EIATTR_NUM_BARRIERS
	.align		4
        /*0030*/ 	.byte	0x02, 0x4c
        /*0032*/ 	.byte	0x07
	.zero		1


	//----- nvinfo : EIATTR_EXTERNS
	.align		4
        /*0034*/ 	.byte	0x04, 0x0f
        /*0036*/ 	.short	(.L_124 - .L_123)


	//   ....[0]....
	.align		4
.L_123:
        /*0038*/ 	.word	index@(__assertfail)


	//----- nvinfo : EIATTR_MERCURY_ISA_VERSION
	.align		4
.L_124:
        /*003c*/ 	.byte	0x03, 0x5f
        /*003e*/ 	.short	0x0101


	//----- nvinfo : EIATTR_INT_WARP_WIDE_INSTR_OFFSETS
	.align		4
        /*0040*/ 	.byte	0x04, 0x31
        /*0042*/ 	.short	(.L_126 - .L_125)


	//   ....[0]....
.L_125:
        /*0044*/ 	.word	0x00003d00


	//   ....[1]....
        /*0048*/ 	.word	0x00003d20


	//   ....[2]....
        /*004c*/ 	.word	0x00003d50


	//   ....[3]....
        /*0050*/ 	.word	0x00004ae0


	//   ....[4]....
        /*0054*/ 	.word	0x00004b50


	//   ....[5]....
        /*0058*/ 	.word	0x00004c60


	//   ....[6]....
        /*005c*/ 	.word	0x00004ce0


	//   ....[7]....
        /*0060*/ 	.word	0x00004de0


	//   ....[8]....
        /*0064*/ 	.word	0x00004e80


	//   ....[9]....
        /*0068*/ 	.word	0x00004f70


	//   ....[10]....
        /*006c*/ 	.word	0x00005070


	//----- nvinfo : EIATTR_COOP_GROUP_MASK_REGIDS
	.align		4
.L_126:
        /*0070*/ 	.byte	0x04, 0x29
        /*0072*/ 	.short	(.L_128 - .L_127)


	//   ....[0]....
.L_127:
        /*0074*/ 	.word	0xffffffff


	//   ....[1]....
        /*0078*/ 	.word	0xffffffff


	//   ....[2]....
        /*007c*/ 	.word	0xffffffff


	//   ....[3]....
        /*0080*/ 	.word	0xffffffff


	//   ....[4]....
        /*0084*/ 	.word	0xffffffff


	//   ....[5]....
        /*0088*/ 	.word	0xffffffff


	//   ....[6]....
        /*008c*/ 	.word	0xffffffff


	//   ....[7]....
        /*0090*/ 	.word	0xffffffff


	//   ....[8]....
        /*0094*/ 	.word	0xffffffff


	//   ....[9]....
        /*0098*/ 	.word	0xffffffff


	//   ....[10]....
        /*009c*/ 	.word	0xffffffff


	//   ....[11]....
        /*00a0*/ 	.word	0xffffffff


	//----- nvinfo : EIATTR_COOP_GROUP_INSTR_OFFSETS
	.align		4
.L_128:
        /*00a4*/ 	.byte	0x04, 0x28
        /*00a6*/ 	.short	(.L_130 - .L_129)


	//   ....[0]....
.L_129:
        /*00a8*/ 	.word	0x00000090


	//   ....[1]....
        /*00ac*/ 	.word	0x00000500


	//   ....[2]....
        /*00b0*/ 	.word	0x000006b0


	//   ....[3]....
        /*00b4*/ 	.word	0x00000850


	//   ....[4]....
        /*00b8*/ 	.word	0x00000950


	//   ....[5]....
        /*00bc*/ 	.word	0x00000aa0


	//   ....[6]....
        /*00c0*/ 	.word	0x000022a0


	//   ....[7]....
        /*00c4*/ 	.word	0x00003040


	//   ....[8]....
        /*00c8*/ 	.word	0x00003250


	//   ....[9]....
        /*00cc*/ 	.word	0x00003280


	//   ....[10]....
        /*00d0*/ 	.word	0x00003be0


	//   ....[11]....
        /*00d4*/ 	.word	0x00003e20


	//----- nvinfo : EIATTR_VRC_CTA_INIT_COUNT
	.align		4
.L_130:
        /*00d8*/ 	.byte	0x02, 0x4a
        /*00da*/ 	.byte	0x80
	.zero		1


	//----- nvinfo : EIATTR_SYSCALL_OFFSETS
	.align		4
        /*00dc*/ 	.byte	0x04, 0x46
        /*00de*/ 	.short	(.L_132 - .L_131)


	//   ....[0]....
.L_131:
        /*00e0*/ 	.word	0x00005c80


	//   ....[1]....
        /*00e4*/ 	.word	0x00005d70


	//   ....[2]....
        /*00e8*/ 	.word	0x00006740


	//   ....[3]....
        /*00ec*/ 	.word	0x000073f0


	//   ....[4]....
        /*00f0*/ 	.word	0x00008070


	//   ....[5]....
        /*00f4*/ 	.word	0x00008ce0


	//----- nvinfo : EIATTR_MBARRIER_INSTR_OFFSETS
	.align		4
.L_132:
        /*00f8*/ 	.byte	0x04, 0x39
        /*00fa*/ 	.short	(.L_134 - .L_133)


	//   ....[0]....
.L_133:
        /*00fc*/ 	.word	0x000005e0
        /*0100*/ 	.word	0x000000ff
        /*0104*/ 	.word	0x00000000
        /*0108*/ 	.short	0x0100
        /*010a*/ 	.byte	0x04
	.zero		1


	//   ....[1]....
        /*010c*/ 	.word	0x000005f0
        /*0110*/ 	.word	0x000000ff
        /*0114*/ 	.word	0x00000030
        /*0118*/ 	.short	0x0100
        /*011a*/ 	.byte	0x04
	.zero		1


	//   ....[2]....
        /*011c*/ 	.word	0x00000600
        /*0120*/ 	.word	0x000000ff
        /*0124*/ 	.word	0x00000008
        /*0128*/ 	.short	0x0100
        /*012a*/ 	.byte	0x04
	.zero		1


	//   ....[3]....
        /*012c*/ 	.word	0x00000610
        /*0130*/ 	.word	0x000000ff
        /*0134*/ 	.word	0x00000038
        /*0138*/ 	.short	0x0100
        /*013a*/ 	.byte	0x04
	.zero		1


	//   ....[4]....
        /*013c*/ 	.word	0x00000620
        /*0140*/ 	.word	0x000000ff
        /*0144*/ 	.word	0x00000010
        /*0148*/ 	.short	0x0100
        /*014a*/ 	.byte	0x04
	.zero		1


	//   ....[5]....
        /*014c*/ 	.word	0x00000630
        /*0150*/ 	.word	0x000000ff
        /*0154*/ 	.word	0x00000040
        /*0158*/ 	.short	0x0100
        /*015a*/ 	.byte	0x04
	.zero		1


	//   ....[6]....
        /*015c*/ 	.word	0x00000640
        /*0160*/ 	.word	0x000000ff
        /*0164*/ 	.word	0x00000018
        /*0168*/ 	.short	0x0100
        /*016a*/ 	.byte	0x04
	.zero		1


	//   ....[7]....
        /*016c*/ 	.word	0x00000650
        /*0170*/ 	.word	0x000000ff
        /*0174*/ 	.word	0x00000048
        /*0178*/ 	.short	0x0100
        /*017a*/ 	.byte	0x04
	.zero		1


	//   ....[8]....
        /*017c*/ 	.word	0x00000660
        /*0180*/ 	.word	0x000000ff
        /*0184*/ 	.word	0x00000020
        /*0188*/ 	.short	0x0100
        /*018a*/ 	.byte	0x04
	.zero		1


	//   ....[9]....
        /*018c*/ 	.word	0x00000670
        /*0190*/ 	.word	0x000000ff
        /*0194*/ 	.word	0x00000050
        /*0198*/ 	.short	0x0100
        /*019a*/ 	.byte	0x04
	.zero		1


	//   ....[10]....
        /*019c*/ 	.word	0x00000680
        /*01a0*/ 	.word	0x000000ff
        /*01a4*/ 	.word	0x00000028
        /*01a8*/ 	.short	0x0100
        /*01aa*/ 	.byte	0x04
	.zero		1


	//   ....[11]....
        /*01ac*/ 	.word	0x00000690
        /*01b0*/ 	.word	0x000000ff
        /*01b4*/ 	.word	0x00000058
        /*01b8*/ 	.short	0x0100
        /*01ba*/ 	.byte	0x04
	.zero		1


	//   ....[12]....
        /*01bc*/ 	.word	0x000007c0
        /*01c0*/ 	.word	0x000000ff
        /*01c4*/ 	.word	0x00000060
        /*01c8*/ 	.short	0x0100
        /*01ca*/ 	.byte	0x04
	.zero		1


	//   ....[13]....
        /*01cc*/ 	.word	0x000007d0
        /*01d0*/ 	.word	0x000000ff
        /*01d4*/ 	.word	0x00000080
        /*01d8*/ 	.short	0x0100
        /*01da*/ 	.byte	0x04
	.zero		1


	//   ....[14]....
        /*01dc*/ 	.word	0x000007e0
        /*01e0*/ 	.word	0x000000ff
        /*01e4*/ 	.word	0x00000068
        /*01e8*/ 	.short	0x0100
        /*01ea*/ 	.byte	0x04
	.zero		1


	//   ....[15]....
        /*01ec*/ 	.word	0x000007f0
        /*01f0*/ 	.word	0x000000ff
        /*01f4*/ 	.word	0x00000088
        /*01f8*/ 	.short	0x0100
        /*01fa*/ 	.byte	0x04
	.zero		1


	//   ....[16]....
        /*01fc*/ 	.word	0x00000800
        /*0200*/ 	.word	0x000000ff
        /*0204*/ 	.word	0x00000070
        /*0208*/ 	.short	0x0100
        /*020a*/ 	.byte	0x04
	.zero		1


	//   ....[17]....
        /*020c*/ 	.word	0x00000810
        /*0210*/ 	.word	0x000000ff
        /*0214*/ 	.word	0x00000090
        /*0218*/ 	.short	0x0100
        /*021a*/ 	.byte	0x04
	.zero		1


	//   ....[18]....
        /*021c*/ 	.word	0x00000820
        /*0220*/ 	.word	0x000000ff
        /*0224*/ 	.word	0x00000078
        /*0228*/ 	.short	0x0100
        /*022a*/ 	.byte	0x04
	.zero		1


	//   ....[19]....
        /*022c*/ 	.word	0x00000830
        /*0230*/ 	.word	0x000000ff
        /*0234*/ 	.word	0x00000098
        /*0238*/ 	.short	0x0100
        /*023a*/ 	.byte	0x04
	.zero		1


	//   ....[20]....
        /*023c*/ 	.word	0x00000920
        /*0240*/ 	.word	0x000000ff
        /*0244*/ 	.word	0x000000a0
        /*0248*/ 	.short	0x0100
        /*024a*/ 	.byte	0x06
	.zero		1


	//   ....[21]....
        /*024c*/ 	.word	0x00000930
        /*0250*/ 	.word	0x000000ff
        /*0254*/ 	.word	0x000000a8
        /*0258*/ 	.short	0x0100
        /*025a*/ 	.byte	0x06
	.zero		1


	//   ....[22]....
        /*025c*/ 	.word	0x00000a70
        /*0260*/ 	.word	0x000000ff
        /*0264*/ 	.word	0x000000b0
        /*0268*/ 	.short	0x0100
        /*026a*/ 	.byte	0x06
	.zero		1


	//   ....[23]....
        /*026c*/ 	.word	0x00000a80
        /*0270*/ 	.word	0x000000ff
        /*0274*/ 	.word	0x000000b8
        /*0278*/ 	.short	0x0100
        /*027a*/ 	.byte	0x06
	.zero		1


	//   ....[24]....
        /*027c*/ 	.word	0x00000bd0
        /*0280*/ 	.word	0x000000ff
        /*0284*/ 	.word	0x000000c0
        /*0288*/ 	.short	0x0100
        /*028a*/ 	.byte	0x04
	.zero		1


	//   ....[25]....
        /*028c*/ 	.word	0x00000be0
        /*0290*/ 	.word	0x000000ff
        /*0294*/ 	.word	0x000000d0
        /*0298*/ 	.short	0x0100
        /*029a*/ 	.byte	0x04
	.zero		1


	//   ....[26]....
        /*029c*/ 	.word	0x00000bf0
        /*02a0*/ 	.word	0x000000ff
        /*02a4*/ 	.word	0x000000c8
        /*02a8*/ 	.short	0x0100
        /*02aa*/ 	.byte	0x04
	.zero		1


	//   ....[27]....
        /*02ac*/ 	.word	0x00000c00
        /*02b0*/ 	.word	0x000000ff
        /*02b4*/ 	.word	0x000000d8
        /*02b8*/ 	.short	0x0100
        /*02ba*/ 	.byte	0x04
	.zero		1


	//   ....[28]....
        /*02bc*/ 	.word	0x00001580
        /*02c0*/ 	.word	0x000000ff
        /*02c4*/ 	.word	0x00000030
        /*02c8*/ 	.short	0x010a
        /*02ca*/ 	.byte	0x04
	.zero		1


	//   ....[29]....
        /*02cc*/ 	.word	0x00001890
        /*02d0*/ 	.word	0x000000ff
        /*02d4*/ 	.word	0x00000030
        /*02d8*/ 	.short	0x010a
        /*02da*/ 	.byte	0x09
	.zero		1


	//   ....[30]....
        /*02dc*/ 	.word	0x00001a00
        /*02e0*/ 	.word	0x000000ff
        /*02e4*/ 	.word	0x00000030
        /*02e8*/ 	.short	0x010a
        /*02ea*/ 	.byte	0x08
	.zero		1


	//   ....[31]....
        /*02ec*/ 	.word	0x00001c10
        /*02f0*/ 	.word	0x000000ff
        /*02f4*/ 	.word	0x000000a8
        /*02f8*/ 	.short	0x0101
        /*02fa*/ 	.byte	0x24
	.zero		1


	//   ....[32]....
        /*02fc*/ 	.word	0x00001c40
        /*0300*/ 	.word	0x000000ff
        /*0304*/ 	.word	0x00000030
        /*0308*/ 	.short	0x010a
        /*030a*/ 	.byte	0x04
	.zero		1


	//   ....[33]....
        /*030c*/ 	.word	0x00001f20
        /*0310*/ 	.word	0x000000ff
        /*0314*/ 	.word	0x00000030
        /*0318*/ 	.short	0x010a
        /*031a*/ 	.byte	0x09
	.zero		1


	//   ....[34]....
        /*031c*/ 	.word	0x00002090
        /*0320*/ 	.word	0x000000ff
        /*0324*/ 	.word	0x00000030
        /*0328*/ 	.short	0x010a
        /*032a*/ 	.byte	0x08
	.zero		1


	//   ....[35]....
        /*032c*/ 	.word	0x000022b0
        /*0330*/ 	.word	0x000000ff
        /*0334*/ 	.word	0x000000b0
        /*0338*/ 	.short	0x010a
        /*033a*/ 	.byte	0x24
	.zero		1


	//   ....[36]....
        /*033c*/ 	.word	0x00002370
        /*0340*/ 	.word	0x000000ff
        /*0344*/ 	.word	0x00000000
        /*0348*/ 	.short	0x0101
        /*034a*/ 	.byte	0x04
	.zero		1


	//   ....[37]....
        /*034c*/ 	.word	0x00002970
        /*0350*/ 	.word	0x000000ff
        /*0354*/ 	.word	0x00000000
        /*0358*/ 	.short	0x010a
        /*035a*/ 	.byte	0x04
	.zero		1


	//   ....[38]....
        /*035c*/ 	.word	0x00002a10
        /*0360*/ 	.word	0x000000ff
        /*0364*/ 	.word	0x00000000
        /*0368*/ 	.short	0x010a
        /*036a*/ 	.byte	0x05
	.zero		1


	//   ....[39]....
        /*036c*/ 	.word	0x00002ab0
        /*0370*/ 	.word	0x000000ff
        /*0374*/ 	.word	0x00000000
        /*0378*/ 	.short	0x010a
        /*037a*/ 	.byte	0x05
	.zero		1


	//   ....[40]....
        /*037c*/ 	.word	0x00002b50
        /*0380*/ 	.word	0x000000ff
        /*0384*/ 	.word	0x00000000
        /*0388*/ 	.short	0x010a
        /*038a*/ 	.byte	0x05
	.zero		1


	//   ....[41]....
        /*038c*/ 	.word	0x00002bf0
        /*0390*/ 	.word	0x000000ff
        /*0394*/ 	.word	0x00000000
        /*0398*/ 	.short	0x010a
        /*039a*/ 	.byte	0x05
	.zero		1


	//   ....[42]....
        /*039c*/ 	.word	0x00002ca0
        /*03a0*/ 	.word	0x00000000
        /*03a4*/ 	.word	0x00000000
        /*03a8*/ 	.short	0x010a
        /*03aa*/ 	.byte	0xff
	.zero		1


	//   ....[43]....
        /*03ac*/ 	.word	0x00002df0
        /*03b0*/ 	.word	0x000000ff
        /*03b4*/ 	.word	0x000000b8
        /*03b8*/ 	.short	0x010a
        /*03ba*/ 	.byte	0x04
	.zero		1


	//   ....[44]....
        /*03bc*/ 	.word	0x00002e90
        /*03c0*/ 	.word	0x000000ff
        /*03c4*/ 	.word	0x000000b0
        /*03c8*/ 	.short	0x010a
        /*03ca*/ 	.byte	0x04
	.zero		1


	//   ....[45]....
        /*03cc*/ 	.word	0x00002f30
        /*03d0*/ 	.word	0x000000ff
        /*03d4*/ 	.word	0x00000000
        /*03d8*/ 	.short	0x0101
        /*03da*/ 	.byte	0x05
	.zero		1


	//   ....[46]....
        /*03dc*/ 	.word	0x00002f70
        /*03e0*/ 	.word	0x000000ff
        /*03e4*/ 	.word	0x000000b8
        /*03e8*/ 	.short	0x0106
        /*03ea*/ 	.byte	0x04
	.zero		1


	//   ....[47]....
        /*03ec*/ 	.word	0x00002fb0
        /*03f0*/ 	.word	0x00000000
        /*03f4*/ 	.word	0x000000b8
        /*03f8*/ 	.short	0x010a
        /*03fa*/ 	.byte	0xff
	.zero		1


	//   ....[48]....
        /*03fc*/ 	.word	0x00003520
        /*0400*/ 	.word	0x000000ff
        /*0404*/ 	.word	0x000000b0
        /*0408*/ 	.short	0x010a
        /*040a*/ 	.byte	0x14
	.zero		1


	//   ....[49]....
        /*040c*/ 	.word	0x000035d0
        /*0410*/ 	.word	0x000000ff
        /*0414*/ 	.word	0x00000000
        /*0418*/ 	.short	0x0101
        /*041a*/ 	.byte	0x19
	.zero		1


	//   ....[50]....
        /*041c*/ 	.word	0x000035e0
        /*0420*/ 	.word	0x000000ff
        /*0424*/ 	.word	0x000000d0
        /*0428*/ 	.short	0x010a
        /*042a*/ 	.byte	0x18
	.zero		1


	//   ....[51]....
        /*042c*/ 	.word	0x00003690
        /*0430*/ 	.word	0x000000ff
        /*0434*/ 	.word	0x00000000
        /*0438*/ 	.short	0x010a
        /*043a*/ 	.byte	0x04
	.zero		1


	//   ....[52]....
        /*043c*/ 	.word	0x000036e0
        /*0440*/ 	.word	0x000000ff
        /*0444*/ 	.word	0x00000000
        /*0448*/ 	.short	0x010a
        /*044a*/ 	.byte	0x12
	.zero		1


	//   ....[53]....
        /*044c*/ 	.word	0x00003830
        /*0450*/ 	.word	0x000000ff
        /*0454*/ 	.word	0x00000000
        /*0458*/ 	.short	0x010a
        /*045a*/ 	.byte	0x05
	.zero		1


	//   ....[54]....
        /*045c*/ 	.word	0x00003b30
        /*0460*/ 	.word	0x000000ff
        /*0464*/ 	.word	0x00000000
        /*0468*/ 	.short	0x010a
        /*046a*/ 	.byte	0x04
	.zero		1


	//   ....[55]....
        /*046c*/ 	.word	0x00003bc0
        /*0470*/ 	.word	0x000000ff
        /*0474*/ 	.word	0x00000000
        /*0478*/ 	.short	0x010a
        /*047a*/ 	.byte	0x04
	.zero		1


	//   ....[56]....
        /*047c*/ 	.word	0x00004190
        /*0480*/ 	.word	0x000000ff
        /*0484*/ 	.word	0x000000b0
        /*0488*/ 	.short	0x010a
        /*048a*/ 	.byte	0x14
	.zero		1


	//   ....[57]....
        /*048c*/ 	.word	0x00004230
        /*0490*/ 	.word	0x000000ff
        /*0494*/ 	.word	0x00000000
        /*0498*/ 	.short	0x0101
        /*049a*/ 	.byte	0x2f
	.zero		1


	//   ....[58]....
        /*049c*/ 	.word	0x00004780
        /*04a0*/ 	.word	0x000000ff
        /*04a4*/ 	.word	0x000000a8
        /*04a8*/ 	.short	0x010a
        /*04aa*/ 	.byte	0x14
	.zero		1


	//   ....[59]....
        /*04ac*/ 	.word	0x00004920
        /*04b0*/ 	.word	0x000000ff
        /*04b4*/ 	.word	0x00000080
        /*04b8*/ 	.short	0x010a
        /*04ba*/ 	.byte	0x14
	.zero		1


	//   ....[60]....
        /*04bc*/ 	.word	0x00004bf0
        /*04c0*/ 	.word	0x000000ff
        /*04c4*/ 	.word	0x00000060
        /*04c8*/ 	.short	0x010b
        /*04ca*/ 	.byte	0x14
	.zero		1


	//   ....[61]....
        /*04cc*/ 	.word	0x00004c00
        /*04d0*/ 	.word	0x000000ff
        /*04d4*/ 	.word	0x00000000
        /*04d8*/ 	.short	0x0101
        /*04da*/ 	.byte	0x35
	.zero		1


	//   ....[62]....
        /*04dc*/ 	.word	0x00004c20
        /*04e0*/ 	.word	0x000000ff
        /*04e4*/ 	.word	0x00000088
        /*04e8*/ 	.short	0x010a
        /*04ea*/ 	.byte	0x14
	.zero		1


	//   ....[63]....
        /*04ec*/ 	.word	0x00004d70
        /*04f0*/ 	.word	0x000000ff
        /*04f4*/ 	.word	0x00000068
        /*04f8*/ 	.short	0x010b
        /*04fa*/ 	.byte	0x14
	.zero		1


	//   ....[64]....
        /*04fc*/ 	.word	0x00004d80
        /*0500*/ 	.word	0x000000ff
        /*0504*/ 	.word	0x00000000
        /*0508*/ 	.short	0x0101
        /*050a*/ 	.byte	0x32
	.zero		1


	//   ....[65]....
        /*050c*/ 	.word	0x00004da0
        /*0510*/ 	.word	0x000000ff
        /*0514*/ 	.word	0x00000090
        /*0518*/ 	.short	0x010a
        /*051a*/ 	.byte	0x14
	.zero		1


	//   ....[66]....
        /*051c*/ 	.word	0x00004f10
        /*0520*/ 	.word	0x000000ff
        /*0524*/ 	.word	0x00000070
        /*0528*/ 	.short	0x010b
        /*052a*/ 	.byte	0x14
	.zero		1


	//   ....[67]....
        /*052c*/ 	.word	0x00004f20
        /*0530*/ 	.word	0x000000ff
        /*0534*/ 	.word	0x00000000
        /*0538*/ 	.short	0x0101
        /*053a*/ 	.byte	0x31
	.zero		1


	//   ....[68]....
        /*053c*/ 	.word	0x00004f30
        /*0540*/ 	.word	0x000000ff
        /*0544*/ 	.word	0x00000098
        /*0548*/ 	.short	0x010a
        /*054a*/ 	.byte	0x14
	.zero		1


	//   ....[69]....
        /*054c*/ 	.word	0x000050e0
        /*0550*/ 	.word	0x000000ff
        /*0554*/ 	.word	0x00000078
        /*0558*/ 	.short	0x010b
        /*055a*/ 	.byte	0x14
	.zero		1


	//   ....[70]....
        /*055c*/ 	.word	0x000050f0
        /*0560*/ 	.word	0x000000ff
        /*0564*/ 	.word	0x00000000
        /*0568*/ 	.short	0x0101
        /*056a*/ 	.byte	0x30
	.zero		1


	//   ....[71]....
        /*056c*/ 	.word	0x00005120
        /*0570*/ 	.word	0x000000ff
        /*0574*/ 	.word	0x00000080
        /*0578*/ 	.short	0x010a
        /*057a*/ 	.byte	0x14
	.zero		1


	//   ....[72]....
        /*057c*/ 	.word	0x00005140
        /*0580*/ 	.word	0x000000ff
        /*0584*/ 	.word	0x00000088
        /*0588*/ 	.short	0x010a
        /*058a*/ 	.byte	0x14
	.zero		1


	//   ....[73]....
        /*058c*/ 	.word	0x00005160
        /*0590*/ 	.word	0x000000ff
        /*0594*/ 	.word	0x00000090
        /*0598*/ 	.short	0x010a
        /*059a*/ 	.byte	0x14
	.zero		1


	//   ....[74]....
        /*059c*/ 	.word	0x000051a0
        /*05a0*/ 	.word	0x00000000
        /*05a4*/ 	.word	0x00000098
        /*05a8*/ 	.short	0x010a
        /*05aa*/ 	.byte	0xff
	.zero		1


	//   ....[75]....
        /*05ac*/ 	.word	0x00005520
        /*05b0*/ 	.word	0x000000ff
        /*05b4*/ 	.word	0x000000b0
        /*05b8*/ 	.short	0x010a
        /*05ba*/ 	.byte	0x31
	.zero		1


	//   ....[76]....
        /*05bc*/ 	.word	0x000055f0
        /*05c0*/ 	.word	0x000000ff
        /*05c4*/ 	.word	0x00000000
        /*05c8*/ 	.short	0x0101
        /*05ca*/ 	.byte	0x04
	.zero		1


	//   ....[77]....
        /*05cc*/ 	.word	0x00006270
        /*05d0*/ 	.word	0x000000ff
        /*05d4*/ 	.word	0x00000060
        /*05d8*/ 	.short	0x010a
        /*05da*/ 	.byte	0x31
	.zero		1


	//   ....[78]....
        /*05dc*/ 	.word	0x00006320
        /*05e0*/ 	.word	0x00000038
        /*05e4*/ 	.word	0x000000c0
        /*05e8*/ 	.short	0x010a
        /*05ea*/ 	.byte	0xff
	.zero		1


	//   ....[79]....
        /*05ec*/ 	.word	0x00006530
        /*05f0*/ 	.word	0x000000ff
        /*05f4*/ 	.word	0x00000060
        /*05f8*/ 	.short	0x010a
        /*05fa*/ 	.byte	0x31
	.zero		1


	//   ....[80]....
        /*05fc*/ 	.word	0x00006620
        /*0600*/ 	.word	0x00000038
        /*0604*/ 	.word	0x000000c0
        /*0608*/ 	.short	0x010a
        /*060a*/ 	.byte	0xff
	.zero		1


	//   ....[81]....
        /*060c*/ 	.word	0x00007120
        /*0610*/ 	.word	0x00000000
        /*0614*/ 	.word	0x00000000
        /*0618*/ 	.short	0x0101
        /*061a*/ 	.byte	0xff
	.zero		1


	//   ....[82]....
        /*061c*/ 	.word	0x00007130
        /*0620*/ 	.word	0x00000002
        /*0624*/ 	.word	0x00000060
        /*0628*/ 	.short	0x010a
        /*062a*/ 	.byte	0xff
	.zero		1


	//   ....[83]....
        /*062c*/ 	.word	0x00007210
        /*0630*/ 	.word	0x00000002
        /*0634*/ 	.word	0x00000060
        /*0638*/ 	.short	0x010a
        /*063a*/ 	.byte	0xff
	.zero		1


	//   ....[84]....
        /*063c*/ 	.word	0x00007da0
        /*0640*/ 	.word	0x00000000
        /*0644*/ 	.word	0x00000000
        /*0648*/ 	.short	0x0101
        /*064a*/ 	.byte	0xff
	.zero		1


	//   ....[85]....
        /*064c*/ 	.word	0x00007dc0
        /*0650*/ 	.word	0x00000006
        /*0654*/ 	.word	0x00000060
        /*0658*/ 	.short	0x010a
        /*065a*/ 	.byte	0xff
	.zero		1


	//   ....[86]....
        /*065c*/ 	.word	0x00007e90
        /*0660*/ 	.word	0x00000006
        /*0664*/ 	.word	0x00000060
        /*0668*/ 	.short	0x010a
        /*066a*/ 	.byte	0xff
	.zero		1


	//   ....[87]....
        /*066c*/ 	.word	0x00008a10
        /*0670*/ 	.word	0x00000000
        /*0674*/ 	.word	0x00000000
        /*0678*/ 	.short	0x0101
        /*067a*/ 	.byte	0xff
	.zero		1


	//   ....[88]....
        /*067c*/ 	.word	0x00008a30
        /*0680*/ 	.word	0x00000002
        /*0684*/ 	.word	0x00000060
        /*0688*/ 	.short	0x010a
        /*068a*/ 	.byte	0xff
	.zero		1


	//   ....[89]....
        /*068c*/ 	.word	0x00008b00
        /*0690*/ 	.word	0x00000002
        /*0694*/ 	.word	0x00000060
        /*0698*/ 	.short	0x010a
        /*069a*/ 	.byte	0xff
	.zero		1


	//   ....[90]....
        /*069c*/ 	.word	0x00008f10
        /*06a0*/ 	.word	0x000000ff
        /*06a4*/ 	.word	0x00000000
        /*06a8*/ 	.short	0x0101
        /*06aa*/ 	.byte	0x04
	.zero		1


	//   ....[91]....
        /*06ac*/ 	.word	0x000096f0
        /*06b0*/ 	.word	0x00000000
        /*06b4*/ 	.word	0x00000000
        /*06b8*/ 	.short	0x0101
        /*06ba*/ 	.byte	0xff
	.zero		1


	//   ....[92]....
        /*06bc*/ 	.word	0x00009970
        /*06c0*/ 	.word	0x000000ff
        /*06c4*/ 	.word	0x00000000
        /*06c8*/ 	.short	0x0101
        /*06ca*/ 	.byte	0x04
	.zero		1


	//   ....[93]....
        /*06cc*/ 	.word	0x000099a0
        /*06d0*/ 	.word	0x00000000
        /*06d4*/ 	.word	0x00000030
        /*06d8*/ 	.short	0x010a
        /*06da*/ 	.byte	0xff
	.zero		1


	//   ....[94]....
        /*06dc*/ 	.word	0x00009a00
        /*06e0*/ 	.word	0x00000000
        /*06e4*/ 	.word	0x00000030
        /*06e8*/ 	.short	0x010a
        /*06ea*/ 	.byte	0xff
	.zero		1


	//   ....[95]....
        /*06ec*/ 	.word	0x00009a60
        /*06f0*/ 	.word	0x00000000
        /*06f4*/ 	.word	0x000000b0
        /*06f8*/ 	.short	0x010a
        /*06fa*/ 	.byte	0xff
	.zero		1


	//   ....[96]....
        /*06fc*/ 	.word	0x00009ac0
        /*0700*/ 	.word	0x00000000
        /*0704*/ 	.word	0x00000000
        /*0708*/ 	.short	0x010a
        /*070a*/ 	.byte	0xff
	.zero		1


	//   ....[97]....
        /*070c*/ 	.word	0x00009b20
        /*0710*/ 	.word	0x00000000
        /*0714*/ 	.word	0x00000000
        /*0718*/ 	.short	0x010a
        /*071a*/ 	.byte	0xff
	.zero		1


	//   ....[98]....
        /*071c*/ 	.word	0x00009b80
        /*0720*/ 	.word	0x00000000
        /*0724*/ 	.word	0x00000000
        /*0728*/ 	.short	0x010a
        /*072a*/ 	.byte	0xff
	.zero		1


	//   ....[99]....
        /*072c*/ 	.word	0x00009be0
        /*0730*/ 	.word	0x00000000
        /*0734*/ 	.word	0x00000000
        /*0738*/ 	.short	0x010a
        /*073a*/ 	.byte	0xff
	.zero		1


	//   ....[100]....
        /*073c*/ 	.word	0x00009c40
        /*0740*/ 	.word	0x00000000
        /*0744*/ 	.word	0x00000000
        /*0748*/ 	.short	0x010a
        /*074a*/ 	.byte	0xff
	.zero		1


	//   ....[101]....
        /*074c*/ 	.word	0x00009ca0
        /*0750*/ 	.word	0x00000004
        /*0754*/ 	.word	0x000000b8
        /*0758*/ 	.short	0x010a
        /*075a*/ 	.byte	0xff
	.zero		1


	//   ....[102]....
        /*075c*/ 	.word	0x00009d00
        /*0760*/ 	.word	0x00000004
        /*0764*/ 	.word	0x000000b0
        /*0768*/ 	.short	0x010a
        /*076a*/ 	.byte	0xff
	.zero		1


	//   ....[103]....
        /*076c*/ 	.word	0x00009d60
        /*0770*/ 	.word	0x00000000
        /*0774*/ 	.word	0x000000b0
        /*0778*/ 	.short	0x010a
        /*077a*/ 	.byte	0xff
	.zero		1


	//   ....[104]....
        /*077c*/ 	.word	0x00009dc0
        /*0780*/ 	.word	0x00000004
        /*0784*/ 	.word	0x000000d0
        /*0788*/ 	.short	0x010a
        /*078a*/ 	.byte	0xff
	.zero		1


	//   ....[105]....
        /*078c*/ 	.word	0x00009e20
        /*0790*/ 	.word	0x00000000
        /*0794*/ 	.word	0x00000000
        /*0798*/ 	.short	0x010a
        /*079a*/ 	.byte	0xff
	.zero		1


	//   ....[106]....
        /*079c*/ 	.word	0x00009e80
        /*07a0*/ 	.word	0x00000000
        /*07a4*/ 	.word	0x00000000
        /*07a8*/ 	.short	0x010a
        /*07aa*/ 	.byte	0xff
	.zero		1


	//   ....[107]....
        /*07ac*/ 	.word	0x00009ee0
        /*07b0*/ 	.word	0x00000000
        /*07b4*/ 	.word	0x00000000
        /*07b8*/ 	.short	0x010a
        /*07ba*/ 	.byte	0xff
	.zero		1


	//   ....[108]....
        /*07bc*/ 	.word	0x00009f40
        /*07c0*/ 	.word	0x00000000
        /*07c4*/ 	.word	0x000000b0
        /*07c8*/ 	.short	0x010a
        /*07ca*/ 	.byte	0xff
	.zero		1


	//   ....[109]....
        /*07cc*/ 	.word	0x00009fa0
        /*07d0*/ 	.word	0x00000000
        /*07d4*/ 	.word	0x000000a8
        /*07d8*/ 	.short	0x010a
        /*07da*/ 	.byte	0xff
	.zero		1


	//   ....[110]....
        /*07dc*/ 	.word	0x0000a000
        /*07e0*/ 	.word	0x00000002
        /*07e4*/ 	.word	0x00000080
        /*07e8*/ 	.short	0x010a
        /*07ea*/ 	.byte	0xff
	.zero		1


	//   ....[111]....
        /*07ec*/ 	.word	0x0000a060
        /*07f0*/ 	.word	0x00000002
        /*07f4*/ 	.word	0x00000088
        /*07f8*/ 	.short	0x010a
        /*07fa*/ 	.byte	0xff
	.zero		1


	//   ....[112]....
        /*07fc*/ 	.word	0x0000a0c0
        /*0800*/ 	.word	0x00000002
        /*0804*/ 	.word	0x00000090
        /*0808*/ 	.short	0x010a
        /*080a*/ 	.byte	0xff
	.zero		1


	//   ....[113]....
        /*080c*/ 	.word	0x0000a120
        /*0810*/ 	.word	0x00000000
        /*0814*/ 	.word	0x00000098
        /*0818*/ 	.short	0x010a
        /*081a*/ 	.byte	0xff
	.zero		1


	//   ....[114]....
        /*081c*/ 	.word	0x0000a180
        /*0820*/ 	.word	0x00000000
        /*0824*/ 	.word	0x00000080
        /*0828*/ 	.short	0x010a
        /*082a*/ 	.byte	0xff
	.zero		1


	//   ....[115]....
        /*082c*/ 	.word	0x0000a1e0
        /*0830*/ 	.word	0x00000000
        /*0834*/ 	.word	0x00000088
        /*0838*/ 	.short	0x010a
        /*083a*/ 	.byte	0xff
	.zero		1


	//   ....[116]....
        /*083c*/ 	.word	0x0000a240
        /*0840*/ 	.word	0x00000000
        /*0844*/ 	.word	0x00000090
        /*0848*/ 	.short	0x010a
        /*084a*/ 	.byte	0xff
	.zero		1


	//   ....[117]....
        /*084c*/ 	.word	0x0000a2a0
        /*0850*/ 	.word	0x00000000
        /*0854*/ 	.word	0x000000b0
        /*0858*/ 	.short	0x010a
        /*085a*/ 	.byte	0xff
	.zero		1


	//   ....[118]....
        /*085c*/ 	.word	0x0000a300
        /*0860*/ 	.word	0x00000002
        /*0864*/ 	.word	0x00000060
        /*0868*/ 	.short	0x010a
        /*086a*/ 	.byte	0xff
	.zero		1


	//   ....[119]....
        /*086c*/ 	.word	0x0000a350
        /*0870*/ 	.word	0x00000038
        /*0874*/ 	.word	0x000000c0
        /*0878*/ 	.short	0x010a
        /*087a*/ 	.byte	0xff
	.zero		1


	//   ....[120]....
        /*087c*/ 	.word	0x0000a3a0
        /*0880*/ 	.word	0x00000002
        /*0884*/ 	.word	0x00000060
        /*0888*/ 	.short	0x010a
        /*088a*/ 	.byte	0xff
	.zero		1


	//   ....[121]....
        /*088c*/ 	.word	0x0000a3f0
        /*0890*/ 	.word	0x00000006
        /*0894*/ 	.word	0x00000060
        /*0898*/ 	.short	0x010a
        /*089a*/ 	.byte	0xff
	.zero		1


	//   ....[122]....
        /*089c*/ 	.word	0x0000a440
        /*08a0*/ 	.word	0x00000002
        /*08a4*/ 	.word	0x00000060
        /*08a8*/ 	.short	0x010a
        /*08aa*/ 	.byte	0xff
	.zero		1


	//----- nvinfo : EIATTR_NUM_MBARRIERS
	.align		4
.L_134:
        /*08ac*/ 	.byte	0x03, 0x38
        /*08ae*/ 	.short	0x001c


	//----- nvinfo : EIATTR_EXIT_INSTR_OFFSETS
	.align		4
        /*08b0*/ 	.byte	0x04, 0x1c
        /*08b2*/ 	.short	(.L_136 - .L_135)


	//   ....[0]....
.L_135:
        /*08b4*/ 	.word	0x00002cd0


	//   ....[1]....
        /*08b8*/ 	.word	0x00002f80


	//   ....[2]....
        /*08bc*/ 	.word	0x00002fe0


	//   ....[3]....
        /*08c0*/ 	.word	0x00003e30


	//   ....[4]....
        /*08c4*/ 	.word	0x000051d0


	//   ....[5]....
        /*08c8*/ 	.word	0x00005210


	//   ....[6]....
        /*08cc*/ 	.word	0x00009850


	//   ....[7]....
        /*08d0*/ 	.word	0x000098d0


	//   ....[8]....
        /*08d4*/ 	.word	0x00009900


	//   ....[9]....
        /*08d8*/ 	.word	0x00009980


	//----- nvinfo : EIATTR_MAX_THREADS
	.align		4
.L_136:
        /*08dc*/ 	.byte	0x04, 0x05
        /*08de*/ 	.short	(.L_138 - .L_137)
.L_137:
        /*08e0*/ 	.word	0x00000100
        /*08e4*/ 	.word	0x00000001
        /*08e8*/ 	.word	0x00000001


	//----- nvinfo : EIATTR_CRS_STACK_SIZE
	.align		4
.L_138:
        /*08ec*/ 	.byte	0x04, 0x1e
        /*08ee*/ 	.short	(.L_140 - .L_139)
.L_139:
        /*08f0*/ 	.word	0x00000000


	//----- nvinfo : EIATTR_CBANK_PARAM_SIZE
	.align		4
.L_140:
        /*08f4*/ 	.byte	0x03, 0x19
        /*08f6*/ 	.short	0x0900


	//----- nvinfo : EIATTR_PARAM_CBANK
	.align		4
        /*08f8*/ 	.byte	0x04, 0x0a
        /*08fa*/ 	.short	(.L_142 - .L_141)
	.align		4
.L_141:
        /*08fc*/ 	.word	index@(.nv.constant0._ZN7cutlass13device_kernelINS_4conv6kernel13ConvUniversalINS1_16ConvProblemShapeILNS1_8OperatorE0ELi3EEENS1_10collective14CollectiveConvINS1_47MainloopSm100TmaUmmaWarpSpecializedImplicitGemmILS5_0ELi6ELi3ELi1ELi2EN4cute5tupleIJNSA_1CILi1EEESD_SD_EEEEENSB_IJNSC_ILi128EEESG_NSB_IJNSC_ILi64EEEEEEEEENS_6half_tESK_NSA_8TiledMMAINSA_8MMA_AtomIJNSA_20SM100_MMA_F16BF16_SSISK_SK_fLi128ELi128ELNSA_4UMMA5MajorE0ELSP_0ELNSO_7ScaleInE0ELSQ_0EEEEEENSA_6LayoutISE_NSB_IJNSC_ILi0EEESU_SU_EEEEENSB_IJNSA_10UnderscoreESX_SX_EEEEENS7_6detail27Sm100ImplicitGemmTileTraitsINSA_20SM90_TMA_LOAD_IM2COLENSA_14ComposedLayoutINSA_7SwizzleILi3ELi4ELi3EEENSA_18smem_ptr_flag_bitsILi16EEENST_INSB_IJNSC_ILi8EEESH_EEENSB_IJSH_SD_EEEEEEEvEENS11_INSA_13SM90_TMA_LOADES1C_vEEEENS_8epilogue10collective18CollectiveEpilogueINS1H_23Sm100TmaWarpSpecializedILi4ELi2ELi32ELb1ELb0EEEJSJ_NSB_IJNST_ISG_SD_EENST_INSC_ILi32EEESD_EEEEESK_NSB_IJNSB_IJllllEEESD_SU_EEESK_S1R_NS1H_6fusion15FusionCallbacksIS1L_NS1S_17LinearCombinationISK_fSK_fLNS_15FloatRoundStyleE2EEESJ_S1P_JEEENSA_5SM1004TMEM4LOAD26SM100_TMEM_LOAD_32dp32b32xES12_NS13_INS14_ILi2ELi4ELi3EEES17_NST_INSB_IJS18_S1N_EEENSB_IJS1N_SD_EEEEEEENSA_39AutoVectorizingCopyWithAssumedAlignmentILi128EEENSA_21SM90_TMA_STORE_IM2COLES26_S28_S28_EEEvvEEEEvNT_6ParamsE)
        /*0900*/ 	.short	0x0380
        /*0902*/ 	.short	0x0900


	//----- nvinfo : EIATTR_SW_WAR
	.align		4
.L_142:
        /*0904*/ 	.byte	0x04, 0x36
        /*0906*/ 	.short	(.L_144 - .L_143)
.L_143:
        /*0908*/ 	.word	0x00000008
.L_144:


//--------------------- .nv.callgraph             --------------------------
	.section	.nv.callgraph,"",@"SHT_CUDA_CALLGRAPH"
	.align	4
	.sectionentsize	8
	.align		4
        /*0000*/ 	.word	0x00000000
	.align		4
        /*0004*/ 	.word	0xffffffff
	.align		4
        /*0008*/ 	.word	index@(_ZN7cutlass13device_kernelINS_4conv6kernel13ConvUniversalINS1_16ConvProblemShapeILNS1_8OperatorE0ELi3EEENS1_10collective14CollectiveConvINS1_47MainloopSm100TmaUmmaWarpSpecializedImplicitGemmILS5_0ELi6ELi3ELi1ELi2EN4cute5tupleIJNSA_1CILi1EEESD_SD_EEEEENSB_IJNSC_ILi128EEESG_NSB_IJNSC_ILi64EEEEEEEEENS_6half_tESK_NSA_8TiledMMAINSA_8MMA_AtomIJNSA_20SM100_MMA_F16BF16_SSISK_SK_fLi128ELi128ELNSA_4UMMA5MajorE0ELSP_0ELNSO_7ScaleInE0ELSQ_0EEEEEENSA_6LayoutISE_NSB_IJNSC_ILi0EEESU_SU_EEEEENSB_IJNSA_10UnderscoreESX_SX_EEEEENS7_6detail27Sm100ImplicitGemmTileTraitsINSA_20SM90_TMA_LOAD_IM2COLENSA_14ComposedLayoutINSA_7SwizzleILi3ELi4ELi3EEENSA_18smem_ptr_flag_bitsILi16EEENST_INSB_IJNSC_ILi8EEESH_EEENSB_IJSH_SD_EEEEEEEvEENS11_INSA_13SM90_TMA_LOADES1C_vEEEENS_8epilogue10collective18CollectiveEpilogueINS1H_23Sm100TmaWarpSpecializedILi4ELi2ELi32ELb1ELb0EEEJSJ_NSB_IJNST_ISG_SD_EENST_INSC_ILi32EEESD_EEEEESK_NSB_IJNSB_IJllllEEESD_SU_EEESK_S1R_NS1H_6fusion15FusionCallbacksIS1L_NS1S_17LinearCombinationISK_fSK_fLNS_15FloatRoundStyleE2EEESJ_S1P_JEEENSA_5SM1004TMEM4LOAD26SM100_TMEM_LOAD_32dp32b32xES12_NS13_INS14_ILi2ELi4ELi3EEES17_NST_INSB_IJS18_S1N_EEENSB_IJS1N_SD_EEEEEEENSA_39AutoVectorizingCopyWithAssumedAlignmentILi128EEENSA_21SM90_TMA_STORE_IM2COLES26_S28_S28_EEEvvEEEEvNT_6ParamsE)
	.align		4
        /*000c*/ 	.word	index@(__assertfail)
	.align		4
        /*0010*/ 	.word	0x00000000
	.align		4
        /*0014*/ 	.word	0xfffffffe
	.align		4
        /*0018*/ 	.word	0x00000000
	.align		4
        /*001c*/ 	.word	0xfffffffd
	.align		4
        /*0020*/ 	.word	0x00000000
	.align		4
        /*0024*/ 	.word	0xfffffffc


//--------------------- .nv.constant4             --------------------------
	.section	.nv.constant4,"a",@progbits
	.align	8
	.align		8
.nv.constant4:
        /*0000*/ 	.dword	precalc_xorwow_matrix
	.align		8
        /*0008*/ 	.dword	precalc_xorwow_offset_matrix
	.align		8
        /*0010*/ 	.dword	mrg32k3aM1
	.align		8
        /*0018*/ 	.dword	mrg32k3aM2
	.align		8
        /*0020*/ 	.dword	mrg32k3aM1SubSeq
	.align		8
        /*0028*/ 	.dword	mrg32k3aM2SubSeq
	.align		8
        /*0030*/ 	.dword	mrg32k3aM1Seq
	.align		8
        /*0038*/ 	.dword	mrg32k3aM2Seq
	.align		8
        /*0040*/ 	.dword	__unnamed_1
	.align		8
        /*0048*/ 	.dword	__unnamed_2
	.align		8
        /*0050*/ 	.dword	_ZN34_INTERNAL_a16ce977_4_k_cu_stride_C4cuda3std3__45__cpo5beginE
	.align		8
        /*0058*/ 	.dword	_ZN34_INTERNAL_a16ce977_4_k_cu_stride_C4cuda3std3__45__cpo3endE
	.align		8
        /*0060*/ 	.dword	_ZN34_INTERNAL_a16ce977_4_k_cu_stride_C4cuda3std3__45__cpo6cbeginE
	.align		8
        /*0068*/ 	.dword	_ZN34_INTERNAL_a16ce977_4_k_cu_stride_C4cuda3std3__45__cpo4cendE
	.align		8
        /*0070*/ 	.dword	_ZN34_INTERNAL_a16ce977_4_k_cu_stride_C4cuda3std3__436_GLOBAL__N__a16ce977_4_k_cu_stride_C6ignoreE
	.align		8
        /*0078*/ 	.dword	_ZN34_INTERNAL_a16ce977_4_k_cu_stride_C4cuda3std3__419piecewise_constructE
	.align		8
        /*0080*/ 	.dword	_ZN34_INTERNAL_a16ce977_4_k_cu_stride_C4cuda3std3__48in_placeE
	.align		8
        /*0088*/ 	.dword	_ZN34_INTERNAL_a16ce977_4_k_cu_stride_C4cuda3std6ranges3__45__cpo4swapE
	.align		8
        /*0090*/ 	.dword	_ZN34_INTERNAL_a16ce977_4_k_cu_stride_C4cuda3std6ranges3__45__cpo9iter_moveE
	.align		8
        /*0098*/ 	.dword	_ZN34_INTERNAL_a16ce977_4_k_cu_stride_C4cute7productE
	.align		8
        /*00a0*/ 	.dword	_ZN34_INTERNAL_a16ce977_4_k_cu_stride_C4cute1_E
	.align		8
        /*00a8*/ 	.dword	$str$42
	.align		8
        /*00b0*/ 	.dword	$str$43
	.align		8
        /*00b8*/ 	.dword	$str$44
	.align		8
        /*00c0*/ 	.dword	$str$45
	.align		8
        /*00c8*/ 	.dword	__assertfail


//--------------------- .nv.constant3             --------------------------
	.section	.nv.constant3,"a",@progbits
	.align	8
.nv.constant3:
	.type		__cr_lgamma_table,@object
	.size		__cr_lgamma_table,(.L_9 - __cr_lgamma_table)
__cr_lgamma_table:
        /*0000*/ 	.byte	0x00, 0x00, 0x00, 0x00, 0x00, 0x00, 0x00, 0x00, 0x00, 0x00, 0x00, 0x00, 0x00, 0x00, 0x00, 0x00
        /*0010*/ 	.byte	0xef, 0x39, 0xfa, 0xfe, 0x42, 0x2e, 0xe6, 0x3f, 0x02, 0x20, 0x2a, 0xfa, 0x0b, 0xab, 0xfc, 0x3f
        /*0020*/ 	.byte	0xf9, 0x2c, 0x92, 0x7c, 0xa7, 0x6c, 0x09, 0x40, 0xc9, 0x79, 0x44, 0x3c, 0x64, 0x26, 0x13, 0x40
        /*0030*/ 	.byte	0xca, 0x01, 0xcf, 0x3a, 0x27, 0x51, 0x1a, 0x40, 0x30, 0xcc, 0x2d, 0xf3, 0xe1, 0x0c, 0x21, 0x40
        /*0040*/ 	.byte	0x0d, 0xb7, 0xfc, 0x82, 0x8e, 0x35, 0x25, 0x40
.L_9:


//--------------------- .text._ZN7cutlass9reference6device6kernel17BlockCompareEqualINS_6half_tEEEvPiPKT_S8_m --------------------------
	.section	.text._ZN7cutlass9reference6device6kernel17BlockCompareEqualINS_6half_tEEEvPiPKT_S8_m,"ax",@progbits
	.align	128
        .global         _ZN7cutlass9reference6device6kernel17BlockCompareEqualINS_6half_tEEEvPiPKT_S8_m
        .type           _ZN7cutlass9reference6device6kernel17BlockCompareEqualINS_6half_tEEEvPiPKT_S8_m,@function
        .size           _ZN7cutlass9reference6device6kernel17BlockCompareEqualINS_6half_tEEEvPiPKT_S8_m,(.L_x_288 - _ZN7cutlass9reference6device6kernel17BlockCompareEqualINS_6half_tEEEvPiPKT_S8_m)
        .other          _ZN7cutlass9reference6device6kernel17BlockCompareEqualINS_6half_tEEEvPiPKT_S8_m,@"STO_CUDA_ENTRY STV_DEFAULT"
_ZN7cutlass9reference6device6kernel17BlockCompareEqualINS_6half_tEEEvPiPKT_S8_m:
.text._ZN7cutlass9reference6device6kernel17BlockCompareEqualINS_6half_tEEEvPiPKT_S8_m:
[----:B------:R-:W-:Y:S01]  /*0000*/  LDC R1, c[0x0][0x37c] ;  /* 0x0000df00ff017b82 */ /* 0x000fe20000000800 */
[----:B------:R-:W0:Y:S01]  /*0010*/  S2R R0, SR_TID.X ;  /* 0x0000000000007919 */ /* 0x000e220000002100 */
[----:B------:R-:W0:Y:S01]  /*0020*/  LDCU UR4, c[0x0][0x360] ;  /* 0x00006c00ff0477ac */ /* 0x000e220008000800 */
[----:B------:R-:W0:Y:S01]  /*0030*/  S2R R3, SR_CTAID.X ;  /* 0x0000000000037919 */ /* 0x000e220000002500 */
[----:B------:R-:W1:Y:S01]  /*0040*/  LDCU.64 UR6, c[0x0][0x398] ;  /* 0x00007300ff0677ac */ /* 0x000e620008000a00 */
[----:B0-----:R-:W-:-:S05]  /*0050*/  IMAD R0, R3, UR4, R0 ;  /* 0x0000000403007c24 */ /* 0x001fca000f8e0200 */
[----:B-1----:R-:W-:-:S04]  /*0060*/  ISETP.GE.U32.AND P0, PT, R0, UR6, PT ;  /* 0x0000000600007c0c */ /* 0x002fc8000bf06070 */
[----:B------:R-:W-:-:S13]  /*0070*/  ISETP.GE.U32.AND.EX P0, PT, RZ, UR7, PT, P0 ;  /* 0x00000007ff007c0c */ /* 0x000fda000bf06100 */
[----:B------:R-:W-:Y:S05]  /*0080*/  @P0 EXIT ;  /* 0x000000000000094d */ /* 0x000fea0003800000 */
[----:B------:R-:W0:Y:S01]  /*0090*/  LDCU UR5, c[0x0][0x370] ;  /* 0x00006e00ff0577ac */ /* 0x000e220008000800 */
[----:B------:R-:W-:Y:S01]  /*00a0*/  BSSY.RECONVERGENT B0, `(.L_x_0) ;  /* 0x0000017000007945 */ /* 0x000fe20003800200 */
[----:B------:R-:W-:Y:S01]  /*00b0*/  IMAD.MOV.U32 R7, RZ, RZ, RZ ;  /* 0x000000ffff077224 */ /* 0x000fe200078e00ff */
[----:B------:R-:W1:Y:S01]  /*00c0*/  LDCU.64 UR6, c[0x0][0x358] ;  /* 0x00006b00ff0677ac */ /* 0x000e620008000a00 */
[----:B------:R-:W2:Y:S01]  /*00d0*/  LDCU.64 UR12, c[0x0][0x398] ;  /* 0x00007300ff0c77ac */ /* 0x000ea20008000a00 */
[----:B------:R-:W3:Y:S01]  /*00e0*/  LDCU.64 UR8, c[0x0][0x388] ;  /* 0x00007100ff0877ac */ /* 0x000ee20008000a00 */
[----:B------:R-:W4:Y:S01]  /*00f0*/  LDCU.64 UR10, c[0x0][0x390] ;  /* 0x00007200ff0a77ac */ /* 0x000f220008000a00 */
[----:B0-----:R-:W-:-:S12]  /*0100*/  UIMAD UR4, UR4, UR5, URZ ;  /* 0x00000005040472a4 */ /* 0x001fd8000f8e02ff */
.L_x_2:
[C---:B------:R-:W-:Y:S01]  /*0110*/  IMAD.SHL.U32 R4, R0.reuse, 0x2, RZ ;  /* 0x0000000200047824 */ /* 0x040fe200078e00ff */
[----:B------:R-:W-:-:S04]  /*0120*/  SHF.L.U64.HI R5, R0, 0x1, R7 ;  /* 0x0000000100057819 */ /* 0x000fc80000010207 */
[C---:B---3--:R-:W-:Y:S02]  /*0130*/  IADD3 R2, P0, PT, R4.reuse, UR8, RZ ;  /* 0x0000000804027c10 */ /* 0x048fe4000ff1e0ff */
[----:B----4-:R-:W-:Y:S02]  /*0140*/  IADD3 R4, P1, PT, R4, UR10, RZ ;  /* 0x0000000a04047c10 */ /* 0x010fe4000ff3e0ff */
[C---:B------:R-:W-:Y:S02]  /*0150*/  IADD3.X R3, PT, PT, R5.reuse, UR9, RZ, P0, !PT ;  /* 0x0000000905037c10 */ /* 0x040fe400087fe4ff */
[----:B------:R-:W-:-:S03]  /*0160*/  IADD3.X R5, PT, PT, R5, UR11, RZ, P1, !PT ;  /* 0x0000000b05057c10 */ /* 0x000fc60008ffe4ff */
[----:B-1----:R-:W3:Y:S04]  /*0170*/  LDG.E.U16 R2, desc[UR6][R2.64] ;  /* 0x0000000602027981 */ /* 0x002ee8000c1e1500 */
[----:B------:R-:W3:Y:S02]  /*0180*/  LDG.E.U16 R5, desc[UR6][R4.64] ;  /* 0x0000000604057981 */ /* 0x000ee4000c1e1500 */
[----:B---3--:R-:W-:-:S13]  /*0190*/  HSETP2.NE.AND P0, PT, R2.H0_H0, R5.H0_H0, PT ;  /* 0x2000000502007234 */ /* 0x008fda0003f05800 */
[----:B------:R-:W-:Y:S05]  /*01a0*/  @P0 BRA `(.L_x_1) ;  /* 0x0000000000180947 */ /* 0x000fea0003800000 */
[----:B------:R-:W-:-:S05]  /*01b0*/  IADD3 R0, P0, PT, R0, UR4, RZ ;  /* 0x0000000400007c10 */ /* 0x000fca000ff1e0ff */
[----:B------:R-:W-:Y:S01]  /*01c0*/  IMAD.X R7, RZ, RZ, R7, P0 ;  /* 0x000000ffff077224 */ /* 0x000fe200000e0607 */
[----:B--2---:R-:W-:-:S04]  /*01d0*/  ISETP.GE.U32.AND P0, PT, R0, UR12, PT ;  /* 0x0000000c00007c0c */ /* 0x004fc8000bf06070 */
[----:B------:R-:W-:-:S13]  /*01e0*/  ISETP.GE.U32.AND.EX P0, PT, R7, UR13, PT, P0 ;  /* 0x0000000d07007c0c */ /* 0x000fda000bf06100 */
[----:B------:R-:W-:Y:S05]  /*01f0*/  @!P0 BRA `(.L_x_2) ;  /* 0xfffffffc00c48947 */ /* 0x000fea000383ffff */
[----:B------:R-:W-:Y:S05]  /*0200*/  EXIT ;  /* 0x000000000000794d */ /* 0x000fea0003800000 */
.L_x_1:
[----:B--2---:R-:W-:Y:S05]  /*0210*/  BSYNC.RECONVERGENT B0 ;  /* 0x0000000000007941 */ /* 0x004fea0003800200 */
.L_x_0:
[----:B------:R-:W0:Y:S02]  /*0220*/  LDC.64 R2, c[0x0][0x380] ;  /* 0x0000e000ff027b82 */ /* 0x000e240000000a00 */
[----:B0-----:R-:W-:Y:S01]  /*0230*/  STG.E desc[UR6][R2.64], RZ ;  /* 0x000000ff02007986 */ /* 0x001fe2000c101906 */
[----:B------:R-:W-:Y:S05]  /*0240*/  EXIT ;  /* 0x000000000000794d */ /* 0x000fea0003800000 */
.L_x_3:
[----:B------:R-:W-:-:S00]  /*0250*/  BRA `(.L_x_3) ;  /* 0xfffffffc00fc7947 */ /* 0x000fc0000383ffff */
[----:B------:R-:W-:-:S00]  /*0260*/  NOP ;  /* 0x0000000000007918 */ /* 0x000fc00000000000 */
        /* <DEDUP_REMOVED lines=9> */
.L_x_288:


//--------------------- .text._ZN7cutlass9reference6device6kernel11Conv3dFpropINS_6half_tENS_6layout11TensorNDHWCES4_S6_S4_S6_ffNS_16NumericConverterIS4_fLNS_15FloatRoundStyleE2EEENS_12multiply_addIfffEELi4ELi4ELi16ELi8EEEvNS_4conv17Conv3dProblemSizeENS_9TensorRefIT_T0_EENSE_IT1_T2_EENSE_IT3_T4_EESN_T5_SO_ --------------------------
	.section	.text._ZN7cutlass9reference6device6kernel11Conv3dFpropINS_6half_tENS_6layout11TensorNDHWCES4_S6_S4_S6_ffNS_16NumericConverterIS4_fLNS_15FloatRoundStyleE2EEENS_12multiply_addIfffEELi4ELi4ELi16ELi8EEEvNS_4conv17Conv3dProblemSizeENS_9TensorRefIT_T0_EENSE_IT1_T2_EENSE_IT3_T4_EESN_T5_SO_,"ax",@progbits
	.align	128
        .global         _ZN7cutlass9reference6device6kernel11Conv3dFpropINS_6half_tENS_6layout11TensorNDHWCES4_S6_S4_S6_ffNS_16NumericConverterIS4_fLNS_15FloatRoundStyleE2EEENS_12multiply_addIfffEELi4ELi4ELi16ELi8EEEvNS_4conv17Conv3dProblemSizeENS_9TensorRefIT_T0_EENSE_IT1_T2_EENSE_IT3_T4_EESN_T5_SO_
        .type           _ZN7cutlass9reference6device6kernel11Conv3dFpropINS_6half_tENS_6layout11TensorNDHWCES4_S6_S4_S6_ffNS_16NumericConverterIS4_fLNS_15FloatRoundStyleE2EEENS_12multiply_addIfffEELi4ELi4ELi16ELi8EEEvNS_4conv17Conv3dProblemSizeENS_9TensorRefIT_T0_EENSE_IT1_T2_EENSE_IT3_T4_EESN_T5_SO_,@function
        .size           _ZN7cutlass9reference6device6kernel11Conv3dFpropINS_6half_tENS_6layout11TensorNDHWCES4_S6_S4_S6_ffNS_16NumericConverterIS4_fLNS_15FloatRoundStyleE2EEENS_12multiply_addIfffEELi4ELi4ELi16ELi8EEEvNS_4conv17Conv3dProblemSizeENS_9TensorRefIT_T0_EENSE_IT1_T2_EENSE_IT3_T4_EESN_T5_SO_,(.L_x_283 - _ZN7cutlass9reference6device6kernel11Conv3dFpropINS_6half_tENS_6layout11TensorNDHWCES4_S6_S4_S6_ffNS_16NumericConverterIS4_fLNS_15FloatRoundStyleE2EEENS_12multiply_addIfffEELi4ELi4ELi16ELi8EEEvNS_4conv17Conv3dProblemSizeENS_9TensorRefIT_T0_EENSE_IT1_T2_EENSE_IT3_T4_EESN_T5_SO_)
        .other          _ZN7cutlass9reference6device6kernel11Conv3dFpropINS_6half_tENS_6layout11TensorNDHWCES4_S6_S4_S6_ffNS_16NumericConverterIS4_fLNS_15FloatRoundStyleE2EEENS_12multiply_addIfffEELi4ELi4ELi16ELi8EEEvNS_4conv17Conv3dProblemSizeENS_9TensorRefIT_T0_EENSE_IT1_T2_EENSE_IT3_T4_EESN_T5_SO_,@"STO_CUDA_ENTRY STV_DEFAULT"
_ZN7cutlass9reference6device6kernel11Conv3dFpropINS_6half_tENS_6layout11TensorNDHWCES4_S6_S4_S6_ffNS_16NumericConverterIS4_fLNS_15FloatRoundStyleE2EEENS_12multiply_addIfffEELi4ELi4ELi16ELi8EEEvNS_4conv17Conv3dProblemSizeENS_9TensorRefIT_T0_EENSE_IT1_T2_EENSE_IT3_T4_EESN_T5_SO_:
.text._ZN7cutlass9reference6device6kernel11Conv3dFpropINS_6half_tENS_6layout11TensorNDHWCES4_S6_S4_S6_ffNS_16NumericConverterIS4_fLNS_15FloatRoundStyleE2EEENS_12multiply_addIfffEELi4ELi4ELi16ELi8EEEvNS_4conv17Conv3dProblemSizeENS_9TensorRefIT_T0_EENSE_IT1_T2_EENSE_IT3_T4_EESN_T5_SO_:
[----:B------:R-:W-:Y:S01]  /*0000*/  LDC R1, c[0x0][0x37c] ;  /* 0x0000df00ff017b82 */ /* 0x000fe20000000800 */
[----:B------:R-:W0:Y:S01]  /*0010*/  S2R R0, SR_TID.X ;  /* 0x0000000000007919 */ /* 0x000e220000002100 */
[----:B------:R-:W1:Y:S01]  /*0020*/  LDCU.64 UR10, c[0x0][0x390] ;  /* 0x00007200ff0a77ac */ /* 0x000e620008000a00 */
[----:B------:R-:W-:Y:S01]  /*0030*/  IMAD.MOV.U32 R5, RZ, RZ, RZ ;  /* 0x000000ffff057224 */ /* 0x000fe200078e00ff */
[----:B------:R-:W-:Y:S01]  /*0040*/  BSSY.RECONVERGENT B0, `(.L_x_4) ;  /* 0x0000036000007945 */ /* 0x000fe20003800200 */
[----:B------:R-:W2:Y:S01]  /*0050*/  S2R R16, SR_CTAID.X ;  /* 0x0000000000107919 */ /* 0x000ea20000002500 */
[----:B------:R-:W3:Y:S01]  /*0060*/  LDCU UR8, c[0x0][0x3d0] ;  /* 0x00007a00ff0877ac */ /* 0x000ee20008000800 */
[----:B------:R-:W4:Y:S01]  /*0070*/  S2R R3, SR_CTAID.Y ;  /* 0x0000000000037919 */ /* 0x000f220000002600 */
[----:B------:R-:W4:Y:S01]  /*0080*/  S2R R2, SR_TID.Y ;  /* 0x0000000000027919 */ /* 0x000f220000002200 */
[----:B-1----:R-:W-:Y:S02]  /*0090*/  UIMAD.WIDE UR10, UR10, UR11, URZ ;  /* 0x0000000b0a0a72a5 */ /* 0x002fe4000f8e02ff */
[----:B---3--:R-:W-:-:S02]  /*00a0*/  USHF.R.S32.HI UR5, URZ, 0x1f, UR8 ;  /* 0x0000001fff057899 */ /* 0x008fc40008011408 */
[----:B------:R-:W-:Y:S02]  /*00b0*/  UIMAD UR4, UR11, UR8, URZ ;  /* 0x000000080b0472a4 */ /* 0x000fe4000f8e02ff */
[----:B------:R-:W-:Y:S02]  /*00c0*/  UIMAD.WIDE.U32 UR8, UR10, UR8, URZ ;  /* 0x000000080a0872a5 */ /* 0x000fe4000f8e00ff */
[----:B------:R-:W-:Y:S01]  /*00d0*/  UIMAD UR5, UR10, UR5, UR4 ;  /* 0x000000050a0572a4 */ /* 0x000fe2000f8e0204 */
[----:B0-----:R-:W-:-:S03]  /*00e0*/  IMAD.SHL.U32 R4, R0, 0x4, RZ ;  /* 0x0000000400047824 */ /* 0x001fc600078e00ff */
[----:B------:R-:W-:Y:S01]  /*00f0*/  UIADD3 UR5, UPT, UPT, UR9, UR5, URZ ;  /* 0x0000000509057290 */ /* 0x000fe2000fffe0ff */
[----:B--2---:R-:W-:-:S05]  /*0100*/  IMAD.WIDE.U32 R16, R16, 0x40, R4 ;  /* 0x0000004010107825 */ /* 0x004fca00078e0004 */
[----:B------:R-:W-:Y:S02]  /*0110*/  LOP3.LUT R0, R17, UR5, RZ, 0xfc, !PT ;  /* 0x0000000511007c12 */ /* 0x000fe4000f8efcff */
[----:B----4-:R-:W-:Y:S02]  /*0120*/  LEA R2, R3, R2, 0x3 ;  /* 0x0000000203027211 */ /* 0x010fe400078e18ff */
[----:B------:R-:W-:Y:S02]  /*0130*/  ISETP.NE.U32.AND P0, PT, R0, RZ, PT ;  /* 0x000000ff0000720c */ /* 0x000fe40003f05070 */
[----:B------:R-:W-:-:S11]  /*0140*/  SHF.L.U32 R58, R2, 0x2, RZ ;  /* 0x00000002023a7819 */ /* 0x000fd600000006ff */
[----:B------:R-:W-:Y:S05]  /*0150*/  @P0 BRA `(.L_x_5) ;  /* 0x0000000000580947 */ /* 0x000fea0003800000 */
[----:B------:R-:W0:Y:S01]  /*0160*/  I2F.U32.RP R4, UR8 ;  /* 0x0000000800047d06 */ /* 0x000e220008209000 */
[----:B------:R-:W-:Y:S01]  /*0170*/  ISETP.NE.U32.AND P1, PT, RZ, UR8, PT ;  /* 0x00000008ff007c0c */ /* 0x000fe2000bf25070 */
[----:B------:R-:W-:-:S06]  /*0180*/  IMAD.MOV.U32 R9, RZ, RZ, RZ ;  /* 0x000000ffff097224 */ /* 0x000fcc00078e00ff */
[----:B0-----:R-:W0:Y:S02]  /*0190*/  MUFU.RCP R2, R4 ;  /* 0x0000000400027308 */ /* 0x001e240000001000 */
[----:B0-----:R-:W-:-:S06]  /*01a0*/  IADD3 R2, PT, PT, R2, 0xffffffe, RZ ;  /* 0x0ffffffe02027810 */ /* 0x001fcc0007ffe0ff */
[----:B------:R-:W0:Y:S02]  /*01b0*/  F2I.FTZ.U32.TRUNC.NTZ R3, R2 ;  /* 0x0000000200037305 */ /* 0x000e24000021f000 */
[----:B0-----:R-:W-:Y:S01]  /*01c0*/  IADD3 R0, PT, PT, RZ, -R3, RZ ;  /* 0x80000003ff007210 */ /* 0x001fe20007ffe0ff */
[----:B------:R-:W-:-:S04]  /*01d0*/  IMAD.MOV.U32 R2, RZ, RZ, RZ ;  /* 0x000000ffff027224 */ /* 0x000fc800078e00ff */
[----:B------:R-:W-:-:S04]  /*01e0*/  IMAD R5, R0, UR8, RZ ;  /* 0x0000000800057c24 */ /* 0x000fc8000f8e02ff */
[----:B------:R-:W-:-:S06]  /*01f0*/  IMAD.HI.U32 R5, R3, R5, R2 ;  /* 0x0000000503057227 */ /* 0x000fcc00078e0002 */
[----:B------:R-:W-:-:S05]  /*0200*/  IMAD.HI.U32 R56, R5, R16, RZ ;  /* 0x0000001005387227 */ /* 0x000fca00078e00ff */
[----:B------:R-:W-:-:S05]  /*0210*/  IADD3 R3, PT, PT, -R56, RZ, RZ ;  /* 0x000000ff38037210 */ /* 0x000fca0007ffe1ff */
[----:B------:R-:W-:-:S05]  /*0220*/  IMAD R3, R3, UR8, R16 ;  /* 0x0000000803037c24 */ /* 0x000fca000f8e0210 */
[----:B------:R-:W-:-:S13]  /*0230*/  ISETP.GE.U32.AND P0, PT, R3, UR8, PT ;  /* 0x0000000803007c0c */ /* 0x000fda000bf06070 */
[----:B------:R-:W-:Y:S01]  /*0240*/  @P0 VIADD R3, R3, -UR8 ;  /* 0x8000000803030c36 */ /* 0x000fe20008000000 */
[----:B------:R-:W-:-:S04]  /*0250*/  @P0 IADD3 R56, PT, PT, R56, 0x1, RZ ;  /* 0x0000000138380810 */ /* 0x000fc80007ffe0ff */
[----:B------:R-:W-:-:S13]  /*0260*/  ISETP.GE.U32.AND P2, PT, R3, UR8, PT ;  /* 0x0000000803007c0c */ /* 0x000fda000bf46070 */
[----:B------:R-:W-:Y:S01]  /*0270*/  @P2 VIADD R56, R56, 0x1 ;  /* 0x0000000138382836 */ /* 0x000fe20000000000 */
[----:B------:R-:W-:-:S04]  /*0280*/  @!P1 LOP3.LUT R56, RZ, UR8, RZ, 0x33, !PT ;  /* 0x00000008ff389c12 */ /* 0x000fc8000f8e33ff */
[----:B------:R-:W-:-:S05]  /*0290*/  IADD3 R3, PT, PT, -R56, RZ, RZ ;  /* 0x000000ff38037210 */ /* 0x000fca0007ffe1ff */
[----:B------:R-:W-:Y:S01]  /*02a0*/  IMAD R14, R3, UR8, R16 ;  /* 0x00000008030e7c24 */ /* 0x000fe2000f8e0210 */
[----:B------:R-:W-:Y:S05]  /*02b0*/  BRA `(.L_x_6) ;  /* 0x0000000000387947 */ /* 0x000fea0003800000 */
.L_x_5:
[----:B------:R-:W-:Y:S01]  /*02c0*/  MOV R9, UR9 ;  /* 0x0000000900097c02 */ /* 0x000fe20008000f00 */
[----:B------:R-:W-:Y:S01]  /*02d0*/  IMAD.U32 R8, RZ, RZ, UR8 ;  /* 0x00000008ff087e24 */ /* 0x000fe2000f8e00ff */
[----:B------:R-:W-:Y:S01]  /*02e0*/  MOV R9, R17 ;  /* 0x0000001100097202 */ /* 0x000fe20000000f00 */
[----:B------:R-:W-:Y:S01]  /*02f0*/  IMAD.MOV.U32 R14, RZ, RZ, R16 ;  /* 0x000000ffff0e7224 */ /* 0x000fe200078e0010 */
[----:B------:R-:W-:Y:S01]  /*0300*/  MOV R6, 0x330 ;  /* 0x0000033000067802 */ /* 0x000fe20000000f00 */
[----:B------:R-:W-:Y:S02]  /*0310*/  IMAD.U32 R7, RZ, RZ, UR5 ;  /* 0x00000005ff077e24 */ /* 0x000fe4000f8e00ff */
[----:B------:R-:W-:Y:S05]  /*0320*/  CALL.REL.NOINC `($__internal_0_$__cuda_sm20_div_s64) ;  /* 0x0000007c006c7944 */ /* 0x000fea0003c00000 */
[-C--:B------:R-:W-:Y:S02]  /*0330*/  IADD3 R9, P0, PT, RZ, -R46.reuse, RZ ;  /* 0x8000002eff097210 */ /* 0x080fe40007f1e0ff */
[----:B------:R-:W-:Y:S02]  /*0340*/  MOV R56, R46 ;  /* 0x0000002e00387202 */ /* 0x000fe40000000f00 */
[----:B------:R-:W-:Y:S01]  /*0350*/  IADD3.X R0, PT, PT, RZ, ~R2, RZ, P0, !PT ;  /* 0x80000002ff007210 */ /* 0x000fe200007fe4ff */
[----:B------:R-:W-:-:S04]  /*0360*/  IMAD.WIDE.U32 R14, R9, UR8, R16 ;  /* 0x00000008090e7c25 */ /* 0x000fc8000f8e0010 */
[----:B------:R-:W-:-:S04]  /*0370*/  IMAD R0, R0, UR8, RZ ;  /* 0x0000000800007c24 */ /* 0x000fc8000f8e02ff */
[----:B------:R-:W-:-:S05]  /*0380*/  IMAD R9, R9, UR5, R0 ;  /* 0x0000000509097c24 */ /* 0x000fca000f8e0200 */
[----:B------:R-:W-:Y:S02]  /*0390*/  IADD3 R9, PT, PT, R15, R9, RZ ;  /* 0x000000090f097210 */ /* 0x000fe40007ffe0ff */
.L_x_6:
[----:B------:R-:W-:Y:S05]  /*03a0*/  BSYNC.RECONVERGENT B0 ;  /* 0x0000000000007941 */ /* 0x000fea0003800200 */
.L_x_4:
[----:B------:R-:W0:Y:S01]  /*03b0*/  LDCU UR6, c[0x0][0x394] ;  /* 0x00007280ff0677ac */ /* 0x000e220008000800 */
[----:B------:R-:W-:Y:S01]  /*03c0*/  LOP3.LUT R0, R9, UR11, RZ, 0xfc, !PT ;  /* 0x0000000b09007c12 */ /* 0x000fe2000f8efcff */
[----:B------:R-:W-:Y:S03]  /*03d0*/  BSSY.RECONVERGENT B0, `(.L_x_7) ;  /* 0x0000029000007945 */ /* 0x000fe60003800200 */
[----:B------:R-:W-:Y:S01]  /*03e0*/  ISETP.NE.U32.AND P0, PT, R0, RZ, PT ;  /* 0x000000ff0000720c */ /* 0x000fe20003f05070 */
[----:B0-----:R-:W-:-:S12]  /*03f0*/  USHF.R.S32.HI UR6, URZ, 0x1f, UR6 ;  /* 0x0000001fff067899 */ /* 0x001fd80008011406 */
[----:B------:R-:W-:Y:S05]  /*0400*/  @P0 BRA `(.L_x_8) ;  /* 0x0000000000580947 */ /* 0x000fea0003800000 */
[----:B------:R-:W0:Y:S01]  /*0410*/  I2F.U32.RP R4, UR10 ;  /* 0x0000000a00047d06 */ /* 0x000e220008209000 */
[----:B------:R-:W-:Y:S01]  /*0420*/  IADD3 R0, PT, PT, RZ, -UR10, RZ ;  /* 0x8000000aff007c10 */ /* 0x000fe2000fffe0ff */
[----:B------:R-:W-:Y:S01]  /*0430*/  IMAD.MOV.U32 R9, RZ, RZ, RZ ;  /* 0x000000ffff097224 */ /* 0x000fe200078e00ff */
[----:B------:R-:W-:-:S05]  /*0440*/  ISETP.NE.U32.AND P1, PT, RZ, UR10, PT ;  /* 0x0000000aff007c0c */ /* 0x000fca000bf25070 */
[----:B0-----:R-:W0:Y:S02]  /*0450*/  MUFU.RCP R2, R4 ;  /* 0x0000000400027308 */ /* 0x001e240000001000 */
[----:B0-----:R-:W-:-:S06]  /*0460*/  IADD3 R2, PT, PT, R2, 0xffffffe, RZ ;  /* 0x0ffffffe02027810 */ /* 0x001fcc0007ffe0ff */
[----:B------:R-:W0:Y:S02]  /*0470*/  F2I.FTZ.U32.TRUNC.NTZ R3, R2 ;  /* 0x0000000200037305 */ /* 0x000e24000021f000 */
[----:B0-----:R-:W-:Y:S02]  /*0480*/  IMAD R5, R0, R3, RZ ;  /* 0x0000000300057224 */ /* 0x001fe400078e02ff */
[----:B------:R-:W-:-:S04]  /*0490*/  IMAD.MOV.U32 R2, RZ, RZ, RZ ;  /* 0x000000ffff027224 */ /* 0x000fc800078e00ff */
        /* <DEDUP_REMOVED lines=13> */
.L_x_8:
[----:B------:R-:W-:Y:S01]  /*0570*/  IMAD.U32 R2, RZ, RZ, UR10 ;  /* 0x0000000aff027e24 */ /* 0x000fe2000f8e00ff */
[----:B------:R-:W-:Y:S01]  /*0580*/  MOV R3, UR11 ;  /* 0x0000000b00037c02 */ /* 0x000fe20008000f00 */
[----:B------:R-:W-:Y:S01]  /*0590*/  IMAD.U32 R6, RZ, RZ, UR10 ;  /* 0x0000000aff067e24 */ /* 0x000fe2000f8e00ff */
[----:B------:R-:W-:Y:S01]  /*05a0*/  MOV R7, UR11 ;  /* 0x0000000b00077c02 */ /* 0x000fe20008000f00 */
[----:B------:R-:W-:Y:S01]  /*05b0*/  IMAD.MOV.U32 R8, RZ, RZ, R2 ;  /* 0x000000ffff087224 */ /* 0x000fe200078e0002 */
[----:B------:R-:W-:Y:S02]  /*05c0*/  MOV R6, 0x5e0 ;  /* 0x000005e000067802 */ /* 0x000fe40000000f00 */
[----:B------:R-:W-:Y:S05]  /*05d0*/  CALL.REL.NOINC `($__internal_0_$__cuda_sm20_div_s64) ;  /* 0x0000007800c07944 */ /* 0x000fea0003c00000 */
[----:B------:R-:W-:Y:S02]  /*05e0*/  IADD3 R0, P0, PT, RZ, -R46, RZ ;  /* 0x8000002eff007210 */ /* 0x000fe40007f1e0ff */
[----:B------:R-:W-:Y:S02]  /*05f0*/  MOV R15, R9 ;  /* 0x00000009000f7202 */ /* 0x000fe40000000f00 */
[----:B------:R-:W-:Y:S02]  /*0600*/  IADD3.X R3, PT, PT, RZ, ~R2, RZ, P0, !PT ;  /* 0x80000002ff037210 */ /* 0x000fe400007fe4ff */
[----:B------:R-:W-:Y:S01]  /*0610*/  MOV R55, R46 ;  /* 0x0000002e00377202 */ /* 0x000fe20000000f00 */
[----:B------:R-:W-:-:S04]  /*0620*/  IMAD.WIDE.U32 R14, R0, UR10, R14 ;  /* 0x0000000a000e7c25 */ /* 0x000fc8000f8e000e */
[----:B------:R-:W-:-:S04]  /*0630*/  IMAD R3, R3, UR10, RZ ;  /* 0x0000000a03037c24 */ /* 0x000fc8000f8e02ff */
[----:B------:R-:W-:-:S05]  /*0640*/  IMAD R3, R0, UR11, R3 ;  /* 0x0000000b00037c24 */ /* 0x000fca000f8e0203 */
[----:B------:R-:W-:Y:S02]  /*0650*/  IADD3 R9, PT, PT, R15, R3, RZ ;  /* 0x000000030f097210 */ /* 0x000fe40007ffe0ff */
.L_x_9:
[----:B------:R-:W-:Y:S05]  /*0660*/  BSYNC.RECONVERGENT B0 ;  /* 0x0000000000007941 */ /* 0x000fea0003800200 */
.L_x_7:
[----:B------:R-:W-:Y:S01]  /*0670*/  LOP3.LUT R0, R9, UR6, RZ, 0xfc, !PT ;  /* 0x0000000609007c12 */ /* 0x000fe2000f8efcff */
[----:B------:R-:W-:Y:S03]  /*0680*/  BSSY.RECONVERGENT B0, `(.L_x_10) ;  /* 0x0000022000007945 */ /* 0x000fe60003800200 */
[----:B------:R-:W-:-:S13]  /*0690*/  ISETP.NE.U32.AND P0, PT, R0, RZ, PT ;  /* 0x000000ff0000720c */ /* 0x000fda0003f05070 */
[----:B------:R-:W-:Y:S05]  /*06a0*/  @P0 BRA `(.L_x_11) ;  /* 0x0000000000580947 */ /* 0x000fea0003800000 */
[----:B------:R-:W0:Y:S02]  /*06b0*/  LDCU UR4, c[0x0][0x394] ;  /* 0x00007280ff0477ac */ /* 0x000e240008000800 */
[----:B0-----:R-:W0:Y:S01]  /*06c0*/  I2F.U32.RP R4, UR4 ;  /* 0x0000000400047d06 */ /* 0x001e220008209000 */
[----:B------:R-:W-:-:S07]  /*06d0*/  ISETP.NE.U32.AND P2, PT, RZ, UR4, PT ;  /* 0x00000004ff007c0c */ /* 0x000fce000bf45070 */
[----:B0-----:R-:W0:Y:S02]  /*06e0*/  MUFU.RCP R2, R4 ;  /* 0x0000000400027308 */ /* 0x001e240000001000 */
[----:B0-----:R-:W-:-:S06]  /*06f0*/  IADD3 R2, PT, PT, R2, 0xffffffe, RZ ;  /* 0x0ffffffe02027810 */ /* 0x001fcc0007ffe0ff */
[----:B------:R0:W1:Y:S02]  /*0700*/  F2I.FTZ.U32.TRUNC.NTZ R3, R2 ;  /* 0x0000000200037305 */ /* 0x000064000021f000 */
[----:B0-----:R-:W-:Y:S02]  /*0710*/  HFMA2 R2, -RZ, RZ, 0, 0 ;  /* 0x00000000ff027431 */ /* 0x001fe400000001ff */
[----:B-1----:R-:W-:-:S04]  /*0720*/  IMAD.MOV R0, RZ, RZ, -R3 ;  /* 0x000000ffff007224 */ /* 0x002fc800078e0a03 */
[----:B------:R-:W-:-:S04]  /*0730*/  IMAD R5, R0, UR4, RZ ;  /* 0x0000000400057c24 */ /* 0x000fc8000f8e02ff */
[----:B------:R-:W-:-:S06]  /*0740*/  IMAD.HI.U32 R5, R3, R5, R2 ;  /* 0x0000000503057227 */ /* 0x000fcc00078e0002 */
[----:B------:R-:W-:-:S04]  /*0750*/  IMAD.HI.U32 R54, R5, R14, RZ ;  /* 0x0000000e05367227 */ /* 0x000fc800078e00ff */
[----:B------:R-:W-:-:S04]  /*0760*/  IMAD.MOV R3, RZ, RZ, -R54 ;  /* 0x000000ffff037224 */ /* 0x000fc800078e0a36 */
[----:B------:R-:W-:-:S05]  /*0770*/  IMAD R3, R3, UR4, R14 ;  /* 0x0000000403037c24 */ /* 0x000fca000f8e020e */
[----:B------:R-:W-:-:S13]  /*0780*/  ISETP.GE.U32.AND P0, PT, R3, UR4, PT ;  /* 0x0000000403007c0c */ /* 0x000fda000bf06070 */
[----:B------:R-:W-:Y:S01]  /*0790*/  @P0 IADD3 R3, PT, PT, R3, -UR4, RZ ;  /* 0x8000000403030c10 */ /* 0x000fe2000fffe0ff */
[----:B------:R-:W-:-:S03]  /*07a0*/  @P0 VIADD R54, R54, 0x1 ;  /* 0x0000000136360836 */ /* 0x000fc60000000000 */
[----:B------:R-:W-:-:S13]  /*07b0*/  ISETP.GE.U32.AND P1, PT, R3, UR4, PT ;  /* 0x0000000403007c0c */ /* 0x000fda000bf26070 */
[----:B------:R-:W-:Y:S02]  /*07c0*/  @P1 IADD3 R54, PT, PT, R54, 0x1, RZ ;  /* 0x0000000136361810 */ /* 0x000fe40007ffe0ff */
[----:B------:R-:W-:-:S04]  /*07d0*/  @!P2 LOP3.LUT R54, RZ, UR4, RZ, 0x33, !PT ;  /* 0x00000004ff36ac12 */ /* 0x000fc8000f8e33ff */
[----:B------:R-:W-:-:S05]  /*07e0*/  IADD3 R23, PT, PT, -R54, RZ, RZ ;  /* 0x000000ff36177210 */ /* 0x000fca0007ffe1ff */
[----:B------:R-:W-:Y:S01]  /*07f0*/  IMAD R23, R23, UR4, R14 ;  /* 0x0000000417177c24 */ /* 0x000fe2000f8e020e */
[----:B------:R-:W-:Y:S05]  /*0800*/  BRA `(.L_x_12) ;  /* 0x0000000000247947 */ /* 0x000fea0003800000 */
.L_x_11:
[----:B------:R-:W0:Y:S01]  /*0810*/  LDCU UR4, c[0x0][0x394] ;  /* 0x00007280ff0477ac */ /* 0x000e220008000800 */
[----:B------:R-:W-:Y:S01]  /*0820*/  IMAD.U32 R7, RZ, RZ, UR6 ;  /* 0x00000006ff077e24 */ /* 0x000fe2000f8e00ff */
[----:B------:R-:W-:Y:S02]  /*0830*/  MOV R6, 0x860 ;  /* 0x0000086000067802 */ /* 0x000fe40000000f00 */
[----:B0-----:R-:W-:Y:S02]  /*0840*/  MOV R8, UR4 ;  /* 0x0000000400087c02 */ /* 0x001fe40008000f00 */
[----:B------:R-:W-:Y:S05]  /*0850*/  CALL.REL.NOINC `($__internal_0_$__cuda_sm20_div_s64) ;  /* 0x0000007800207944 */ /* 0x000fea0003c00000 */
[----:B------:R-:W0:Y:S01]  /*0860*/  LDCU UR4, c[0x0][0x394] ;  /* 0x00007280ff0477ac */ /* 0x000e220008000800 */
[----:B------:R-:W-:Y:S02]  /*0870*/  IADD3 R23, PT, PT, -R46, RZ, RZ ;  /* 0x000000ff2e177210 */ /* 0x000fe40007ffe1ff */
[----:B------:R-:W-:-:S03]  /*0880*/  MOV R54, R46 ;  /* 0x0000002e00367202 */ /* 0x000fc60000000f00 */
[----:B0-----:R-:W-:Y:S02]  /*0890*/  IMAD R23, R23, UR4, R14 ;  /* 0x0000000417177c24 */ /* 0x001fe4000f8e020e */
.L_x_12:
[----:B------:R-:W-:Y:S05]  /*08a0*/  BSYNC.RECONVERGENT B0 ;  /* 0x0000000000007941 */ /* 0x000fea0003800200 */
.L_x_10:
[----:B------:R-:W-:Y:S01]  /*08b0*/  IADD3 R18, P0, PT, R16, 0x1, RZ ;  /* 0x0000000110127810 */ /* 0x000fe20007f1e0ff */
[----:B------:R-:W-:Y:S04]  /*08c0*/  BSSY.RECONVERGENT B0, `(.L_x_13) ;  /* 0x0000029000007945 */ /* 0x000fe80003800200 */
[----:B------:R-:W-:-:S05]  /*08d0*/  IMAD.X R19, RZ, RZ, R17, P0 ;  /* 0x000000ffff137224 */ /* 0x000fca00000e0611 */
[----:B------:R-:W-:-:S04]  /*08e0*/  LOP3.LUT R0, R19, UR5, RZ, 0xfc, !PT ;  /* 0x0000000513007c12 */ /* 0x000fc8000f8efcff */
[----:B------:R-:W-:-:S13]  /*08f0*/  ISETP.NE.U32.AND P0, PT, R0, RZ, PT ;  /* 0x000000ff0000720c */ /* 0x000fda0003f05070 */
        /* <DEDUP_REMOVED lines=23> */
.L_x_14:
        /* <DEDUP_REMOVED lines=14> */
.L_x_15:
[----:B------:R-:W-:Y:S05]  /*0b50*/  BSYNC.RECONVERGENT B0 ;  /* 0x0000000000007941 */ /* 0x000fea0003800200 */
.L_x_13:
[----:B------:R-:W-:Y:S01]  /*0b60*/  LOP3.LUT R0, R9, UR11, RZ, 0xfc, !PT ;  /* 0x0000000b09007c12 */ /* 0x000fe2000f8efcff */
[----:B------:R-:W-:Y:S03]  /*0b70*/  BSSY.RECONVERGENT B0, `(.L_x_16) ;  /* 0x0000028000007945 */ /* 0x000fe60003800200 */
[----:B------:R-:W-:-:S13]  /*0b80*/  ISETP.NE.U32.AND P0, PT, R0, RZ, PT ;  /* 0x000000ff0000720c */ /* 0x000fda0003f05070 */
        /* <DEDUP_REMOVED lines=23> */
.L_x_17:
        /* <DEDUP_REMOVED lines=15> */
.L_x_18:
[----:B------:R-:W-:Y:S05]  /*0df0*/  BSYNC.RECONVERGENT B0 ;  /* 0x0000000000007941 */ /* 0x000fea0003800200 */
.L_x_16:
        /* <DEDUP_REMOVED lines=26> */
.L_x_20:
        /* <DEDUP_REMOVED lines=9> */
.L_x_21:
[----:B------:R-:W-:Y:S05]  /*1030*/  BSYNC.RECONVERGENT B0 ;  /* 0x0000000000007941 */ /* 0x000fea0003800200 */
.L_x_19:
        /* <DEDUP_REMOVED lines=28> */
.L_x_23:
        /* <DEDUP_REMOVED lines=14> */
.L_x_24:
[----:B------:R-:W-:Y:S05]  /*12e0*/  BSYNC.RECONVERGENT B0 ;  /* 0x0000000000007941 */ /* 0x000fea0003800200 */
.L_x_22:
        /* <DEDUP_REMOVED lines=26> */
.L_x_26:
        /* <DEDUP_REMOVED lines=15> */
.L_x_27:
[----:B------:R-:W-:Y:S05]  /*1580*/  BSYNC.RECONVERGENT B0 ;  /* 0x0000000000007941 */ /* 0x000fea0003800200 */
.L_x_25:
        /* <DEDUP_REMOVED lines=26> */
.L_x_29:
        /* <DEDUP_REMOVED lines=9> */
.L_x_30:
[----:B------:R-:W-:Y:S05]  /*17c0*/  BSYNC.RECONVERGENT B0 ;  /* 0x0000000000007941 */ /* 0x000fea0003800200 */
.L_x_28:
        /* <DEDUP_REMOVED lines=28> */
.L_x_32:
        /* <DEDUP_REMOVED lines=14> */
.L_x_33:
[----:B------:R-:W-:Y:S05]  /*1a70*/  BSYNC.RECONVERGENT B0 ;  /* 0x0000000000007941 */ /* 0x000fea0003800200 */
.L_x_31:
        /* <DEDUP_REMOVED lines=26> */
.L_x_35:
[----:B------:R-:W-:Y:S01]  /*1c20*/  IMAD.U32 R2, RZ, RZ, UR10 ;  /* 0x0000000aff027e24 */ /* 0x000fe2000f8e00ff */
[----:B------:R-:W-:Y:S01]  /*1c30*/  MOV R6, UR10 ;  /* 0x0000000a00067c02 */ /* 0x000fe20008000f00 */
[----:B------:R-:W-:Y:S01]  /*1c40*/  IMAD.U32 R3, RZ, RZ, UR11 ;  /* 0x0000000bff037e24 */ /* 0x000fe2000f8e00ff */
[----:B------:R-:W-:Y:S01]  /*1c50*/  MOV R14, R44 ;  /* 0x0000002c000e7202 */ /* 0x000fe20000000f00 */
[----:B------:R-:W-:Y:S01]  /*1c60*/  IMAD.U32 R7, RZ, RZ, UR11 ;  /* 0x0000000bff077e24 */ /* 0x000fe2000f8e00ff */
[----:B------:R-:W-:Y:S02]  /*1c70*/  MOV R8, R2 ;  /* 0x0000000200087202 */ /* 0x000fe40000000f00 */
[----:B------:R-:W-:Y:S02]  /*1c80*/  MOV R6, 0x1ca0 ;  /* 0x00001ca000067802 */ /* 0x000fe40000000f00 */
[----:B------:R-:W-:Y:S05]  /*1c90*/  CALL.REL.NOINC `($__internal_0_$__cuda_sm20_div_s64) ;  /* 0x0000006400107944 */ /* 0x000fea0003c00000 */
[----:B------:R-:W-:Y:S02]  /*1ca0*/  IADD3 R0, P0, PT, RZ, -R46, RZ ;  /* 0x8000002eff007210 */ /* 0x000fe40007f1e0ff */
[----:B------:R-:W-:Y:S02]  /*1cb0*/  MOV R45, R9 ;  /* 0x00000009002d7202 */ /* 0x000fe40000000f00 */
[----:B------:R-:W-:Y:S01]  /*1cc0*/  IADD3.X R3, PT, PT, RZ, ~R2, RZ, P0, !PT ;  /* 0x80000002ff037210 */ /* 0x000fe200007fe4ff */
[----:B------:R-:W-:Y:S01]  /*1cd0*/  IMAD.WIDE.U32 R4, R0, UR10, R44 ;  /* 0x0000000a00047c25 */ /* 0x000fe2000f8e002c */
[----:B------:R-:W-:-:S03]  /*1ce0*/  MOV R45, R46 ;  /* 0x0000002e002d7202 */ /* 0x000fc60000000f00 */
[----:B------:R-:W-:Y:S01]  /*1cf0*/  IMAD R3, R3, UR10, RZ ;  /* 0x0000000a03037c24 */ /* 0x000fe2000f8e02ff */
[----:B------:R-:W-:-:S03]  /*1d00*/  MOV R44, R4 ;  /* 0x00000004002c7202 */ /* 0x000fc60000000f00 */
[----:B------:R-:W-:-:S05]  /*1d10*/  IMAD R3, R0, UR11, R3 ;  /* 0x0000000b00037c24 */ /* 0x000fca000f8e0203 */
[----:B------:R-:W-:Y:S02]  /*1d20*/  IADD3 R9, PT, PT, R3, R5, RZ ;  /* 0x0000000503097210 */ /* 0x000fe40007ffe0ff */
.L_x_36:
[----:B------:R-:W-:Y:S05]  /*1d30*/  BSYNC.RECONVERGENT B0 ;  /* 0x0000000000007941 */ /* 0x000fea0003800200 */
.L_x_34:
        /* <DEDUP_REMOVED lines=26> */
.L_x_38:
[----:B------:R-:W0:Y:S01]  /*1ee0*/  LDCU UR4, c[0x0][0x394] ;  /* 0x00007280ff0477ac */ /* 0x000e220008000800 */
[----:B------:R-:W-:Y:S01]  /*1ef0*/  IMAD.MOV.U32 R14, RZ, RZ, R44 ;  /* 0x000000ffff0e7224 */ /* 0x000fe200078e002c */
[----:B------:R-:W-:Y:S02]  /*1f00*/  MOV R7, UR6 ;  /* 0x0000000600077c02 */ /* 0x000fe40008000f00 */
[----:B------:R-:W-:Y:S01]  /*1f10*/  MOV R6, 0x1f40 ;  /* 0x00001f4000067802 */ /* 0x000fe20000000f00 */
[----:B0-----:R-:W-:Y:S02]  /*1f20*/  IMAD.U32 R8, RZ, RZ, UR4 ;  /* 0x00000004ff087e24 */ /* 0x001fe4000f8e00ff */
[----:B------:R-:W-:Y:S05]  /*1f30*/  CALL.REL.NOINC `($__internal_0_$__cuda_sm20_div_s64) ;  /* 0x0000006000687944 */ /* 0x000fea0003c00000 */
[----:B------:R-:W0:Y:S01]  /*1f40*/  LDCU UR4, c[0x0][0x394] ;  /* 0x00007280ff0477ac */ /* 0x000e220008000800 */
[----:B------:R-:W-:-:S05]  /*1f50*/  IADD3 R3, PT, PT, -R46, RZ, RZ ;  /* 0x000000ff2e037210 */ /* 0x000fca0007ffe1ff */
[----:B0-----:R-:W-:Y:S02]  /*1f60*/  IMAD R44, R3, UR4, R44 ;  /* 0x00000004032c7c24 */ /* 0x001fe4000f8e022c */
.L_x_39:
[----:B------:R-:W-:Y:S05]  /*1f70*/  BSYNC.RECONVERGENT B0 ;  /* 0x0000000000007941 */ /* 0x000fea0003800200 */
.L_x_37:
[----:B------:R-:W0:Y:S01]  /*1f80*/  LDC R3, c[0x0][0x3a0] ;  /* 0x0000e800ff037b82 */ /* 0x000e220000000800 */
[----:B------:R-:W0:Y:S01]  /*1f90*/  LDCU UR4, c[0x0][0x39c] ;  /* 0x00007380ff0477ac */ /* 0x000e220008000800 */
[----:B------:R-:W-:Y:S01]  /*1fa0*/  IMAD.MOV.U32 R16, RZ, RZ, RZ ;  /* 0x000000ffff107224 */ /* 0x000fe200078e00ff */
[----:B------:R-:W-:Y:S02]  /*1fb0*/  CS2R R14, SRZ ;  /* 0x00000000000e7805 */ /* 0x000fe4000001ff00 */
[----:B------:R-:W-:Y:S01]  /*1fc0*/  CS2R R12, SRZ ;  /* 0x00000000000c7805 */ /* 0x000fe2000001ff00 */
[----:B------:R-:W1:Y:S01]  /*1fd0*/  LDCU.64 UR16, c[0x0][0x358] ;  /* 0x00006b00ff1077ac */ /* 0x000e620008000a00 */
[----:B------:R-:W-:Y:S02]  /*1fe0*/  CS2R R10, SRZ ;  /* 0x00000000000a7805 */ /* 0x000fe4000001ff00 */
[----:B------:R-:W-:Y:S01]  /*1ff0*/  CS2R R8, SRZ ;  /* 0x0000000000087805 */ /* 0x000fe2000001ff00 */
[----:B------:R-:W0:Y:S01]  /*2000*/  LDC R40, c[0x0][0x38c] ;  /* 0x0000e300ff287b82 */ /* 0x000e220000000800 */
[----:B------:R-:W-:-:S02]  /*2010*/  CS2R R6, SRZ ;  /* 0x0000000000067805 */ /* 0x000fc4000001ff00 */
[----:B------:R-:W-:-:S05]  /*2020*/  CS2R R4, SRZ ;  /* 0x0000000000047805 */ /* 0x000fca000001ff00 */
[----:B------:R-:W2:Y:S01]  /*2030*/  LDC R0, c[0x0][0x3cc] ;  /* 0x0000f300ff007b82 */ /* 0x000ea20000000800 */
[----:B0-----:R-:W-:-:S04]  /*2040*/  VIMNMX3 R3, R3, UR4, R40, PT ;  /* 0x0000000403037c0f */ /* 0x001fc8000b800128 */
[----:B------:R-:W-:Y:S02]  /*2050*/  ISETP.GE.AND P0, PT, R3, 0x1, PT ;  /* 0x000000010300780c */ /* 0x000fe40003f06270 */
[----:B------:R-:W-:Y:S02]  /*2060*/  CS2R R2, SRZ ;  /* 0x0000000000027805 */ /* 0x000fe4000001ff00 */
[----:B--2---:R-:W-:Y:S01]  /*2070*/  ISETP.LT.OR P0, PT, R0, 0x1, !P0 ;  /* 0x000000010000780c */ /* 0x004fe20004701670 */
[----:B------:R-:W-:-:S12]  /*2080*/  IMAD.MOV.U32 R0, RZ, RZ, RZ ;  /* 0x000000ffff007224 */ /* 0x000fd800078e00ff */
[----:B-1----:R-:W-:Y:S05]  /*2090*/  @P0 BRA `(.L_x_40) ;  /* 0x0000002400b00947 */ /* 0x002fea0003800000 */
[----:B------:R-:W0:Y:S02]  /*20a0*/  LDCU UR4, c[0x0][0x3bc] ;  /* 0x00007780ff0477ac */ /* 0x000e240008000800 */
[----:B0-----:R-:W-:-:S09]  /*20b0*/  UISETP.NE.AND UP0, UPT, UR4, 0x1, UPT ;  /* 0x000000010400788c */ /* 0x001fd2000bf05270 */
[----:B------:R-:W-:Y:S05]  /*20c0*/  BRA.U !UP0, `(.L_x_41) ;  /* 0x0000001108a47547 */ /* 0x000fea000b800000 */
[----:B------:R-:W0:Y:S01]  /*20d0*/  LDC R87, c[0x0][0x40c] ;  /* 0x00010300ff577b82 */ /* 0x000e220000000800 */
[----:B------:R-:W1:Y:S01]  /*20e0*/  LDCU UR5, c[0x0][0x398] ;  /* 0x00007300ff0577ac */ /* 0x000e620008000800 */
[C---:B------:R-:W-:Y:S01]  /*20f0*/  VIADD R4, R58.reuse, 0x1 ;  /* 0x000000013a047836 */ /* 0x040fe20000000000 */
[----:B------:R-:W-:Y:S01]  /*2100*/  CS2R R14, SRZ ;  /* 0x00000000000e7805 */ /* 0x000fe2000001ff00 */
[C---:B------:R-:W-:Y:S01]  /*2110*/  VIADD R3, R58.reuse, 0x2 ;  /* 0x000000023a037836 */ /* 0x040fe20000000000 */
[----:B------:R-:W2:Y:S01]  /*2120*/  LDCU UR4, c[0x0][0x3b0] ;  /* 0x00007600ff0477ac */ /* 0x000ea20008000800 */
[----:B------:R-:W-:Y:S01]  /*2130*/  VIADD R0, R58, 0x3 ;  /* 0x000000033a007836 */ /* 0x000fe20000000000 */
[----:B------:R-:W-:Y:S01]  /*2140*/  CS2R R12, SRZ ;  /* 0x00000000000c7805 */ /* 0x000fe2000001ff00 */
[----:B------:R-:W2:Y:S01]  /*2150*/  LDC R82, c[0x0][0x3a8] ;  /* 0x0000ea00ff527b82 */ /* 0x000ea20000000800 */
[----:B------:R-:W-:Y:S01]  /*2160*/  IMAD.MOV.U32 R16, RZ, RZ, RZ ;  /* 0x000000ffff107224 */ /* 0x000fe200078e00ff */
[----:B------:R-:W-:-:S02]  /*2170*/  CS2R R10, SRZ ;  /* 0x00000000000a7805 */ /* 0x000fc4000001ff00 */
[----:B------:R-:W-:Y:S02]  /*2180*/  CS2R R8, SRZ ;  /* 0x0000000000087805 */ /* 0x000fe4000001ff00 */
[----:B------:R-:W-:Y:S01]  /*2190*/  CS2R R6, SRZ ;  /* 0x0000000000067805 */ /* 0x000fe2000001ff00 */
[----:B------:R-:W3:Y:S01]  /*21a0*/  LDCU UR21, c[0x0][0x3d4] ;  /* 0x00007a80ff1577ac */ /* 0x000ee20008000800 */
[----:B------:R-:W4:Y:S01]  /*21b0*/  LDCU.64 UR6, c[0x0][0x3f0] ;  /* 0x00007e00ff0677ac */ /* 0x000f220008000a00 */
[----:B-1----:R-:W-:Y:S02]  /*21c0*/  ISETP.GE.AND P0, PT, R4, UR5, PT ;  /* 0x0000000504007c0c */ /* 0x002fe4000bf06270 */
[----:B------:R-:W-:Y:S02]  /*21d0*/  CS2R R4, SRZ ;  /* 0x0000000000047805 */ /* 0x000fe4000001ff00 */
[----:B------:R-:W-:Y:S01]  /*21e0*/  ISETP.GE.AND P6, PT, R3, UR5, PT ;  /* 0x0000000503007c0c */ /* 0x000fe2000bfc6270 */
[----:B------:R-:W-:Y:S01]  /*21f0*/  UMOV UR26, URZ ;  /* 0x000000ff001a7c82 */ /* 0x000fe20008000000 */
[----:B------:R-:W-:Y:S01]  /*2200*/  ISETP.GE.AND P5, PT, R0, UR5, PT ;  /* 0x0000000500007c0c */ /* 0x000fe2000bfa6270 */
[----:B0-----:R-:W-:Y:S01]  /*2210*/  IMAD R2, R58, R87, R87 ;  /* 0x000000573a027224 */ /* 0x001fe200078e0257 */
[----:B------:R-:W-:Y:S01]  /*2220*/  P2R R88, PR, RZ, 0x1 ;  /* 0x00000001ff587803 */ /* 0x000fe20000000000 */
[----:B------:R-:W-:-:S02]  /*2230*/  IMAD.MOV.U32 R0, RZ, RZ, RZ ;  /* 0x000000ffff007224 */ /* 0x000fc400078e00ff */
[----:B------:R-:W-:Y:S01]  /*2240*/  IMAD R87, R87, 0x2, R2 ;  /* 0x0000000257577824 */ /* 0x000fe200078e0202 */
[----:B------:R-:W-:Y:S01]  /*2250*/  CS2R R2, SRZ ;  /* 0x0000000000027805 */ /* 0x000fe2000001ff00 */
[----:B--2---:R-:W-:-:S03]  /*2260*/  IMAD R85, R23, UR4, -R82 ;  /* 0x0000000417557c24 */ /* 0x004fc6000f8e0a52 */
[----:B------:R-:W-:Y:S01]  /*2270*/  SHF.R.S32.HI R86, RZ, 0x1f, R87 ;  /* 0x0000001fff567819 */ /* 0x000fe20000011457 */
[--C-:B------:R-:W-:Y:S02]  /*2280*/  IMAD R84, R25, UR4, -R82.reuse ;  /* 0x0000000419547c24 */ /* 0x100fe4000f8e0a52 */
[--C-:B------:R-:W-:Y:S02]  /*2290*/  IMAD R83, R27, UR4, -R82.reuse ;  /* 0x000000041b537c24 */ /* 0x100fe4000f8e0a52 */
[----:B---34-:R-:W-:-:S07]  /*22a0*/  IMAD R82, R44, UR4, -R82 ;  /* 0x000000042c527c24 */ /* 0x018fce000f8e0a52 */
.L_x_45:
[----:B------:R-:W0:Y:S01]  /*22b0*/  LDC.64 R18, c[0x0][0x3d8] ;  /* 0x0000f600ff127b82 */ /* 0x000e220000000a00 */
[----:B------:R-:W-:Y:S01]  /*22c0*/  IMAD R76, R50, UR7, RZ ;  /* 0x00000007324c7c24 */ /* 0x000fe2000f8e02ff */
[----:B------:R-:W1:Y:S01]  /*22d0*/  LDCU UR20, c[0x0][0x3ac] ;  /* 0x00007580ff1477ac */ /* 0x000e620008000800 */
[----:B------:R-:W-:Y:S01]  /*22e0*/  IMAD R74, R47, UR7, RZ ;  /* 0x000000072f4a7c24 */ /* 0x000fe2000f8e02ff */
[----:B------:R-:W2:Y:S01]  /*22f0*/  LDCU UR19, c[0x0][0x3ec] ;  /* 0x00007d80ff1377ac */ /* 0x000ea20008000800 */
[----:B------:R-:W3:Y:S01]  /*2300*/  LDCU UR18, c[0x0][0x404] ;  /* 0x00008080ff1277ac */ /* 0x000ee20008000800 */
[----:B------:R-:W-:Y:S01]  /*2310*/  UMOV UR25, URZ ;  /* 0x000000ff00197c82 */ /* 0x000fe20008000000 */
[-C--:B0-----:R-:W-:Y:S02]  /*2320*/  IMAD R24, R55, R18.reuse, -UR21 ;  /* 0x8000001537187e24 */ /* 0x081fe4000f8e0212 */
[-C--:B------:R-:W-:Y:S02]  /*2330*/  IMAD R20, R51, R18.reuse, -UR21 ;  /* 0x8000001533147e24 */ /* 0x080fe4000f8e0212 */
[----:B------:R-:W-:-:S02]  /*2340*/  IMAD R22, R49, R18, -UR21 ;  /* 0x8000001531167e24 */ /* 0x000fc4000f8e0212 */
[----:B------:R-:W-:Y:S02]  /*2350*/  IMAD R18, R45, R18, -UR21 ;  /* 0x800000152d127e24 */ /* 0x000fe4000f8e0212 */
[C---:B------:R-:W-:Y:S02]  /*2360*/  IMAD R22, R19.reuse, UR26, R22 ;  /* 0x0000001a13167c24 */ /* 0x040fe4000f8e0216 */
[C---:B------:R-:W-:Y:S02]  /*2370*/  IMAD R17, R19.reuse, UR26, R18 ;  /* 0x0000001a13117c24 */ /* 0x040fe4000f8e0212 */
[C---:B------:R-:W-:Y:S02]  /*2380*/  IMAD R29, R19.reuse, UR26, R24 ;  /* 0x0000001a131d7c24 */ /* 0x040fe4000f8e0218 */
[----:B------:R-:W-:Y:S02]  /*2390*/  IMAD R21, R19, UR26, R20 ;  /* 0x0000001a13157c24 */ /* 0x000fe4000f8e0214 */
[----:B------:R-:W-:-:S02]  /*23a0*/  IMAD R19, R22, UR6, RZ ;  /* 0x0000000616137c24 */ /* 0x000fc4000f8e02ff */
[----:B------:R-:W-:Y:S02]  /*23b0*/  IMAD R17, R17, UR6, RZ ;  /* 0x0000000611117c24 */ /* 0x000fe4000f8e02ff */
[----:B------:R-:W-:Y:S01]  /*23c0*/  IMAD R20, R56, UR7, RZ ;  /* 0x0000000738147c24 */ /* 0x000fe2000f8e02ff */
[----:B------:R-:W-:Y:S01]  /*23d0*/  IADD3 R77, P1, PT, R19, R76, RZ ;  /* 0x0000004c134d7210 */ /* 0x000fe20007f3e0ff */
[----:B------:R-:W-:Y:S01]  /*23e0*/  IMAD R18, R53, UR7, RZ ;  /* 0x0000000735127c24 */ /* 0x000fe2000f8e02ff */
[----:B------:R-:W-:Y:S01]  /*23f0*/  IADD3 R75, P0, PT, R17, R74, RZ ;  /* 0x0000004a114b7210 */ /* 0x000fe20007f1e0ff */
[----:B------:R-:W-:Y:S01]  /*2400*/  IMAD R29, R29, UR6, RZ ;  /* 0x000000061d1d7c24 */ /* 0x000fe2000f8e02ff */
[----:B------:R-:W-:Y:S01]  /*2410*/  SHF.R.S32.HI R80, RZ, 0x1f, R20 ;  /* 0x0000001fff507819 */ /* 0x000fe20000011414 */
[----:B------:R-:W-:Y:S01]  /*2420*/  IMAD R21, R21, UR6, RZ ;  /* 0x0000000615157c24 */ /* 0x000fe2000f8e02ff */
[----:B------:R-:W-:Y:S02]  /*2430*/  SHF.R.S32.HI R78, RZ, 0x1f, R18 ;  /* 0x0000001fff4e7819 */ /* 0x000fe40000011412 */
[----:B------:R-:W-:-:S02]  /*2440*/  IADD3 R81, P3, PT, R29, R20, RZ ;  /* 0x000000141d517210 */ /* 0x000fc40007f7e0ff */
[----:B------:R-:W-:Y:S02]  /*2450*/  IADD3 R79, P2, PT, R21, R18, RZ ;  /* 0x00000012154f7210 */ /* 0x000fe40007f5e0ff */
[----:B------:R-:W-:Y:S02]  /*2460*/  SHF.R.S32.HI R76, RZ, 0x1f, R76 ;  /* 0x0000001fff4c7819 */ /* 0x000fe4000001144c */
[----:B------:R-:W-:Y:S02]  /*2470*/  SHF.R.S32.HI R74, RZ, 0x1f, R74 ;  /* 0x0000001fff4a7819 */ /* 0x000fe4000001144a */
[----:B------:R-:W-:Y:S02]  /*2480*/  LEA.HI.X.SX32 R80, R29, R80, 0x1, P3 ;  /* 0x000000501d507211 */ /* 0x000fe400018f0eff */
[----:B------:R-:W-:Y:S02]  /*2490*/  LEA.HI.X.SX32 R78, R21, R78, 0x1, P2 ;  /* 0x0000004e154e7211 */ /* 0x000fe400010f0eff */
[----:B------:R-:W-:-:S02]  /*24a0*/  LEA.HI.X.SX32 R76, R19, R76, 0x1, P1 ;  /* 0x0000004c134c7211 */ /* 0x000fc400008f0eff */
[----:B-123--:R-:W-:-:S07]  /*24b0*/  LEA.HI.X.SX32 R74, R17, R74, 0x1, P0 ;  /* 0x0000004a114a7211 */ /* 0x00efce00000f0eff */
.L_x_44:
[----:B------:R-:W0:Y:S01]  /*24c0*/  LDC.64 R18, c[0x0][0x408] ;  /* 0x00010200ff127b82 */ /* 0x000e220000000a00 */
[----:B------:R-:W-:Y:S01]  /*24d0*/  UIMAD UR23, UR25, UR18, URZ ;  /* 0x00000012191772a4 */ /* 0x000fe2000f8e02ff */
[----:B------:R-:W1:Y:S03]  /*24e0*/  LDCU UR15, c[0x0][0x388] ;  /* 0x00007100ff0f77ac */ /* 0x000e660008000800 */
[----:B------:R-:W-:-:S03]  /*24f0*/  USHF.R.S32.HI UR22, URZ, 0x1f, UR23 ;  /* 0x0000001fff167899 */ /* 0x000fc60008011417 */
[----:B------:R-:W2:Y:S01]  /*2500*/  LDC R17, c[0x0][0x3a4] ;  /* 0x0000e900ff117b82 */ /* 0x000ea20000000800 */
[----:B------:R-:W3:Y:S01]  /*2510*/  LDCU UR11, c[0x0][0x3d4] ;  /* 0x00007a80ff0b77ac */ /* 0x000ee20008000800 */
[----:B------:R-:W4:Y:S06]  /*2520*/  LDCU UR14, c[0x0][0x3c8] ;  /* 0x00007900ff0e77ac */ /* 0x000f2c0008000800 */
[----:B------:R-:W5:Y:S01]  /*2530*/  LDC R66, c[0x0][0x3b4] ;  /* 0x0000ed00ff427b82 */ /* 0x000f620000000800 */
[----:B------:R-:W0:Y:S01]  /*2540*/  LDCU UR10, c[0x0][0x3ac] ;  /* 0x00007580ff0a77ac */ /* 0x000e220008000800 */
[----:B------:R-:W0:Y:S02]  /*2550*/  LDCU UR13, c[0x0][0x3e8] ;  /* 0x00007d00ff0d77ac */ /* 0x000e240008000800 */
[----:B0-----:R-:W-:Y:S01]  /*2560*/  IMAD R65, R58, R19, RZ ;  /* 0x000000133a417224 */ /* 0x001fe200078e02ff */
[----:B------:R-:W0:Y:S01]  /*2570*/  LDCU UR12, c[0x0][0x400] ;  /* 0x00008000ff0c77ac */ /* 0x000e220008000800 */
[----:B------:R-:W-:-:S02]  /*2580*/  IMAD R18, R18, UR26, RZ ;  /* 0x0000001a12127c24 */ /* 0x000fc4000f8e02ff */
[----:B------:R-:W-:Y:S01]  /*2590*/  IMAD.IADD R63, R65, 0x1, R19 ;  /* 0x00000001413f7824 */ /* 0x000fe200078e0213 */
[----:B------:R-:W-:Y:S01]  /*25a0*/  SHF.R.S32.HI R64, RZ, 0x1f, R65 ;  /* 0x0000001fff407819 */ /* 0x000fe20000011441 */
[----:B------:R-:W0:Y:S01]  /*25b0*/  LDCU UR9, c[0x0][0x398] ;  /* 0x00007300ff0977ac */ /* 0x000e220008000800 */
[----:B------:R-:W-:Y:S01]  /*25c0*/  SHF.R.S32.HI R57, RZ, 0x1f, R18 ;  /* 0x0000001fff397819 */ /* 0x000fe20000011412 */
[----:B--2---:R-:W-:Y:S01]  /*25d0*/  IMAD R31, R54, UR20, -R17 ;  /* 0x00000014361f7c24 */ /* 0x004fe2000f8e0a11 */
[----:B------:R-:W-:Y:S01]  /*25e0*/  SHF.R.S32.HI R62, RZ, 0x1f, R63 ;  /* 0x0000001fff3e7819 */ /* 0x000fe2000001143f */
[----:B------:R-:W-:Y:S01]  /*25f0*/  IMAD R29, R52, UR20, -R17 ;  /* 0x00000014341d7c24 */ /* 0x000fe2000f8e0a11 */
[----:B------:R-:W-:Y:S01]  /*2600*/  IADD3 R65, P1, P0, R18, UR23, R65 ;  /* 0x0000001712417c10 */ /* 0x000fe2000f83e041 */
[--C-:B------:R-:W-:Y:S01]  /*2610*/  IMAD R21, R48, UR20, -R17.reuse ;  /* 0x0000001430157c24 */ /* 0x100fe2000f8e0a11 */
[----:B------:R-:W2:Y:S01]  /*2620*/  LDCU UR8, c[0x0][0x38c] ;  /* 0x00007180ff0877ac */ /* 0x000ea20008000800 */
[----:B------:R-:W-:Y:S01]  /*2630*/  IMAD R17, R46, UR20, -R17 ;  /* 0x000000142e117c24 */ /* 0x000fe2000f8e0a11 */
[----:B------:R-:W-:Y:S01]  /*2640*/  IADD3.X R64, PT, PT, R57, UR22, R64, P1, P0 ;  /* 0x0000001639407c10 */ /* 0x000fe20008fe0440 */
[----:B------:R-:W-:Y:S01]  /*2650*/  IMAD.IADD R19, R63, 0x1, R19 ;  /* 0x000000013f137824 */ /* 0x000fe200078e0213 */
[----:B------:R-:W-:Y:S01]  /*2660*/  IADD3 R63, P3, P2, R18, UR23, R63 ;  /* 0x00000017123f7c10 */ /* 0x000fe2000fa7e03f */
[----:B-----5:R-:W-:Y:S01]  /*2670*/  IMAD R72, R66, UR25, R31 ;  /* 0x0000001942487c24 */ /* 0x020fe2000f8e021f */
[----:B------:R-:W-:Y:S01]  /*2680*/  IADD3 R59, P1, P0, R18, UR23, R87 ;  /* 0x00000017123b7c10 */ /* 0x000fe2000f83e057 */
[C---:B------:R-:W-:Y:S01]  /*2690*/  IMAD R70, R66.reuse, UR25, R29 ;  /* 0x0000001942467c24 */ /* 0x040fe2000f8e021d */
[C---:B------:R-:W-:Y:S01]  /*26a0*/  IADD3.X R62, PT, PT, R57.reuse, UR22, R62, P3, P2 ;  /* 0x00000016393e7c10 */ /* 0x040fe20009fe443e */
[----:B------:R-:W-:Y:S01]  /*26b0*/  IMAD R68, R66, UR25, R21 ;  /* 0x0000001942447c24 */ /* 0x000fe2000f8e0215 */
[----:B------:R-:W-:Y:S01]  /*26c0*/  IADD3 R61, P3, P2, R18, UR23, R19 ;  /* 0x00000017123d7c10 */ /* 0x000fe2000fa7e013 */
[----:B------:R-:W-:Y:S01]  /*26d0*/  IMAD R66, R66, UR25, R17 ;  /* 0x0000001942427c24 */ /* 0x000fe2000f8e0211 */
[----:B------:R-:W-:Y:S01]  /*26e0*/  SHF.R.S32.HI R60, RZ, 0x1f, R19 ;  /* 0x0000001fff3c7819 */ /* 0x000fe20000011413 */
[----:B------:R-:W-:Y:S01]  /*26f0*/  IMAD R72, R72, UR19, RZ ;  /* 0x0000001348487c24 */ /* 0x000fe2000f8e02ff */
[----:B------:R-:W0:Y:S01]  /*2700*/  LDCU.64 UR4, c[0x0][0x380] ;  /* 0x00007000ff0477ac */ /* 0x000e220008000a00 */
[----:B------:R-:W-:Y:S01]  /*2710*/  IMAD R70, R70, UR19, RZ ;  /* 0x0000001346467c24 */ /* 0x000fe2000f8e02ff */
[C---:B------:R-:W-:Y:S01]  /*2720*/  IADD3.X R60, PT, PT, R57.reuse, UR22, R60, P3, P2 ;  /* 0x00000016393c7c10 */ /* 0x040fe20009fe443c */
[----:B------:R-:W-:Y:S01]  /*2730*/  IMAD R68, R68, UR19, RZ ;  /* 0x0000001344447c24 */ /* 0x000fe2000f8e02ff */
[----:B------:R-:W-:Y:S01]  /*2740*/  IADD3.X R57, PT, PT, R57, UR22, R86, P1, P0 ;  /* 0x0000001639397c10 */ /* 0x000fe20008fe0456 */
[----:B------:R-:W-:Y:S01]  /*2750*/  IMAD R66, R66, UR19, RZ ;  /* 0x0000001342427c24 */ /* 0x000fe2000f8e02ff */
[----:B------:R-:W-:Y:S01]  /*2760*/  IADD3 R73, P3, PT, R72, R81, RZ ;  /* 0x0000005148497210 */ /* 0x000fe20007f7e0ff */
[----:B------:R-:W-:Y:S01]  /*2770*/  UMOV UR24, URZ ;  /* 0x000000ff00187c82 */ /* 0x000fe20008000000 */
[----:B------:R-:W-:-:S02]  /*2780*/  IADD3 R71, P2, PT, R70, R79, RZ ;  /* 0x0000004f46477210 */ /* 0x000fc40007f5e0ff */
[----:B------:R-:W-:Y:S02]  /*2790*/  IADD3 R69, P1, PT, R68, R77, RZ ;  /* 0x0000004d44457210 */ /* 0x000fe40007f3e0ff */
[----:B------:R-:W-:Y:S02]  /*27a0*/  IADD3 R67, P0, PT, R66, R75, RZ ;  /* 0x0000004b42437210 */ /* 0x000fe40007f1e0ff */
[----:B------:R-:W-:Y:S02]  /*27b0*/  LEA.HI.X.SX32 R72, R72, R80, 0x1, P3 ;  /* 0x0000005048487211 */ /* 0x000fe400018f0eff */
[----:B------:R-:W-:Y:S02]  /*27c0*/  LEA.HI.X.SX32 R70, R70, R78, 0x1, P2 ;  /* 0x0000004e46467211 */ /* 0x000fe400010f0eff */
[----:B------:R-:W-:Y:S02]  /*27d0*/  LEA.HI.X.SX32 R68, R68, R76, 0x1, P1 ;  /* 0x0000004c44447211 */ /* 0x000fe400008f0eff */
[----:B01234-:R-:W-:-:S07]  /*27e0*/  LEA.HI.X.SX32 R66, R66, R74, 0x1, P0 ;  /* 0x0000004a42427211 */ /* 0x01ffce00000f0eff */
.L_x_43:
[----:B------:R-:W0:Y:S01]  /*27f0*/  LDC.64 R20, c[0x0][0x3d8] ;  /* 0x0000f600ff147b82 */ /* 0x000e220000000a00 */
[----:B------:R-:W-:Y:S01]  /*2800*/  P2R R26, PR, RZ, 0x20 ;  /* 0x00000020ff1a7803 */ /* 0x000fe20000000000 */
[----:B------:R-:W-:-:S04]  /*2810*/  UIMAD UR23, UR24, UR12, URZ ;  /* 0x0000000c181772a4 */ /* 0x000fc8000f8e02ff */
[----:B------:R-:W-:Y:S02]  /*2820*/  USHF.R.S32.HI UR22, URZ, 0x1f, UR23 ;  /* 0x0000001fff167899 */ /* 0x000fe40008011417 */
[----:B------:R-:W1:Y:S08]  /*2830*/  LDC.64 R18, c[0x0][0x3a0] ;  /* 0x0000e800ff127b82 */ /* 0x000e700000000a00 */
[----:B------:R-:W2:Y:S08]  /*2840*/  LDC R30, c[0x0][0x3b4] ;  /* 0x0000ed00ff1e7b82 */ /* 0x000eb00000000800 */
[----:B------:R-:W3:Y:S01]  /*2850*/  LDC R97, c[0x0][0x3b8] ;  /* 0x0000ee00ff617b82 */ /* 0x000ee20000000800 */
[----:B0-----:R-:W-:-:S02]  /*2860*/  IMAD R22, R55, R20, -UR11 ;  /* 0x8000000b37167e24 */ /* 0x001fc4000f8e0214 */
[----:B------:R-:W-:Y:S02]  /*2870*/  IMAD R28, R51, R20, -UR11 ;  /* 0x8000000b331c7e24 */ /* 0x000fe4000f8e0214 */
[C---:B------:R-:W-:Y:S02]  /*2880*/  IMAD R17, R21.reuse, UR26, R22 ;  /* 0x0000001a15117c24 */ /* 0x040fe4000f8e0216 */
[----:B------:R-:W-:Y:S02]  /*2890*/  IMAD R28, R21, UR26, R28 ;  /* 0x0000001a151c7c24 */ /* 0x000fe4000f8e021c */
[----:B-1----:R-:W-:Y:S01]  /*28a0*/  IMAD R29, R54, UR10, -R19 ;  /* 0x0000000a361d7c24 */ /* 0x002fe2000f8e0a13 */
[----:B------:R-:W-:-:S04]  /*28b0*/  ISETP.GE.AND P0, PT, R17, UR14, PT ;  /* 0x0000000e11007c0c */ /* 0x000fc8000bf06270 */
[----:B------:R-:W-:Y:S01]  /*28c0*/  ISETP.GT.AND P4, PT, R17, -0x1, !P0 ;  /* 0xffffffff1100780c */ /* 0x000fe20004784270 */
[----:B------:R-:W-:Y:S02]  /*28d0*/  IMAD R17, R52, UR10, -R19 ;  /* 0x0000000a34117c24 */ /* 0x000fe4000f8e0a13 */
[----:B--2---:R-:W-:Y:S01]  /*28e0*/  IMAD R22, R30, UR25, R29 ;  /* 0x000000191e167c24 */ /* 0x004fe2000f8e021d */
[----:B------:R-:W-:Y:S01]  /*28f0*/  ISETP.LT.AND P4, PT, R56, UR4, P4 ;  /* 0x0000000438007c0c */ /* 0x000fe2000a781270 */
[----:B------:R-:W-:-:S03]  /*2900*/  IMAD R17, R30, UR25, R17 ;  /* 0x000000191e117c24 */ /* 0x000fc6000f8e0211 */
[----:B------:R-:W-:Y:S01]  /*2910*/  ISETP.GE.AND P1, PT, R22, UR5, PT ;  /* 0x0000000516007c0c */ /* 0x000fe2000bf26270 */
[----:B---3--:R-:W-:-:S03]  /*2920*/  IMAD R24, R97, UR24, R85 ;  /* 0x0000001861187c24 */ /* 0x008fc6000f8e0255 */
[----:B------:R-:W-:Y:S01]  /*2930*/  ISETP.GT.AND P2, PT, R22, -0x1, !P1 ;  /* 0xffffffff1600780c */ /* 0x000fe20004f44270 */
[----:B------:R-:W-:Y:S01]  /*2940*/  IMAD R22, R97, UR24, R84 ;  /* 0x0000001861167c24 */ /* 0x000fe2000f8e0254 */
[----:B------:R-:W-:Y:S02]  /*2950*/  ISETP.GE.AND P1, PT, R28, UR14, PT ;  /* 0x0000000e1c007c0c */ /* 0x000fe4000bf26270 */
[----:B------:R-:W-:Y:S02]  /*2960*/  ISETP.GE.AND P0, PT, R24, UR15, PT ;  /* 0x0000000f18007c0c */ /* 0x000fe4000bf06270 */
[----:B------:R-:W-:Y:S01]  /*2970*/  ISETP.GT.AND P3, PT, R28, -0x1, !P1 ;  /* 0xffffffff1c00780c */ /* 0x000fe20004f64270 */
[-C--:B------:R-:W-:Y:S01]  /*2980*/  IMAD R28, R49, R20.reuse, -UR11 ;  /* 0x8000000b311c7e24 */ /* 0x080fe2000f8e0214 */
[----:B------:R-:W-:Y:S01]  /*2990*/  ISETP.GT.AND P0, PT, R24, -0x1, !P0 ;  /* 0xffffffff1800780c */ /* 0x000fe20004704270 */
[----:B------:R-:W-:Y:S01]  /*29a0*/  IMAD R20, R45, R20, -UR11 ;  /* 0x8000000b2d147e24 */ /* 0x000fe2000f8e0214 */
[----:B------:R-:W-:Y:S01]  /*29b0*/  ISETP.GE.AND P1, PT, R22, UR15, PT ;  /* 0x0000000f16007c0c */ /* 0x000fe2000bf26270 */
[C---:B------:R-:W-:Y:S01]  /*29c0*/  IMAD R29, R21.reuse, UR26, R28 ;  /* 0x0000001a151d7c24 */ /* 0x040fe2000f8e021c */
[----:B------:R-:W-:Y:S01]  /*29d0*/  PLOP3.LUT P4, PT, P0, P4, P2, 0x80, 0x0 ;  /* 0x000000000000781c */ /* 0x000fe20000789020 */
[----:B------:R-:W-:Y:S01]  /*29e0*/  IMAD R20, R21, UR26, R20 ;  /* 0x0000001a15147c24 */ /* 0x000fe2000f8e0214 */
[C---:B------:R-:W-:Y:S01]  /*29f0*/  ISETP.GE.AND P0, PT, R17.reuse, UR5, PT ;  /* 0x0000000511007c0c */ /* 0x040fe2000bf06270 */
[----:B------:R-:W-:Y:S01]  /*2a00*/  IMAD R24, R24, UR13, RZ ;  /* 0x0000000d18187c24 */ /* 0x000fe2000f8e02ff */
[C---:B------:R-:W-:Y:S01]  /*2a10*/  ISETP.GT.AND P1, PT, R22.reuse, -0x1, !P1 ;  /* 0xffffffff1600780c */ /* 0x040fe20004f24270 */
[----:B------:R-:W-:Y:S01]  /*2a20*/  IMAD R22, R22, UR13, RZ ;  /* 0x0000000d16167c24 */ /* 0x000fe2000f8e02ff */
[----:B------:R-:W-:Y:S01]  /*2a30*/  ISETP.GT.AND P0, PT, R17, -0x1, !P0 ;  /* 0xffffffff1100780c */ /* 0x000fe20004704270 */
[--C-:B------:R-:W-:Y:S01]  /*2a40*/  IMAD R17, R48, UR10, -R19.reuse ;  /* 0x0000000a30117c24 */ /* 0x100fe2000f8e0a13 */
[----:B------:R-:W-:Y:S01]  /*2a50*/  ISETP.LT.AND P3, PT, R53, UR4, P3 ;  /* 0x0000000435007c0c */ /* 0x000fe20009f61270 */
[----:B------:R-:W-:-:S02]  /*2a60*/  IMAD R19, R46, UR10, -R19 ;  /* 0x0000000a2e137c24 */ /* 0x000fc4000f8e0a13 */
[C---:B------:R-:W-:Y:S01]  /*2a70*/  IMAD R28, R30.reuse, UR25, R17 ;  /* 0x000000191e1c7c24 */ /* 0x040fe2000f8e0211 */
[----:B------:R-:W-:Y:S01]  /*2a80*/  PLOP3.LUT P3, PT, P1, P3, P0, 0x80, 0x0 ;  /* 0x000000000000781c */ /* 0x000fe20000f67000 */
[----:B------:R-:W-:Y:S01]  /*2a90*/  IMAD R17, R97, UR24, R83 ;  /* 0x0000001861117c24 */ /* 0x000fe2000f8e0253 */
[----:B------:R-:W-:Y:S01]  /*2aa0*/  ISETP.GE.AND P1, PT, R29, UR14, PT ;  /* 0x0000000e1d007c0c */ /* 0x000fe2000bf26270 */
[----:B------:R-:W-:Y:S01]  /*2ab0*/  IMAD R30, R30, UR25, R19 ;  /* 0x000000191e1e7c24 */ /* 0x000fe2000f8e0213 */
[C---:B------:R-:W-:Y:S01]  /*2ac0*/  ISETP.GE.AND P0, PT, R28.reuse, UR5, PT ;  /* 0x000000051c007c0c */ /* 0x040fe2000bf06270 */
[----:B------:R-:W-:Y:S01]  /*2ad0*/  IMAD R97, R97, UR24, R82 ;  /* 0x0000001861617c24 */ /* 0x000fe2000f8e0252 */
[----:B------:R-:W-:Y:S01]  /*2ae0*/  ISETP.GT.AND P2, PT, R29, -0x1, !P1 ;  /* 0xffffffff1d00780c */ /* 0x000fe20004f44270 */
[----:B------:R-:W0:Y:S01]  /*2af0*/  @P4 LDC.64 R40, c[0x0][0x3e0] ;  /* 0x0000f800ff284b82 */ /* 0x000e220000000a00 */
[----:B------:R-:W-:Y:S01]  /*2b00*/  ISETP.GT.AND P1, PT, R28, -0x1, !P0 ;  /* 0xffffffff1c00780c */ /* 0x000fe20004724270 */
[----:B------:R-:W-:Y:S01]  /*2b10*/  UIADD3 UR24, UPT, UPT, UR24, 0x1, URZ ;  /* 0x0000000118187890 */ /* 0x000fe2000fffe0ff */
[----:B------:R-:W-:-:S02]  /*2b20*/  ISETP.GE.AND P0, PT, R17, UR15, PT ;  /* 0x0000000f11007c0c */ /* 0x000fc4000bf06270 */
[----:B------:R-:W-:Y:S02]  /*2b30*/  ISETP.LT.AND P2, PT, R50, UR4, P2 ;  /* 0x0000000432007c0c */ /* 0x000fe40009741270 */
[C---:B------:R-:W-:Y:S01]  /*2b40*/  ISETP.GT.AND P0, PT, R17.reuse, -0x1, !P0 ;  /* 0xffffffff1100780c */ /* 0x040fe20004704270 */
[----:B------:R-:W-:Y:S01]  /*2b50*/  IMAD R17, R17, UR13, RZ ;  /* 0x0000000d11117c24 */ /* 0x000fe2000f8e02ff */
[----:B------:R-:W1:Y:S02]  /*2b60*/  @P3 LDC.64 R38, c[0x0][0x3e0] ;  /* 0x0000f800ff263b82 */ /* 0x000e640000000a00 */
[----:B------:R-:W-:Y:S02]  /*2b70*/  PLOP3.LUT P2, PT, P0, P2, P1, 0x80, 0x0 ;  /* 0x000000000000781c */ /* 0x000fe40000745010 */
[----:B------:R-:W-:-:S04]  /*2b80*/  ISETP.GE.AND P0, PT, R20, UR14, PT ;  /* 0x0000000e14007c0c */ /* 0x000fc8000bf06270 */
[----:B------:R-:W-:Y:S02]  /*2b90*/  ISETP.GT.AND P1, PT, R20, -0x1, !P0 ;  /* 0xffffffff1400780c */ /* 0x000fe40004724270 */
[C---:B------:R-:W-:Y:S02]  /*2ba0*/  ISETP.GE.AND P0, PT, R30.reuse, UR5, PT ;  /* 0x000000051e007c0c */ /* 0x040fe4000bf06270 */
[----:B------:R-:W-:Y:S02]  /*2bb0*/  ISETP.LT.AND P1, PT, R47, UR4, P1 ;  /* 0x000000042f007c0c */ /* 0x000fe40008f21270 */
[----:B------:R-:W-:Y:S01]  /*2bc0*/  ISETP.GT.AND P5, PT, R30, -0x1, !P0 ;  /* 0xffffffff1e00780c */ /* 0x000fe200047a4270 */
[----:B------:R-:W2:Y:S01]  /*2bd0*/  @P2 LDC.64 R36, c[0x0][0x3e0] ;  /* 0x0000f800ff242b82 */ /* 0x000ea20000000a00 */
[----:B------:R-:W-:-:S04]  /*2be0*/  ISETP.GE.AND P0, PT, R97, UR15, PT ;  /* 0x0000000f61007c0c */ /* 0x000fc8000bf06270 */
[C---:B------:R-:W-:Y:S01]  /*2bf0*/  ISETP.GT.AND P0, PT, R97.reuse, -0x1, !P0 ;  /* 0xffffffff6100780c */ /* 0x040fe20004704270 */
[----:B------:R-:W-:Y:S02]  /*2c00*/  IMAD R97, R97, UR13, RZ ;  /* 0x0000000d61617c24 */ /* 0x000fe4000f8e02ff */
[----:B------:R-:W3:Y:S01]  /*2c10*/  @!P6 LDC.64 R30, c[0x0][0x3f8] ;  /* 0x0000fe00ff1eeb82 */ /* 0x000ee20000000a00 */
[----:B------:R-:W-:Y:S02]  /*2c20*/  PLOP3.LUT P1, PT, P0, P1, P5, 0x80, 0x0 ;  /* 0x000000000000781c */ /* 0x000fe40000723050 */
[----:B------:R-:W-:Y:S02]  /*2c30*/  IADD3 R96, P0, PT, R65, UR23, RZ ;  /* 0x0000001741607c10 */ /* 0x000fe4000ff1e0ff */
[----:B------:R-:W-:Y:S02]  /*2c40*/  ISETP.NE.AND P5, PT, R26, RZ, PT ;  /* 0x000000ff1a00720c */ /* 0x000fe40003fa5270 */
[----:B------:R-:W-:-:S02]  /*2c50*/  IADD3.X R95, PT, PT, R64, UR22, RZ, P0, !PT ;  /* 0x00000016405f7c10 */ /* 0x000fc400087fe4ff */
[----:B------:R-:W-:-:S04]  /*2c60*/  IADD3 R94, P0, PT, R63, UR23, RZ ;  /* 0x000000173f5e7c10 */ /* 0x000fc8000ff1e0ff */
[----:B------:R-:W-:Y:S01]  /*2c70*/  IADD3.X R93, PT, PT, R62, UR22, RZ, P0, !PT ;  /* 0x000000163e5d7c10 */ /* 0x000fe200087fe4ff */
[----:B------:R-:W4:Y:S01]  /*2c80*/  @P1 LDC.64 R34, c[0x0][0x3e0] ;  /* 0x0000f800ff221b82 */ /* 0x000f220000000a00 */
[----:B------:R-:W-:-:S04]  /*2c90*/  IADD3 R92, P0, PT, R61, UR23, RZ ;  /* 0x000000173d5c7c10 */ /* 0x000fc8000ff1e0ff */
[----:B------:R-:W-:Y:S02]  /*2ca0*/  IADD3.X R91, PT, PT, R60, UR22, RZ, P0, !PT ;  /* 0x000000163c5b7c10 */ /* 0x000fe400087fe4ff */
[----:B------:R-:W-:Y:S01]  /*2cb0*/  IADD3 R90, P0, PT, R59, UR23, RZ ;  /* 0x000000173b5a7c10 */ /* 0x000fe2000ff1e0ff */
[----:B------:R-:W0:Y:S03]  /*2cc0*/  @!P5 LDC.64 R28, c[0x0][0x3f8] ;  /* 0x0000fe00ff1cdb82 */ /* 0x000e260000000a00 */
[----:B------:R-:W-:Y:S01]  /*2cd0*/  IADD3.X R89, PT, PT, R57, UR22, RZ, P0, !PT ;  /* 0x0000001639597c10 */ /* 0x000fe200087fe4ff */
[----:B------:R-:W-:Y:S01]  /*2ce0*/  UMOV UR22, URZ ;  /* 0x000000ff00167c82 */ /* 0x000fe20008000000 */
[----:B------:R-:W-:-:S04]  /*2cf0*/  IADD3 R104, P0, PT, R24, R73, RZ ;  /* 0x0000004918687210 */ /* 0x000fc80007f1e0ff */
[----:B------:R-:W-:Y:S02]  /*2d00*/  LEA.HI.X.SX32 R103, R24, R72, 0x1, P0 ;  /* 0x0000004818677211 */ /* 0x000fe400000f0eff */
[----:B------:R-:W-:-:S04]  /*2d10*/  IADD3 R102, P0, PT, R22, R71, RZ ;  /* 0x0000004716667210 */ /* 0x000fc80007f1e0ff */
[----:B------:R-:W-:Y:S02]  /*2d20*/  LEA.HI.X.SX32 R101, R22, R70, 0x1, P0 ;  /* 0x0000004616657211 */ /* 0x000fe400000f0eff */
[----:B------:R-:W-:-:S04]  /*2d30*/  IADD3 R100, P0, PT, R17, R69, RZ ;  /* 0x0000004511647210 */ /* 0x000fc80007f1e0ff */
[----:B------:R-:W-:Y:S02]  /*2d40*/  LEA.HI.X.SX32 R99, R17, R68, 0x1, P0 ;  /* 0x0000004411637211 */ /* 0x000fe400000f0eff */
[----:B------:R-:W-:-:S04]  /*2d50*/  IADD3 R98, P0, PT, R97, R67, RZ ;  /* 0x0000004361627210 */ /* 0x000fc80007f1e0ff */
[----:B------:R-:W-:Y:S02]  /*2d60*/  LEA.HI.X.SX32 R97, R97, R66, 0x1, P0 ;  /* 0x0000004261617211 */ /* 0x000fe400000f0eff */
[----:B------:R-:W-:-:S13]  /*2d70*/  ISETP.NE.AND P0, PT, R88, RZ, PT ;  /* 0x000000ff5800720c */ /* 0x000fda0003f05270 */
[----:B------:R-:W0:Y:S01]  /*2d80*/  @!P0 LDC.64 R32, c[0x0][0x3f8] ;  /* 0x0000fe00ff208b82 */ /* 0x000e220000000a00 */
[----:B------:R-:W-:-:S04]  /*2d90*/  ISETP.NE.AND P0, PT, R18, UR24, PT ;  /* 0x0000001812007c0c */ /* 0x000fc8000bf05270 */
[----:B-1234-:R-:W-:-:S09]  /*2da0*/  P2R R105, PR, RZ, 0x1 ;  /* 0x00000001ff697803 */ /* 0x01efd20000000000 */
.L_x_42:
[----:B------:R-:W-:Y:S02]  /*2db0*/  @P4 IADD3 R109, P0, PT, R104, UR22, RZ ;  /* 0x00000016686d4c10 */ /* 0x000fe4000ff1e0ff */
[----:B------:R-:W-:Y:S02]  /*2dc0*/  CS2R R18, SRZ ;  /* 0x0000000000127805 */ /* 0x000fe4000001ff00 */
[----:B------:R-:W-:Y:S01]  /*2dd0*/  MOV R26, RZ ;  /* 0x000000ff001a7202 */ /* 0x000fe20000000f00 */
[----:B------:R-:W-:Y:S02]  /*2de0*/  IMAD.MOV.U32 R17, RZ, RZ, RZ ;  /* 0x000000ffff117224 */ /* 0x000fe400078e00ff */
[----:B------:R-:W-:Y:S02]  /*2df0*/  HFMA2 R22, -RZ, RZ, 0, 0 ;  /* 0x00000000ff167431 */ /* 0x000fe400000001ff */
[----:B------:R-:W-:Y:S01]  /*2e00*/  @P4 IMAD.X R106, RZ, RZ, R103, P0 ;  /* 0x000000ffff6a4224 */ /* 0x000fe200000e0667 */
[----:B------:R-:W-:Y:S02]  /*2e10*/  @P3 IADD3 R107, P0, PT, R102, UR22, RZ ;  /* 0x00000016666b3c10 */ /* 0x000fe4000ff1e0ff */
[----:B------:R-:W-:Y:S01]  /*2e20*/  CS2R R20, SRZ ;  /* 0x0000000000147805 */ /* 0x000fe2000001ff00 */
[----:B------:R-:W-:Y:S02]  /*2e30*/  IMAD.MOV.U32 R24, RZ, RZ, RZ ;  /* 0x000000ffff187224 */ /* 0x000fe400078e00ff */
[----:B------:R-:W-:Y:S01]  /*2e40*/  @P3 IMAD.X R108, RZ, RZ, R101, P0 ;  /* 0x000000ffff6c3224 */ /* 0x000fe200000e0665 */
[----:B------:R-:W-:Y:S05]  /*2e50*/  @P2 IADD3 R43, P0, PT, R100, UR22, RZ ;  /* 0x00000016642b2c10 */ /* 0x000fea000ff1e0ff */
[----:B------:R-:W-:Y:S01]  /*2e60*/  @P2 IMAD.X R42, RZ, RZ, R99, P0 ;  /* 0x000000ffff2a2224 */ /* 0x000fe200000e0663 */
[C---:B0-----:R-:W-:Y:S04]  /*2e70*/  @P4 LEA R122, P0, R109.reuse, R40, 0x1 ;  /* 0x000000286d7a4211 */ /* 0x041fe800078008ff */
[----:B------:R-:W-:Y:S02]  /*2e80*/  @P4 LEA.HI.X R123, R109, R41, R106, 0x1, P0 ;  /* 0x000000296d7b4211 */ /* 0x000fe400000f0c6a */
[----:B------:R-:W-:Y:S02]  /*2e90*/  P2R R106, PR, RZ, 0x10 ;  /* 0x00000010ff6a7803 */ /* 0x000fe40000000000 */
[----:B------:R-:W-:Y:S02]  /*2ea0*/  ISETP.NE.AND P4, PT, R88, RZ, PT ;  /* 0x000000ff5800720c */ /* 0x000fe40003f85270 */
[C---:B------:R-:W-:Y:S04]  /*2eb0*/  @P3 LEA R120, P0, R107.reuse, R38, 0x1 ;  /* 0x000000266b783211 */ /* 0x040fe800078008ff */
[----:B------:R-:W-:Y:S02]  /*2ec0*/  @P3 LEA.HI.X R121, R107, R39, R108, 0x1, P0 ;  /* 0x000000276b793211 */ /* 0x000fe400000f0c6c */
[C---:B------:R-:W-:Y:S04]  /*2ed0*/  @P2 LEA R118, P0, R43.reuse, R36, 0x1 ;  /* 0x000000242b762211 */ /* 0x040fe800078008ff */
[----:B------:R-:W-:Y:S02]  /*2ee0*/  @P2 LEA.HI.X R119, R43, R37, R42, 0x1, P0 ;  /* 0x000000252b772211 */ /* 0x000fe400000f0c2a */
[----:B------:R-:W-:Y:S04]  /*2ef0*/  @!P4 IADD3 R43, P0, PT, R94, UR22, RZ ;  /* 0x000000165e2bcc10 */ /* 0x000fe8000ff1e0ff */
[----:B------:R-:W-:Y:S02]  /*2f00*/  @!P4 IADD3.X R42, PT, PT, RZ, R93, RZ, P0, !PT ;  /* 0x0000005dff2ac210 */ /* 0x000fe400007fe4ff */
[C---:B------:R-:W-:Y:S04]  /*2f10*/  @!P4 LEA R116, P0, R43.reuse, R32, 0x1 ;  /* 0x000000202b74c211 */ /* 0x040fe800078008ff */
[----:B------:R-:W-:Y:S02]  /*2f20*/  @!P4 LEA.HI.X R117, R43, R33, R42, 0x1, P0 ;  /* 0x000000212b75c211 */ /* 0x000fe400000f0c2a */
[----:B------:R-:W-:Y:S05]  /*2f30*/  @!P6 IADD3 R43, P0, PT, R92, UR22, RZ ;  /* 0x000000165c2bec10 */ /* 0x000fea000ff1e0ff */
[----:B------:R-:W-:Y:S01]  /*2f40*/  @!P6 IMAD.X R42, RZ, RZ, R91, P0 ;  /* 0x000000ffff2ae224 */ /* 0x000fe200000e065b */
[C---:B------:R-:W-:Y:S04]  /*2f50*/  @!P6 LEA R112, P0, R43.reuse, R30, 0x1 ;  /* 0x0000001e2b70e211 */ /* 0x040fe800078008ff */
[----:B------:R-:W-:Y:S02]  /*2f60*/  @!P6 LEA.HI.X R113, R43, R31, R42, 0x1, P0 ;  /* 0x0000001f2b71e211 */ /* 0x000fe400000f0c2a */
[----:B------:R-:W-:Y:S05]  /*2f70*/  @!P5 IADD3 R43, P0, PT, R90, UR22, RZ ;  /* 0x000000165a2bdc10 */ /* 0x000fea000ff1e0ff */
[----:B------:R-:W-:Y:S01]  /*2f80*/  @!P5 IMAD.X R42, RZ, RZ, R89, P0 ;  /* 0x000000ffff2ad224 */ /* 0x000fe200000e0659 */
[C---:B------:R-:W-:Y:S04]  /*2f90*/  @!P5 LEA R110, P0, R43.reuse, R28, 0x1 ;  /* 0x0000001c2b6ed211 */ /* 0x040fe800078008ff */
[----:B------:R-:W-:Y:S02]  /*2fa0*/  @!P5 LEA.HI.X R111, R43, R29, R42, 0x1, P0 ;  /* 0x0000001d2b6fd211 */ /* 0x000fe400000f0c2a */
[----:B------:R-:W-:Y:S11]  /*2fb0*/  ISETP.GE.AND P0, PT, R58, UR9, PT ;  /* 0x000000093a007c0c */ /* 0x000ff6000bf06270 */
[----:B------:R-:W-:Y:S02]  /*2fc0*/  @!UPT UIADD3 URZ, UPT, UPT, URZ, URZ, URZ ;  /* 0x000000fffffff290 */ /* 0x000fe4000fffe0ff */
[----:B------:R-:W0:Y:S01]  /*2fd0*/  @!P0 LDC.64 R42, c[0x0][0x3f8] ;  /* 0x0000fe00ff2a8b82 */ /* 0x000e220000000a00 */
[----:B------:R-:W-:Y:S04]  /*2fe0*/  @!P0 IADD3 R107, P4, PT, R96, UR22, RZ ;  /* 0x00000016606b8c10 */ /* 0x000fe8000ff9e0ff */
[----:B------:R-:W-:Y:S02]  /*2ff0*/  @!P0 IADD3.X R108, PT, PT, RZ, R95, RZ, P4, !PT ;  /* 0x0000005fff6c8210 */ /* 0x000fe400027fe4ff */
[C---:B0-----:R-:W-:Y:S04]  /*3000*/  @!P0 LEA R124, P4, R107.reuse, R42, 0x1 ;  /* 0x0000002a6b7c8211 */ /* 0x041fe800078808ff */
[----:B------:R-:W-:Y:S02]  /*3010*/  @!P0 LEA.HI.X R125, R107, R43, R108, 0x1, P4 ;  /* 0x0000002b6b7d8211 */ /* 0x000fe400020f0c6c */
[----:B------:R-:W2:Y:S01]  /*3020*/  @P3 LDG.E.U16 R108, desc[UR16][R120.64] ;  /* 0x00000010786c3981 */ /* 0x000ea2000c1e1500 */
[----:B------:R-:W-:Y:S01]  /*3030*/  @P1 IADD3 R43, P4, PT, R98, UR22, RZ ;  /* 0x00000016622b1c10 */ /* 0x000fe2000ff9e0ff */
[----:B------:R-:W-:Y:S02]  /*3040*/  UIADD3 UR22, UPT, UPT, UR22, 0x1, URZ ;  /* 0x0000000116167890 */ /* 0x000fe4000fffe0ff */
[----:B------:R-:W3:Y:S02]  /*3050*/  @P2 LDG.E.U16 R107, desc[UR16][R118.64] ;  /* 0x00000010766b2981 */ /* 0x000ee4000c1e1500 */
[----:B------:R-:W-:Y:S01]  /*3060*/  @P1 IMAD.X R42, RZ, RZ, R97, P4 ;  /* 0x000000ffff2a1224 */ /* 0x000fe200020e0661 */
[C---:B------:R-:W-:Y:S01]  /*3070*/  @P1 LEA R114, P4, R43.reuse, R34, 0x1 ;  /* 0x000000222b721211 */ /* 0x040fe200078808ff */
[----:B------:R-:W-:Y:S03]  /*3080*/  UISETP.NE.AND UP0, UPT, UR22, UR8, UPT ;  /* 0x000000081600728c */ /* 0x000fe6000bf05270 */
[----:B------:R-:W-:Y:S02]  /*3090*/  @P1 LEA.HI.X R115, R43, R35, R42, 0x1, P4 ;  /* 0x000000232b731211 */ /* 0x000fe400020f0c2a */
[----:B------:R-:W4:Y:S01]  /*30a0*/  @!P0 LDG.E.U16 R42, desc[UR16][R124.64] ;  /* 0x000000107c2a8981 */ /* 0x000f22000c1e1500 */
[----:B------:R-:W-:Y:S03]  /*30b0*/  ISETP.NE.AND P4, PT, R106, RZ, PT ;  /* 0x000000ff6a00720c */ /* 0x000fe60003f85270 */
[----:B------:R-:W5:Y:S04]  /*30c0*/  @!P6 LDG.E.U16 R43, desc[UR16][R112.64] ;  /* 0x00000010702be981 */ /* 0x000f68000c1e1500 */
[----:B------:R-:W5:Y:S06]  /*30d0*/  @P1 LDG.E.U16 R114, desc[UR16][R114.64] ;  /* 0x0000001072721981 */ /* 0x000f6c000c1e1500 */
[----:B------:R-:W5:Y:S01]  /*30e0*/  @P4 LDG.E.U16 R109, desc[UR16][R122.64] ;  /* 0x000000107a6d4981 */ /* 0x000f62000c1e1500 */
[----:B--2---:R-:W-:Y:S02]  /*30f0*/  @P3 HADD2.F32 R22, -RZ, R108.H0_H0 ;  /* 0x2000006cff163230 */ /* 0x004fe40000004100 */
[----:B---3--:R-:W-:Y:S02]  /*3100*/  @P2 HADD2.F32 R24, -RZ, R107.H0_H0 ;  /* 0x2000006bff182230 */ /* 0x008fe40000004100 */
[----:B----4-:R-:W-:Y:S01]  /*3110*/  @!P0 HADD2.F32 R18, -RZ, R42.H0_H0 ;  /* 0x2000002aff128230 */ /* 0x010fe20000004100 */
[----:B------:R-:W-:Y:S01]  /*3120*/  ISETP.NE.AND P0, PT, R88, RZ, PT ;  /* 0x000000ff5800720c */ /* 0x000fe20003f05270 */
[----:B------:R-:W2:Y:S01]  /*3130*/  @!P5 LDG.E.U16 R42, desc[UR16][R110.64] ;  /* 0x000000106e2ad981 */ /* 0x000ea2000c1e1500 */
[----:B-----5:R-:W-:Y:S02]  /*3140*/  @!P6 HADD2.F32 R20, -RZ, R43.H0_H0 ;  /* 0x2000002bff14e230 */ /* 0x020fe40000004100 */
[----:B------:R-:W-:Y:S09]  /*3150*/  @P1 HADD2.F32 R26, -RZ, R114.H0_H0 ;  /* 0x20000072ff1a1230 */ /* 0x000ff20000004100 */
[----:B------:R-:W3:Y:S01]  /*3160*/  @!P0 LDG.E.U16 R106, desc[UR16][R116.64] ;  /* 0x00000010746a8981 */ /* 0x000ee2000c1e1500 */
[----:B------:R-:W-:Y:S05]  /*3170*/  @P4 HADD2.F32 R17, -RZ, R109.H0_H0 ;  /* 0x2000006dff114230 */ /* 0x000fea0000004100 */
[C---:B------:R-:W-:Y:S01]  /*3180*/  FFMA R0, R17.reuse, R18, R0 ;  /* 0x0000001211007223 */ /* 0x040fe20000000000 */
[----:B--2---:R-:W-:Y:S02]  /*3190*/  @!P5 HADD2.F32 R21, -RZ, R42.H0_H0 ;  /* 0x2000002aff15d230 */ /* 0x004fe40000004100 */
[----:B---3--:R-:W-:Y:S05]  /*31a0*/  @!P0 HADD2.F32 R19, -RZ, R106.H0_H0 ;  /* 0x2000006aff138230 */ /* 0x008fea0000004100 */
[C---:B------:R-:W-:Y:S01]  /*31b0*/  FFMA R2, R17.reuse, R19, R2 ;  /* 0x0000001311027223 */ /* 0x040fe20000000002 */
[C---:B------:R-:W-:Y:S01]  /*31c0*/  FFMA R3, R17.reuse, R20, R3 ;  /* 0x0000001411037223 */ /* 0x040fe20000000003 */
[----:B------:R-:W-:Y:S01]  /*31d0*/  FFMA R4, R17, R21, R4 ;  /* 0x0000001511047223 */ /* 0x000fe20000000004 */
[C---:B------:R-:W-:Y:S01]  /*31e0*/  FFMA R5, R22.reuse, R18, R5 ;  /* 0x0000001216057223 */ /* 0x040fe20000000005 */
        /* <DEDUP_REMOVED lines=11> */
[----:B------:R-:W-:Y:S09]  /*32a0*/  BRA.U UP0, `(.L_x_42) ;  /* 0xfffffff900c07547 */ /* 0x000ff2000b83ffff */
[----:B------:R-:W-:-:S13]  /*32b0*/  ISETP.NE.AND P0, PT, R105, RZ, PT ;  /* 0x000000ff6900720c */ /* 0x000fda0003f05270 */
[----:B------:R-:W-:Y:S05]  /*32c0*/  @P0 BRA `(.L_x_43) ;  /* 0xfffffff400480947 */ /* 0x000fea000383ffff */
[----:B------:R-:W0:Y:S01]  /*32d0*/  LDCU UR4, c[0x0][0x39c] ;  /* 0x00007380ff0477ac */ /* 0x000e220008000800 */
[----:B------:R-:W-:-:S04]  /*32e0*/  UIADD3 UR25, UPT, UPT, UR25, 0x1, URZ ;  /* 0x0000000119197890 */ /* 0x000fc8000fffe0ff */
[----:B0-----:R-:W-:-:S09]  /*32f0*/  UISETP.NE.AND UP0, UPT, UR25, UR4, UPT ;  /* 0x000000041900728c */ /* 0x001fd2000bf05270 */
[----:B------:R-:W-:Y:S05]  /*3300*/  BRA.U UP0, `(.L_x_44) ;  /* 0xfffffff1006c7547 */ /* 0x000fea000b83ffff */
[----:B------:R-:W0:Y:S01]  /*3310*/  LDCU UR4, c[0x0][0x3cc] ;  /* 0x00007980ff0477ac */ /* 0x000e220008000800 */
[----:B------:R-:W-:-:S04]  /*3320*/  UIADD3 UR26, UPT, UPT, UR26, 0x1, URZ ;  /* 0x000000011a1a7890 */ /* 0x000fc8000fffe0ff */
[----:B0-----:R-:W-:-:S09]  /*3330*/  UISETP.NE.AND UP0, UPT, UR26, UR4, UPT ;  /* 0x000000041a00728c */ /* 0x001fd2000bf05270 */
[----:B------:R-:W-:Y:S05]  /*3340*/  BRA.U UP0, `(.L_x_45) ;  /* 0xffffffed00d87547 */ /* 0x000fea000b83ffff */
[----:B------:R-:W-:Y:S05]  /*3350*/  BRA `(.L_x_40) ;  /* 0x0000001400007947 */ /* 0x000fea0003800000 */
.L_x_41:
[----:B------:R-:W0:Y:S01]  /*3360*/  LDC R28, c[0x0][0x3a8] ;  /* 0x0000ea00ff1c7b82 */ /* 0x000e220000000800 */
[----:B------:R-:W1:Y:S01]  /*3370*/  LDCU UR5, c[0x0][0x398] ;  /* 0x00007300ff0577ac */ /* 0x000e620008000800 */
[C---:B------:R-:W-:Y:S01]  /*3380*/  VIADD R3, R58.reuse, 0x1 ;  /* 0x000000013a037836 */ /* 0x040fe20000000000 */
[----:B------:R-:W-:Y:S01]  /*3390*/  CS2R R14, SRZ ;  /* 0x00000000000e7805 */ /* 0x000fe2000001ff00 */
[C---:B------:R-:W-:Y:S01]  /*33a0*/  VIADD R2, R58.reuse, 0x2 ;  /* 0x000000023a027836 */ /* 0x040fe20000000000 */
[----:B------:R-:W0:Y:S01]  /*33b0*/  LDCU UR4, c[0x0][0x3b0] ;  /* 0x00007600ff0477ac */ /* 0x000e220008000800 */
[----:B------:R-:W-:Y:S01]  /*33c0*/  VIADD R0, R58, 0x3 ;  /* 0x000000033a007836 */ /* 0x000fe20000000000 */
[----:B------:R-:W-:Y:S01]  /*33d0*/  CS2R R12, SRZ ;  /* 0x00000000000c7805 */ /* 0x000fe2000001ff00 */
[----:B------:R-:W-:Y:S01]  /*33e0*/  IMAD.MOV R40, RZ, RZ, -R40 ;  /* 0x000000ffff287224 */ /* 0x000fe200078e0a28 */
[----:B------:R-:W-:Y:S01]  /*33f0*/  CS2R R10, SRZ ;  /* 0x00000000000a7805 */ /* 0x000fe2000001ff00 */
[----:B------:R-:W-:Y:S01]  /*3400*/  IMAD.MOV.U32 R16, RZ, RZ, RZ ;  /* 0x000000ffff107224 */ /* 0x000fe200078e00ff */
[----:B------:R-:W-:-:S02]  /*3410*/  CS2R R8, SRZ ;  /* 0x0000000000087805 */ /* 0x000fc4000001ff00 */
[----:B------:R-:W-:Y:S02]  /*3420*/  CS2R R6, SRZ ;  /* 0x0000000000067805 */ /* 0x000fe4000001ff00 */
[----:B------:R-:W-:Y:S01]  /*3430*/  CS2R R4, SRZ ;  /* 0x0000000000047805 */ /* 0x000fe2000001ff00 */
[----:B------:R-:W2:Y:S01]  /*3440*/  LDCU UR34, c[0x0][0x3cc] ;  /* 0x00007980ff2277ac */ /* 0x000ea20008000800 */
[----:B------:R-:W3:Y:S01]  /*3450*/  LDCU UR33, c[0x0][0x3d4] ;  /* 0x00007a80ff2177ac */ /* 0x000ee20008000800 */
[----:B-1----:R-:W-:Y:S02]  /*3460*/  ISETP.GE.AND P4, PT, R3, UR5, PT ;  /* 0x0000000503007c0c */ /* 0x002fe4000bf86270 */
[----:B------:R-:W-:Y:S02]  /*3470*/  ISETP.GE.AND P3, PT, R2, UR5, PT ;  /* 0x0000000502007c0c */ /* 0x000fe4000bf66270 */
[----:B------:R-:W-:Y:S02]  /*3480*/  CS2R R2, SRZ ;  /* 0x0000000000027805 */ /* 0x000fe4000001ff00 */
[----:B------:R-:W-:Y:S01]  /*3490*/  ISETP.GE.AND P2, PT, R0, UR5, PT ;  /* 0x0000000500007c0c */ /* 0x000fe2000bf46270 */
[--C-:B0-----:R-:W-:Y:S01]  /*34a0*/  IMAD R31, R23, UR4, -R28.reuse ;  /* 0x00000004171f7c24 */ /* 0x101fe2000f8e0a1c */
[----:B------:R-:W0:Y:S01]  /*34b0*/  LDCU.64 UR18, c[0x0][0x3f0] ;  /* 0x00007e00ff1277ac */ /* 0x000e220008000a00 */
[----:B------:R-:W-:-:S02]  /*34c0*/  IMAD R30, R25, UR4, -R28 ;  /* 0x00000004191e7c24 */ /* 0x000fc4000f8e0a1c */
[--C-:B------:R-:W-:Y:S01]  /*34d0*/  IMAD R29, R27, UR4, -R28.reuse ;  /* 0x000000041b1d7c24 */ /* 0x100fe2000f8e0a1c */
[----:B------:R-:W-:Y:S01]  /*34e0*/  UMOV UR38, URZ ;  /* 0x000000ff00267c82 */ /* 0x000fe20008000000 */
[----:B------:R-:W-:Y:S02]  /*34f0*/  IMAD.MOV.U32 R0, RZ, RZ, RZ ;  /* 0x000000ffff007224 */ /* 0x000fe400078e00ff */
[----:B--23--:R-:W-:-:S07]  /*3500*/  IMAD R28, R44, UR4, -R28 ;  /* 0x000000042c1c7c24 */ /* 0x00cfce000f8e0a1c */
.L_x_49:
[----:B------:R-:W1:Y:S01]  /*3510*/  LDC.64 R18, c[0x0][0x3d8] ;  /* 0x0000f600ff127b82 */ /* 0x000e620000000a00 */
[----:B------:R-:W-:Y:S01]  /*3520*/  ULOP3.LUT UR4, URZ, UR38, URZ, 0x33, !UPT ;  /* 0x00000026ff047292 */ /* 0x000fe2000f8e33ff */
[----:B0-----:R-:W-:Y:S01]  /*3530*/  IMAD R34, R53, UR19, RZ ;  /* 0x0000001335227c24 */ /* 0x001fe2000f8e02ff */
[----:B------:R-:W0:Y:S01]  /*3540*/  LDCU UR32, c[0x0][0x39c] ;  /* 0x00007380ff2077ac */ /* 0x000e220008000800 */
[----:B------:R-:W-:Y:S02]  /*3550*/  IMAD R32, R56, UR19, RZ ;  /* 0x0000001338207c24 */ /* 0x000fe4000f8e02ff */
[----:B------:R-:W-:Y:S01]  /*3560*/  IMAD R38, R47, UR19, RZ ;  /* 0x000000132f267c24 */ /* 0x000fe2000f8e02ff */
[----:B------:R-:W-:Y:S01]  /*3570*/  UIADD3 UR4, UPT, UPT, UR4, UR34, URZ ;  /* 0x0000002204047290 */ /* 0x000fe2000fffe0ff */
[----:B------:R-:W-:Y:S01]  /*3580*/  IMAD R36, R50, UR19, RZ ;  /* 0x0000001332247c24 */ /* 0x000fe2000f8e02ff */
[----:B------:R-:W2:Y:S01]  /*3590*/  LDCU UR31, c[0x0][0x3ac] ;  /* 0x00007580ff1f77ac */ /* 0x000ea20008000800 */
[----:B------:R-:W3:Y:S01]  /*35a0*/  LDCU UR30, c[0x0][0x3ec] ;  /* 0x00007d80ff1e77ac */ /* 0x000ee20008000800 */
[----:B------:R-:W4:Y:S01]  /*35b0*/  LDCU UR29, c[0x0][0x404] ;  /* 0x00008080ff1d77ac */ /* 0x000f220008000800 */
[----:B------:R-:W0:Y:S01]  /*35c0*/  LDCU.64 UR12, c[0x0][0x380] ;  /* 0x00007000ff0c77ac */ /* 0x000e220008000a00 */
[-C--:B-1----:R-:W-:Y:S01]  /*35d0*/  IMAD R26, R55, R18.reuse, -UR33 ;  /* 0x80000021371a7e24 */ /* 0x082fe2000f8e0212 */
[----:B------:R-:W1:Y:S01]  /*35e0*/  LDCU.64 UR14, c[0x0][0x3d8] ;  /* 0x00007b00ff0e77ac */ /* 0x000e620008000a00 */
[----:B------:R-:W-:-:S02]  /*35f0*/  IMAD R24, R51, R18, -UR33 ;  /* 0x8000002133187e24 */ /* 0x000fc4000f8e0212 */
[-C--:B------:R-:W-:Y:S01]  /*3600*/  IMAD R22, R49, R18.reuse, -UR33 ;  /* 0x8000002131167e24 */ /* 0x080fe2000f8e0212 */
[----:B------:R-:W-:Y:S01]  /*3610*/  UMOV UR37, URZ ;  /* 0x000000ff00257c82 */ /* 0x000fe20008000000 */
[----:B------:R-:W-:Y:S02]  /*3620*/  IMAD R20, R45, R18, -UR33 ;  /* 0x800000212d147e24 */ /* 0x000fe4000f8e0212 */
[C---:B------:R-:W-:Y:S02]  /*3630*/  IMAD R17, R19.reuse, UR4, R26 ;  /* 0x0000000413117c24 */ /* 0x040fe4000f8e021a */
[C---:B------:R-:W-:Y:S02]  /*3640*/  IMAD R18, R19.reuse, UR4, R24 ;  /* 0x0000000413127c24 */ /* 0x040fe4000f8e0218 */
[C---:B------:R-:W-:Y:S02]  /*3650*/  IMAD R37, R19.reuse, UR4, R22 ;  /* 0x0000000413257c24 */ /* 0x040fe4000f8e0216 */
[----:B------:R-:W-:-:S02]  /*3660*/  IMAD R39, R19, UR4, R20 ;  /* 0x0000000413277c24 */ /* 0x000fc4000f8e0214 */
[----:B------:R-:W-:Y:S02]  /*3670*/  IMAD R37, R37, UR18, RZ ;  /* 0x0000001225257c24 */ /* 0x000fe4000f8e02ff */
[----:B------:R-:W-:Y:S02]  /*3680*/  IMAD R39, R39, UR18, RZ ;  /* 0x0000001227277c24 */ /* 0x000fe4000f8e02ff */
[----:B------:R-:W-:Y:S01]  /*3690*/  IMAD R17, R17, UR18, RZ ;  /* 0x0000001211117c24 */ /* 0x000fe2000f8e02ff */
[----:B------:R-:W-:Y:S01]  /*36a0*/  SHF.R.S32.HI R21, RZ, 0x1f, R37 ;  /* 0x0000001fff157819 */ /* 0x000fe20000011425 */
[----:B------:R-:W-:Y:S01]  /*36b0*/  IMAD R19, R18, UR18, RZ ;  /* 0x0000001212137c24 */ /* 0x000fe2000f8e02ff */
[----:B------:R-:W-:Y:S02]  /*36c0*/  SHF.R.S32.HI R41, RZ, 0x1f, R39 ;  /* 0x0000001fff297819 */ /* 0x000fe40000011427 */
[----:B------:R-:W-:Y:S02]  /*36d0*/  IADD3 R33, P0, PT, R32, R17, RZ ;  /* 0x0000001120217210 */ /* 0x000fe40007f1e0ff */
[----:B------:R-:W-:-:S02]  /*36e0*/  IADD3 R35, P1, PT, R34, R19, RZ ;  /* 0x0000001322237210 */ /* 0x000fc40007f3e0ff */
[----:B------:R-:W-:Y:S02]  /*36f0*/  IADD3 R39, P6, PT, R38, R39, RZ ;  /* 0x0000002726277210 */ /* 0x000fe40007fde0ff */
[----:B------:R-:W-:Y:S02]  /*3700*/  IADD3 R37, P5, PT, R36, R37, RZ ;  /* 0x0000002524257210 */ /* 0x000fe40007fbe0ff */
[----:B------:R-:W-:Y:S02]  /*3710*/  SHF.R.S32.HI R19, RZ, 0x1f, R19 ;  /* 0x0000001fff137819 */ /* 0x000fe40000011413 */
[----:B------:R-:W-:Y:S02]  /*3720*/  SHF.R.S32.HI R17, RZ, 0x1f, R17 ;  /* 0x0000001fff117819 */ /* 0x000fe40000011411 */
[----:B------:R-:W-:Y:S02]  /*3730*/  LEA.HI.X.SX32 R38, R38, R41, 0x1, P6 ;  /* 0x0000002926267211 */ /* 0x000fe400030f0eff */
[----:B------:R-:W-:-:S02]  /*3740*/  LEA.HI.X.SX32 R36, R36, R21, 0x1, P5 ;  /* 0x0000001524247211 */ /* 0x000fc400028f0eff */
[----:B------:R-:W-:Y:S02]  /*3750*/  LEA.HI.X.SX32 R34, R34, R19, 0x1, P1 ;  /* 0x0000001322227211 */ /* 0x000fe400008f0eff */
[----:B01234-:R-:W-:-:S07]  /*3760*/  LEA.HI.X.SX32 R32, R32, R17, 0x1, P0 ;  /* 0x0000001120207211 */ /* 0x01ffce00000f0eff */
.L_x_48:
[----:B------:R-:W0:Y:S01]  /*3770*/  LDC.64 R18, c[0x0][0x408] ;  /* 0x00010200ff127b82 */ /* 0x000e220000000a00 */
[----:B------:R-:W-:Y:S02]  /*3780*/  UIMAD UR5, UR37, UR29, URZ ;  /* 0x0000001d250572a4 */ /* 0x000fe4000f8e02ff */
[----:B------:R-:W-:Y:S02]  /*3790*/  ULOP3.LUT UR6, URZ, UR38, URZ, 0x33, !UPT ;  /* 0x00000026ff067292 */ /* 0x000fe4000f8e33ff */
[----:B------:R-:W-:Y:S02]  /*37a0*/  USHF.R.S32.HI UR4, URZ, 0x1f, UR5 ;  /* 0x0000001fff047899 */ /* 0x000fe40008011405 */
[----:B------:R-:W-:Y:S01]  /*37b0*/  ULOP3.LUT UR20, URZ, UR37, URZ, 0x33, !UPT ;  /* 0x00000025ff147292 */ /* 0x000fe2000f8e33ff */
[----:B------:R-:W1:Y:S01]  /*37c0*/  LDC R24, c[0x0][0x3d4] ;  /* 0x0000f500ff187b82 */ /* 0x000e620000000800 */
[----:B------:R-:W2:Y:S02]  /*37d0*/  LDCU UR28, c[0x0][0x388] ;  /* 0x00007100ff1c77ac */ /* 0x000ea40008000800 */
[----:B------:R-:W-:Y:S01]  /*37e0*/  UIADD3 UR20, UPT, UPT, UR20, UR32, URZ ;  /* 0x0000002014147290 */ /* 0x000fe2000fffe0ff */
[----:B------:R-:W3:Y:S04]  /*37f0*/  LDCU UR27, c[0x0][0x3e8] ;  /* 0x00007d00ff1b77ac */ /* 0x000ee80008000800 */
[----:B------:R-:W4:Y:S01]  /*3800*/  LDC.64 R20, c[0x0][0x3c8] ;  /* 0x0000f200ff147b82 */ /* 0x000f220000000a00 */
[----:B------:R-:W0:Y:S01]  /*3810*/  LDCU UR25, c[0x0][0x39c] ;  /* 0x00007380ff1977ac */ /* 0x000e220008000800 */
[----:B------:R-:W0:Y:S02]  /*3820*/  LDCU UR23, c[0x0][0x400] ;  /* 0x00008000ff1777ac */ /* 0x000e240008000800 */
[----:B0-----:R-:W-:-:S04]  /*3830*/  IMAD R26, R58, R19, RZ ;  /* 0x000000133a1a7224 */ /* 0x001fc800078e02ff */
[----:B------:R-:W0:Y:S01]  /*3840*/  LDC R17, c[0x0][0x3b4] ;  /* 0x0000ed00ff117b82 */ /* 0x000e220000000800 */
[----:B------:R-:W-:Y:S01]  /*3850*/  IMAD R63, R18, UR38, RZ ;  /* 0x00000026123f7c24 */ /* 0x000fe2000f8e02ff */
[----:B------:R-:W0:Y:S01]  /*3860*/  LDCU UR22, c[0x0][0x398] ;  /* 0x00007300ff1677ac */ /* 0x000e220008000800 */
[--C-:B------:R-:W-:Y:S01]  /*3870*/  IMAD.IADD R60, R26, 0x1, R19.reuse ;  /* 0x000000011a3c7824 */ /* 0x100fe200078e0213 */
[--C-:B------:R-:W-:Y:S02]  /*3880*/  SHF.R.S32.HI R61, RZ, 0x1f, R26.reuse ;  /* 0x0000001fff3d7819 */ /* 0x100fe4000001141a */
[----:B------:R-:W-:Y:S01]  /*3890*/  IADD3 R41, P1, P0, R63, UR5, R26 ;  /* 0x000000053f297c10 */ /* 0x000fe2000f83e01a */
[----:B------:R-:W-:Y:S01]  /*38a0*/  IMAD.IADD R22, R60, 0x1, R19 ;  /* 0x000000013c167824 */ /* 0x000fe200078e0213 */
[----:B------:R-:W-:Y:S01]  /*38b0*/  SHF.R.S32.HI R70, RZ, 0x1f, R63 ;  /* 0x0000001fff467819 */ /* 0x000fe2000001143f */
[----:B-1----:R-:W-:Y:S01]  /*38c0*/  IMAD R24, R55, UR14, -R24 ;  /* 0x0000000e37187c24 */ /* 0x002fe2000f8e0a18 */
[----:B------:R-:W-:Y:S01]  /*38d0*/  SHF.R.S32.HI R59, RZ, 0x1f, R60 ;  /* 0x0000001fff3b7819 */ /* 0x000fe2000001143c */
[----:B------:R-:W-:Y:S01]  /*38e0*/  IMAD.IADD R18, R22, 0x1, R19 ;  /* 0x0000000116127824 */ /* 0x000fe200078e0213 */
[C---:B------:R-:W-:Y:S01]  /*38f0*/  IADD3.X R61, PT, PT, R70.reuse, UR4, R61, P1, P0 ;  /* 0x00000004463d7c10 */ /* 0x040fe20008fe043d */
[----:B------:R-:W1:Y:S01]  /*3900*/  LDC R19, c[0x0][0x3a4] ;  /* 0x0000e900ff137b82 */ /* 0x000e620000000800 */
[--C-:B------:R-:W-:Y:S01]  /*3910*/  SHF.R.S32.HI R43, RZ, 0x1f, R22.reuse ;  /* 0x0000001fff2b7819 */ /* 0x100fe20000011416 */
[----:B----4-:R-:W-:Y:S01]  /*3920*/  VIADD R21, R21, UR6 ;  /* 0x0000000615157c36 */ /* 0x010fe20008000000 */
[C---:B------:R-:W-:Y:S01]  /*3930*/  IADD3 R57, P1, P0, R63.reuse, UR5, R22 ;  /* 0x000000053f397c10 */ /* 0x040fe2000f83e016 */
[----:B------:R-:W4:Y:S01]  /*3940*/  LDCU.64 UR10, c[0x0][0x3a0] ;  /* 0x00007400ff0a77ac */ /* 0x000f220008000a00 */
[----:B------:R-:W-:Y:S01]  /*3950*/  IADD3 R60, P6, P5, R63, UR5, R60 ;  /* 0x000000053f3c7c10 */ /* 0x000fe2000fdde03c */
[----:B------:R-:W-:Y:S01]  /*3960*/  IMAD R21, R21, UR15, R24 ;  /* 0x0000000f15157c24 */ /* 0x000fe2000f8e0218 */
[----:B------:R-:W-:Y:S01]  /*3970*/  IADD3.X R43, PT, PT, R70, UR4, R43, P1, P0 ;  /* 0x00000004462b7c10 */ /* 0x000fe20008fe042b */
[----:B------:R-:W0:Y:S01]  /*3980*/  LDCU.64 UR8, c[0x0][0x3d8] ;  /* 0x00007b00ff0877ac */ /* 0x000e220008000a00 */
[----:B------:R-:W-:-:S02]  /*3990*/  IADD3 R42, P1, P0, R18, UR5, R63 ;  /* 0x00000005122a7c10 */ /* 0x000fc4000f83e03f */
[----:B------:R-:W-:Y:S01]  /*39a0*/  SHF.R.S32.HI R63, RZ, 0x1f, R18 ;  /* 0x0000001fff3f7819 */ /* 0x000fe20000011412 */
[----:B------:R-:W0:Y:S01]  /*39b0*/  LDCU.64 UR6, c[0x0][0x380] ;  /* 0x00007000ff0677ac */ /* 0x000e220008000a00 */
[----:B------:R-:W-:Y:S02]  /*39c0*/  IADD3.X R59, PT, PT, R70, UR4, R59, P6, P5 ;  /* 0x00000004463b7c10 */ /* 0x000fe4000b7ea43b */
[----:B------:R-:W-:Y:S01]  /*39d0*/  ISETP.GE.AND P5, PT, R21, R20, PT ;  /* 0x000000141500720c */ /* 0x000fe20003fa6270 */
[----:B------:R-:W-:Y:S01]  /*39e0*/  UMOV UR36, URZ ;  /* 0x000000ff00247c82 */ /* 0x000fe20008000000 */
[----:B------:R-:W-:Y:S01]  /*39f0*/  IADD3.X R70, PT, PT, R63, UR4, R70, P1, P0 ;  /* 0x000000043f467c10 */ /* 0x000fe20008fe0446 */
[----:B------:R-:W0:Y:S01]  /*3a00*/  LDCU.64 UR4, c[0x0][0x3e0] ;  /* 0x00007c00ff0477ac */ /* 0x000e220008000a00 */
[----:B------:R-:W-:Y:S01]  /*3a10*/  ISETP.GT.AND P1, PT, R21, -0x1, !P5 ;  /* 0xffffffff1500780c */ /* 0x000fe20006f24270 */
[--C-:B-1----:R-:W-:Y:S02]  /*3a20*/  IMAD R62, R54, UR31, -R19.reuse ;  /* 0x0000001f363e7c24 */ /* 0x102fe4000f8e0a13 */
[----:B------:R-:W-:-:S02]  /*3a30*/  IMAD R18, R48, UR31, -R19 ;  /* 0x0000001f30127c24 */ /* 0x000fc4000f8e0a13 */
[C---:B0-----:R-:W-:Y:S02]  /*3a40*/  IMAD R62, R17.reuse, UR20, R62 ;  /* 0x00000014113e7c24 */ /* 0x041fe4000f8e023e */
[C---:B------:R-:W-:Y:S02]  /*3a50*/  IMAD R18, R17.reuse, UR20, R18 ;  /* 0x0000001411127c24 */ /* 0x040fe4000f8e0212 */
[--C-:B------:R-:W-:Y:S01]  /*3a60*/  IMAD R20, R52, UR31, -R19.reuse ;  /* 0x0000001f34147c24 */ /* 0x100fe2000f8e0a13 */
[----:B------:R-:W-:Y:S01]  /*3a70*/  ISETP.GE.AND P0, PT, R62, UR13, PT ;  /* 0x0000000d3e007c0c */ /* 0x000fe2000bf06270 */
[----:B------:R-:W-:Y:S02]  /*3a80*/  IMAD R22, R46, UR31, -R19 ;  /* 0x0000001f2e167c24 */ /* 0x000fe4000f8e0a13 */
[----:B------:R-:W-:Y:S01]  /*3a90*/  IMAD R66, R18, UR30, RZ ;  /* 0x0000001e12427c24 */ /* 0x000fe2000f8e02ff */
[----:B------:R-:W-:Y:S01]  /*3aa0*/  ISETP.GT.AND P5, PT, R62, -0x1, !P0 ;  /* 0xffffffff3e00780c */ /* 0x000fe200047a4270 */
[C---:B------:R-:W-:Y:S01]  /*3ab0*/  IMAD R20, R17.reuse, UR20, R20 ;  /* 0x0000001411147c24 */ /* 0x040fe2000f8e0214 */
[----:B------:R-:W-:Y:S01]  /*3ac0*/  ISETP.LT.AND P0, PT, R56, UR12, P1 ;  /* 0x0000000c38007c0c */ /* 0x000fe20008f01270 */
[----:B------:R-:W-:Y:S01]  /*3ad0*/  IMAD R22, R17, UR20, R22 ;  /* 0x0000001411167c24 */ /* 0x000fe2000f8e0216 */
[----:B------:R-:W-:Y:S01]  /*3ae0*/  IADD3 R67, P1, PT, R66, R37, RZ ;  /* 0x0000002542437210 */ /* 0x000fe20007f3e0ff */
[----:B------:R-:W-:Y:S01]  /*3af0*/  IMAD R64, R20, UR30, RZ ;  /* 0x0000001e14407c24 */ /* 0x000fe2000f8e02ff */
[----:B------:R-:W-:Y:S01]  /*3b00*/  PLOP3.LUT P0, PT, P0, P5, PT, 0x80, 0x8 ;  /* 0x000000000008781c */ /* 0x000fe2000070b070 */
[----:B------:R-:W-:Y:S01]  /*3b10*/  IMAD R68, R22, UR30, RZ ;  /* 0x0000001e16447c24 */ /* 0x000fe2000f8e02ff */
[----:B------:R-:W-:Y:S01]  /*3b20*/  P2R R17, PR, RZ, 0x2 ;  /* 0x00000002ff117803 */ /* 0x000fe20000000000 */
[----:B------:R-:W-:Y:S01]  /*3b30*/  IMAD R62, R62, UR30, RZ ;  /* 0x0000001e3e3e7c24 */ /* 0x000fe2000f8e02ff */
[----:B------:R-:W-:Y:S01]  /*3b40*/  P2R R71, PR, RZ, 0x1 ;  /* 0x00000001ff477803 */ /* 0x000fe20000000000 */
[----:B------:R-:W0:Y:S01]  /*3b50*/  LDCU.64 UR20, c[0x0][0x3f8] ;  /* 0x00007f00ff1477ac */ /* 0x000e220008000a00 */
[----:B------:R-:W-:-:S02]  /*3b60*/  IADD3 R69, P6, PT, R68, R39, RZ ;  /* 0x0000002744457210 */ /* 0x000fc40007fde0ff */
[----:B------:R-:W-:Y:S02]  /*3b70*/  ISETP.NE.AND P5, PT, R17, RZ, PT ;  /* 0x000000ff1100720c */ /* 0x000fe40003fa5270 */
[----:B------:R-:W-:Y:S02]  /*3b80*/  IADD3 R65, P1, PT, R64, R35, RZ ;  /* 0x0000002340417210 */ /* 0x000fe40007f3e0ff */
[----:B------:R-:W-:Y:S02]  /*3b90*/  IADD3 R63, P0, PT, R62, R33, RZ ;  /* 0x000000213e3f7210 */ /* 0x000fe40007f1e0ff */
[----:B------:R-:W-:Y:S02]  /*3ba0*/  LEA.HI.X.SX32 R68, R68, R38, 0x1, P6 ;  /* 0x0000002644447211 */ /* 0x000fe400030f0eff */
[----:B------:R-:W-:Y:S02]  /*3bb0*/  LEA.HI.X.SX32 R66, R66, R36, 0x1, P5 ;  /* 0x0000002442427211 */ /* 0x000fe400028f0eff */
[----:B------:R-:W-:-:S02]  /*3bc0*/  LEA.HI.X.SX32 R64, R64, R34, 0x1, P1 ;  /* 0x0000002240407211 */ /* 0x000fc400008f0eff */
[----:B--234-:R-:W-:-:S07]  /*3bd0*/  LEA.HI.X.SX32 R62, R62, R32, 0x1, P0 ;  /* 0x000000203e3e7211 */ /* 0x01cfce00000f0eff */
.L_x_47:
[----:B------:R-:W1:Y:S01]  /*3be0*/  LDC.64 R18, c[0x0][0x3c8] ;  /* 0x0000f200ff127b82 */ /* 0x000e620000000a00 */
[----:B------:R-:W-:Y:S01]  /*3bf0*/  ULOP3.LUT UR26, URZ, UR38, URZ, 0x33, !UPT ;  /* 0x00000026ff1a7292 */ /* 0x000fe2000f8e33ff */
[----:B------:R-:W-:Y:S01]  /*3c00*/  IMAD.MOV.U32 R94, RZ, RZ, R40 ;  /* 0x000000ffff5e7224 */ /* 0x000fe200078e0028 */
[----:B------:R-:W-:Y:S02]  /*3c10*/  ULOP3.LUT UR24, URZ, UR37, URZ, 0x33, !UPT ;  /* 0x00000025ff187292 */ /* 0x000fe4000f8e33ff */
[----:B------:R-:W-:Y:S02]  /*3c20*/  ULOP3.LUT UR35, URZ, UR36, URZ, 0x33, !UPT ;  /* 0x00000024ff237292 */ /* 0x000fe4000f8e33ff */
[----:B------:R-:W-:Y:S01]  /*3c30*/  UIADD3 UR24, UPT, UPT, UR24, UR25, URZ ;  /* 0x0000001918187290 */ /* 0x000fe2000fffe0ff */
[----:B------:R-:W2:Y:S01]  /*3c40*/  LDC R22, c[0x0][0x3d4] ;  /* 0x0000f500ff167b82 */ /* 0x000ea20000000800 */
[----:B------:R-:W-:-:S07]  /*3c50*/  UIADD3 UR35, UPT, UPT, UR35, UR10, URZ ;  /* 0x0000000a23237290 */ /* 0x000fce000fffe0ff */
[----:B------:R-:W3:Y:S08]  /*3c60*/  LDC R73, c[0x0][0x3ac] ;  /* 0x0000eb00ff497b82 */ /* 0x000ef00000000800 */
[----:B------:R-:W4:Y:S01]  /*3c70*/  LDC R21, c[0x0][0x3b4] ;  /* 0x0000ed00ff157b82 */ /* 0x000f220000000800 */
[----:B-1----:R-:W-:Y:S01]  /*3c80*/  VIADD R26, R19, UR26 ;  /* 0x0000001a131a7c36 */ /* 0x002fe20008000000 */
[----:B------:R-:W-:-:S06]  /*3c90*/  UIMAD UR26, UR36, UR23, URZ ;  /* 0x00000017241a72a4 */ /* 0x000fcc000f8e02ff */
[----:B------:R-:W1:Y:S01]  /*3ca0*/  LDC R17, c[0x0][0x3b8] ;  /* 0x0000ee00ff117b82 */ /* 0x000e620000000800 */
[----:B--2---:R-:W-:-:S04]  /*3cb0*/  IMAD R75, R51, UR8, -R22 ;  /* 0x00000008334b7c24 */ /* 0x004fc8000f8e0a16 */
[----:B------:R-:W-:Y:S02]  /*3cc0*/  IMAD R75, R26, UR9, R75 ;  /* 0x000000091a4b7c24 */ /* 0x000fe4000f8e024b */
[----:B---3--:R-:W-:-:S03]  /*3cd0*/  IMAD R20, R52, R73, -UR11 ;  /* 0x8000000b34147e24 */ /* 0x008fc6000f8e0249 */
[----:B------:R-:W-:Y:S01]  /*3ce0*/  ISETP.GE.AND P0, PT, R75, R18, PT ;  /* 0x000000124b00720c */ /* 0x000fe20003f06270 */
[----:B------:R-:W-:-:S03]  /*3cf0*/  IMAD R24, R48, R73, -UR11 ;  /* 0x8000000b30187e24 */ /* 0x000fc6000f8e0249 */
[----:B------:R-:W-:Y:S01]  /*3d00*/  ISETP.GT.AND P6, PT, R75, -0x1, !P0 ;  /* 0xffffffff4b00780c */ /* 0x000fe200047c4270 */
[----:B------:R-:W-:Y:S02]  /*3d10*/  IMAD R75, R49, UR8, -R22 ;  /* 0x00000008314b7c24 */ /* 0x000fe4000f8e0a16 */
[C---:B----4-:R-:W-:Y:S02]  /*3d20*/  IMAD R20, R21.reuse, UR24, R20 ;  /* 0x0000001815147c24 */ /* 0x050fe4000f8e0214 */
[----:B------:R-:W-:Y:S02]  /*3d30*/  IMAD R75, R26, UR9, R75 ;  /* 0x000000091a4b7c24 */ /* 0x000fe4000f8e024b */
[----:B------:R-:W-:Y:S01]  /*3d40*/  IMAD R24, R21, UR24, R24 ;  /* 0x0000001815187c24 */ /* 0x000fe2000f8e0218 */
[----:B------:R-:W-:Y:S01]  /*3d50*/  ISETP.GE.AND P1, PT, R20, UR7, PT ;  /* 0x0000000714007c0c */ /* 0x000fe2000bf26270 */
[----:B-1----:R-:W-:-:S03]  /*3d60*/  IMAD R19, R17, UR35, R30 ;  /* 0x0000002311137c24 */ /* 0x002fc6000f8e021e */
[----:B------:R-:W-:Y:S01]  /*3d70*/  ISETP.GT.AND P5, PT, R20, -0x1, !P1 ;  /* 0xffffffff1400780c */ /* 0x000fe20004fa4270 */
[----:B------:R-:W-:Y:S01]  /*3d80*/  IMAD R20, R17, UR35, R29 ;  /* 0x0000002311147c24 */ /* 0x000fe2000f8e021d */
[----:B------:R-:W-:Y:S01]  /*3d90*/  ISETP.GE.AND P0, PT, R19, UR28, PT ;  /* 0x0000001c13007c0c */ /* 0x000fe2000bf06270 */
[C---:B------:R-:W-:Y:S02]  /*3da0*/  IMAD R81, R17.reuse, UR35, R28 ;  /* 0x0000002311517c24 */ /* 0x040fe4000f8e021c */
[----:B------:R-:W-:Y:S01]  /*3db0*/  IMAD R17, R17, UR35, R31 ;  /* 0x0000002311117c24 */ /* 0x000fe2000f8e021f */
[C---:B------:R-:W-:Y:S01]  /*3dc0*/  ISETP.GT.AND P1, PT, R19.reuse, -0x1, !P0 ;  /* 0xffffffff1300780c */ /* 0x040fe20004724270 */
[----:B------:R-:W-:Y:S01]  /*3dd0*/  IMAD R19, R19, UR27, RZ ;  /* 0x0000001b13137c24 */ /* 0x000fe2000f8e02ff */
[----:B------:R-:W-:Y:S01]  /*3de0*/  ISETP.LT.AND P0, PT, R53, UR6, P6 ;  /* 0x0000000635007c0c */ /* 0x000fe2000b701270 */
[----:B------:R-:W-:-:S03]  /*3df0*/  IMAD R87, R17, UR27, RZ ;  /* 0x0000001b11577c24 */ /* 0x000fc6000f8e02ff */
[----:B------:R-:W-:Y:S02]  /*3e00*/  PLOP3.LUT P5, PT, P1, P0, P5, 0x80, 0x0 ;  /* 0x000000000000781c */ /* 0x000fe40000fa1050 */
[C---:B------:R-:W-:Y:S02]  /*3e10*/  ISETP.GE.AND P1, PT, R75.reuse, R18, PT ;  /* 0x000000124b00720c */ /* 0x040fe40003f26270 */
[C---:B------:R-:W-:Y:S02]  /*3e20*/  ISETP.GE.AND P0, PT, R24.reuse, UR7, PT ;  /* 0x0000000718007c0c */ /* 0x040fe4000bf06270 */
[----:B------:R-:W-:Y:S01]  /*3e30*/  ISETP.GT.AND P6, PT, R75, -0x1, !P1 ;  /* 0xffffffff4b00780c */ /* 0x000fe20004fc4270 */
[----:B------:R-:W-:Y:S01]  /*3e40*/  IMAD R75, R45, UR8, -R22 ;  /* 0x000000082d4b7c24 */ /* 0x000fe2000f8e0a16 */
[----:B------:R-:W-:Y:S01]  /*3e50*/  ISETP.GT.AND P1, PT, R24, -0x1, !P0 ;  /* 0xffffffff1800780c */ /* 0x000fe20004724270 */
[----:B------:R-:W-:Y:S01]  /*3e60*/  IMAD R22, R46, R73, -UR11 ;  /* 0x8000000b2e167e24 */ /* 0x000fe2000f8e0249 */
[----:B------:R-:W-:Y:S01]  /*3e70*/  ISETP.GE.AND P0, PT, R20, UR28, PT ;  /* 0x0000001c14007c0c */ /* 0x000fe2000bf06270 */
[----:B------:R-:W-:Y:S01]  /*3e80*/  IMAD R75, R26, UR9, R75 ;  /* 0x000000091a4b7c24 */ /* 0x000fe2000f8e024b */
[----:B------:R-:W-:Y:S01]  /*3e90*/  ISETP.LT.AND P6, PT, R50, UR6, P6 ;  /* 0x0000000632007c0c */ /* 0x000fe2000b7c1270 */
[----:B------:R-:W-:Y:S01]  /*3ea0*/  IMAD R22, R21, UR24, R22 ;  /* 0x0000001815167c24 */ /* 0x000fe2000f8e0216 */
[C---:B------:R-:W-:Y:S01]  /*3eb0*/  ISETP.GT.AND P0, PT, R20.reuse, -0x1, !P0 ;  /* 0xffffffff1400780c */ /* 0x040fe20004704270 */
[----:B------:R-:W-:Y:S01]  /*3ec0*/  IMAD R20, R20, UR27, RZ ;  /* 0x0000001b14147c24 */ /* 0x000fe2000f8e02ff */
[----:B------:R-:W-:Y:S01]  /*3ed0*/  P2R R72, PR, RZ, 0x20 ;  /* 0x00000020ff487803 */ /* 0x000fe20000000000 */
[----:B------:R-:W-:Y:S01]  /*3ee0*/  USHF.R.S32.HI UR24, URZ, 0x1f, UR26 ;  /* 0x0000001fff187899 */ /* 0x000fe2000801141a */
[----:B------:R-:W-:-:S02]  /*3ef0*/  PLOP3.LUT P6, PT, P0, P6, P1, 0x80, 0x0 ;  /* 0x000000000000781c */ /* 0x000fc400007cd010 */
[----:B------:R-:W-:-:S04]  /*3f00*/  ISETP.GE.AND P0, PT, R75, R18, PT ;  /* 0x000000124b00720c */ /* 0x000fc80003f06270 */
[----:B------:R-:W-:Y:S02]  /*3f10*/  ISETP.GT.AND P5, PT, R75, -0x1, !P0 ;  /* 0xffffffff4b00780c */ /* 0x000fe400047a4270 */
[C---:B------:R-:W-:Y:S02]  /*3f20*/  ISETP.GE.AND P0, PT, R22.reuse, UR7, PT ;  /* 0x0000000716007c0c */ /* 0x040fe4000bf06270 */
[----:B------:R-:W-:Y:S02]  /*3f30*/  ISETP.LT.AND P5, PT, R47, UR6, P5 ;  /* 0x000000062f007c0c */ /* 0x000fe4000afa1270 */
[----:B------:R-:W-:Y:S02]  /*3f40*/  ISETP.GT.AND P1, PT, R22, -0x1, !P0 ;  /* 0xffffffff1600780c */ /* 0x000fe40004724270 */
[----:B------:R-:W-:-:S04]  /*3f50*/  ISETP.GE.AND P0, PT, R81, UR28, PT ;  /* 0x0000001c51007c0c */ /* 0x000fc8000bf06270 */
[C---:B------:R-:W-:Y:S01]  /*3f60*/  ISETP.GT.AND P0, PT, R81.reuse, -0x1, !P0 ;  /* 0xffffffff5100780c */ /* 0x040fe20004704270 */
[----:B------:R-:W-:-:S03]  /*3f70*/  IMAD R81, R81, UR27, RZ ;  /* 0x0000001b51517c24 */ /* 0x000fc6000f8e02ff */
[----:B------:R-:W-:Y:S02]  /*3f80*/  PLOP3.LUT P5, PT, P0, P5, P1, 0x80, 0x0 ;  /* 0x000000000000781c */ /* 0x000fe400007ab010 */
[----:B------:R-:W-:Y:S02]  /*3f90*/  IADD3 R18, P0, PT, R81, R69, RZ ;  /* 0x0000004551127210 */ /* 0x000fe40007f1e0ff */
[----:B------:R-:W-:Y:S02]  /*3fa0*/  ISETP.NE.AND P1, PT, R71, RZ, PT ;  /* 0x000000ff4700720c */ /* 0x000fe40003f25270 */
[----:B------:R-:W-:Y:S02]  /*3fb0*/  LEA.HI.X.SX32 R81, R81, R68, 0x1, P0 ;  /* 0x0000004451517211 */ /* 0x000fe400000f0eff */
[----:B------:R-:W-:-:S04]  /*3fc0*/  LEA R82, P0, R18, UR4, 0x1 ;  /* 0x0000000412527c11 */ /* 0x000fc8000f8008ff */
[----:B------:R-:W-:Y:S02]  /*3fd0*/  LEA.HI.X R81, R18, UR5, R81, 0x1, P0 ;  /* 0x0000000512517c11 */ /* 0x000fe400080f0c51 */
[----:B------:R-:W-:-:S04]  /*3fe0*/  IADD3 R18, P0, PT, R20, R67, RZ ;  /* 0x0000004314127210 */ /* 0x000fc80007f1e0ff */
        /* <DEDUP_REMOVED lines=11> */
[----:B------:R-:W-:-:S04]  /*40a0*/  IADD3 R73, P0, PT, R41, UR26, RZ ;  /* 0x0000001a29497c10 */ /* 0x000fc8000ff1e0ff */
[----:B------:R-:W-:Y:S02]  /*40b0*/  IADD3.X R74, PT, PT, R61, UR24, RZ, P0, !PT ;  /* 0x000000183d4a7c10 */ /* 0x000fe400087fe4ff */
[----:B------:R-:W-:Y:S02]  /*40c0*/  IADD3 R75, P0, PT, R60, UR26, RZ ;  /* 0x0000001a3c4b7c10 */ /* 0x000fe4000ff1e0ff */
[C---:B------:R-:W-:Y:S01]  /*40d0*/  SHF.L.U64.HI R74, R73.reuse, 0x1, R74 ;  /* 0x00000001494a7819 */ /* 0x040fe2000001024a */
[----:B------:R-:W-:Y:S01]  /*40e0*/  IMAD.SHL.U32 R73, R73, 0x2, RZ ;  /* 0x0000000249497824 */ /* 0x000fe200078e00ff */
[----:B------:R-:W-:Y:S02]  /*40f0*/  IADD3.X R76, PT, PT, R59, UR24, RZ, P0, !PT ;  /* 0x000000183b4c7c10 */ /* 0x000fe400087fe4ff */
[----:B------:R-:W-:Y:S02]  /*4100*/  IADD3 R77, P0, PT, R57, UR26, RZ ;  /* 0x0000001a394d7c10 */ /* 0x000fe4000ff1e0ff */
[C---:B------:R-:W-:Y:S01]  /*4110*/  SHF.L.U64.HI R76, R75.reuse, 0x1, R76 ;  /* 0x000000014b4c7819 */ /* 0x040fe2000001024c */
[----:B------:R-:W-:Y:S01]  /*4120*/  IMAD.SHL.U32 R75, R75, 0x2, RZ ;  /* 0x000000024b4b7824 */ /* 0x000fe200078e00ff */
[----:B------:R-:W-:-:S02]  /*4130*/  IADD3.X R78, PT, PT, R43, UR24, RZ, P0, !PT ;  /* 0x000000182b4e7c10 */ /* 0x000fc400087fe4ff */
[----:B------:R-:W-:Y:S01]  /*4140*/  IADD3 R79, P0, PT, R42, UR26, RZ ;  /* 0x0000001a2a4f7c10 */ /* 0x000fe2000ff1e0ff */
[----:B0-----:R-:W-:Y:S01]  /*4150*/  UMOV UR26, UR20 ;  /* 0x00000014001a7c82 */ /* 0x001fe20008000000 */
[C---:B------:R-:W-:Y:S01]  /*4160*/  SHF.L.U64.HI R78, R77.reuse, 0x1, R78 ;  /* 0x000000014d4e7819 */ /* 0x040fe2000001024e */
[----:B------:R-:W-:Y:S01]  /*4170*/  IMAD.SHL.U32 R77, R77, 0x2, RZ ;  /* 0x000000024d4d7824 */ /* 0x000fe200078e00ff */
[----:B------:R-:W-:Y:S01]  /*4180*/  IADD3.X R80, PT, PT, R70, UR24, RZ, P0, !PT ;  /* 0x0000001846507c10 */ /* 0x000fe200087fe4ff */
[----:B------:R-:W-:Y:S01]  /*4190*/  UMOV UR24, UR21 ;  /* 0x0000001500187c82 */ /* 0x000fe20008000000 */
[----:B------:R-:W-:Y:S02]  /*41a0*/  ISETP.GE.AND P0, PT, R17, UR28, PT ;  /* 0x0000001c11007c0c */ /* 0x000fe4000bf06270 */
[C---:B------:R-:W-:Y:S01]  /*41b0*/  SHF.L.U64.HI R80, R79.reuse, 0x1, R80 ;  /* 0x000000014f507819 */ /* 0x040fe20000010250 */
[----:B------:R-:W-:Y:S01]  /*41c0*/  IMAD.SHL.U32 R79, R79, 0x2, RZ ;  /* 0x000000024f4f7824 */ /* 0x000fe200078e00ff */
[----:B------:R-:W-:-:S04]  /*41d0*/  ISETP.GT.AND P0, PT, R17, -0x1, !P0 ;  /* 0xffffffff1100780c */ /* 0x000fc80004704270 */
[----:B------:R-:W-:-:S04]  /*41e0*/  PLOP3.LUT P0, PT, P1, P0, PT, 0x80, 0x8 ;  /* 0x000000000008781c */ /* 0x000fc80000f01070 */
[----:B------:R-:W-:-:S09]  /*41f0*/  P2R R95, PR, RZ, 0x1 ;  /* 0x00000001ff5f7803 */ /* 0x000fd20000000000 */
.L_x_46:
[----:B------:R-:W-:Y:S01]  /*4200*/  @!P4 IADD3 R104, P0, PT, R75, UR26, RZ ;  /* 0x0000001a4b68cc10 */ /* 0x000fe2000ff1e0ff */
[----:B------:R-:W-:Y:S01]  /*4210*/  @P5 IMAD.MOV.U32 R99, RZ, RZ, R81 ;  /* 0x000000ffff635224 */ /* 0x000fe200078e0051 */
[----:B------:R-:W-:Y:S01]  /*4220*/  @P5 MOV R98, R82 ;  /* 0x0000005200625202 */ /* 0x000fe20000000f00 */
[----:B------:R-:W-:Y:S01]  /*4230*/  @P6 IMAD.MOV.U32 R108, RZ, RZ, R84 ;  /* 0x000000ffff6c6224 */ /* 0x000fe200078e0054 */
[----:B------:R-:W-:Y:S02]  /*4240*/  @!P4 IADD3.X R105, PT, PT, R76, UR24, RZ, P0, !PT ;  /* 0x000000184c69cc10 */ /* 0x000fe400087fe4ff */
[----:B------:R-:W-:Y:S02]  /*4250*/  CS2R R18, SRZ ;  /* 0x0000000000127805 */ /* 0x000fe4000001ff00 */
[----:B------:R-:W-:Y:S01]  /*4260*/  ISETP.GE.AND P0, PT, R58, UR22, PT ;  /* 0x000000163a007c0c */ /* 0x000fe2000bf06270 */
[----:B------:R-:W2:Y:S01]  /*4270*/  @P5 LDG.E.U16 R92, desc[UR16][R98.64] ;  /* 0x00000010625c5981 */ /* 0x000ea2000c1e1500 */
[----:B------:R-:W-:Y:S01]  /*4280*/  @P6 MOV R109, R83 ;  /* 0x00000053006d6202 */ /* 0x000fe20000000f00 */
[----:B------:R-:W-:Y:S01]  /*4290*/  HFMA2 R22, -RZ, RZ, 0, 0 ;  /* 0x00000000ff167431 */ /* 0x000fe200000001ff */
[----:B------:R-:W-:Y:S01]  /*42a0*/  IADD3 R94, PT, PT, R94, 0x1, RZ ;  /* 0x000000015e5e7810 */ /* 0x000fe20007ffe0ff */
[----:B------:R-:W-:Y:S01]  /*42b0*/  IMAD.MOV.U32 R17, RZ, RZ, RZ ;  /* 0x000000ffff117224 */ /* 0x000fe200078e00ff */
[----:B------:R-:W-:Y:S01]  /*42c0*/  MOV R24, RZ ;  /* 0x000000ff00187202 */ /* 0x000fe20000000f00 */
[----:B------:R-:W3:Y:S01]  /*42d0*/  @P6 LDG.E.U16 R96, desc[UR16][R108.64] ;  /* 0x000000106c606981 */ /* 0x000ee2000c1e1500 */
[----:B------:R-:W-:Y:S01]  /*42e0*/  CS2R R20, SRZ ;  /* 0x0000000000147805 */ /* 0x000fe2000001ff00 */
[----:B------:R-:W-:Y:S04]  /*42f0*/  HFMA2 R26, -RZ, RZ, 0, 0 ;  /* 0x00000000ff1a7431 */ /* 0x000fe800000001ff */
[----:B------:R-:W-:Y:S04]  /*4300*/  @!P0 IADD3 R90, P1, PT, R73, UR26, RZ ;  /* 0x0000001a495a8c10 */ /* 0x000fe8000ff3e0ff */
[----:B------:R-:W-:Y:S02]  /*4310*/  @!P0 IADD3.X R91, PT, PT, R74, UR24, RZ, P1, !PT ;  /* 0x000000184a5b8c10 */ /* 0x000fe40008ffe4ff */
[----:B------:R-:W-:Y:S03]  /*4320*/  @!P3 IADD3 R102, P1, PT, R77, UR26, RZ ;  /* 0x0000001a4d66bc10 */ /* 0x000fe6000ff3e0ff */
[----:B------:R-:W4:Y:S01]  /*4330*/  @!P0 LDG.E.U16 R89, desc[UR16][R90.64] ;  /* 0x000000105a598981 */ /* 0x000f22000c1e1500 */
[----:B------:R-:W-:Y:S02]  /*4340*/  @!P3 IADD3.X R103, PT, PT, R78, UR24, RZ, P1, !PT ;  /* 0x000000184e67bc10 */ /* 0x000fe40008ffe4ff */
[----:B------:R-:W-:Y:S11]  /*4350*/  ISETP.NE.AND P1, PT, R95, RZ, PT ;  /* 0x000000ff5f00720c */ /* 0x000ff60003f25270 */
[----:B------:R-:W-:Y:S02]  /*4360*/  @!UPT UIADD3 URZ, UPT, UPT, URZ, URZ, URZ ;  /* 0x000000fffffff290 */ /* 0x000fe4000fffe0ff */
[----:B------:R-:W-:Y:S02]  /*4370*/  @P1 MOV R106, R88 ;  /* 0x00000058006a1202 */ /* 0x000fe40000000f00 */
[----:B------:R-:W-:Y:S05]  /*4380*/  @P1 MOV R107, R87 ;  /* 0x00000057006b1202 */ /* 0x000fea0000000f00 */
[----:B------:R-:W5:Y:S04]  /*4390*/  @P1 LDG.E.U16 R93, desc[UR16][R106.64] ;  /* 0x000000106a5d1981 */ /* 0x000f68000c1e1500 */
[----:B------:R-:W2:Y:S04]  /*43a0*/  @!P4 LDG.E.U16 R91, desc[UR16][R104.64] ;  /* 0x00000010685bc981 */ /* 0x000ea8000c1e1500 */
[----:B------:R-:W3:Y:S02]  /*43b0*/  @!P3 LDG.E.U16 R90, desc[UR16][R102.64] ;  /* 0x00000010665ab981 */ /* 0x000ee4000c1e1500 */
[----:B---3--:R-:W-:Y:S02]  /*43c0*/  @!P3 HADD2.F32 R20, -RZ, R90.H0_H0 ;  /* 0x2000005aff14b230 */ /* 0x008fe40000004100 */
[----:B----4-:R-:W-:Y:S01]  /*43d0*/  @!P0 HADD2.F32 R18, -RZ, R89.H0_H0 ;  /* 0x20000059ff128230 */ /* 0x010fe20000004100 */
[----:B------:R-:W-:Y:S01]  /*43e0*/  @!P2 IADD3 R100, P0, PT, R79, UR26, RZ ;  /* 0x0000001a4f64ac10 */ /* 0x000fe2000ff1e0ff */
[----:B-----5:R-:W-:Y:S01]  /*43f0*/  @P1 HADD2.F32 R17, -RZ, R93.H0_H0 ;  /* 0x2000005dff111230 */ /* 0x020fe20000004100 */
[----:B------:R-:W-:Y:S01]  /*4400*/  UIADD3 UR26, UP0, UPT, UR26, 0x2, URZ ;  /* 0x000000021a1a7890 */ /* 0x000fe2000ff1e0ff */
[----:B--2---:R-:W-:Y:S01]  /*4410*/  @!P4 HADD2.F32 R19, -RZ, R91.H0_H0 ;  /* 0x2000005bff13c230 */ /* 0x004fe20000004100 */
[----:B------:R-:W-:Y:S01]  /*4420*/  @!P2 IADD3.X R101, PT, PT, R80, UR24, RZ, P0, !PT ;  /* 0x000000185065ac10 */ /* 0x000fe200087fe4ff */
[----:B------:R-:W-:Y:S01]  /*4430*/  @P6 HADD2.F32 R24, -RZ, R96.H0_H0 ;  /* 0x20000060ff186230 */ /* 0x000fe20000004100 */
[----:B------:R-:W-:Y:S01]  /*4440*/  IADD3 R82, P0, PT, R82, 0x2, RZ ;  /* 0x0000000252527810 */ /* 0x000fe20007f1e0ff */
[C---:B------:R-:W-:Y:S01]  /*4450*/  FFMA R0, R17.reuse, R18, R0 ;  /* 0x0000001211007223 */ /* 0x040fe20000000000 */
[C---:B------:R-:W-:Y:S01]  /*4460*/  FFMA R2, R17.reuse, R19, R2 ;  /* 0x0000001311027223 */ /* 0x040fe20000000002 */
[----:B------:R-:W2:Y:S01]  /*4470*/  @!P2 LDG.E.U16 R89, desc[UR16][R100.64] ;  /* 0x000000106459a981 */ /* 0x000ea2000c1e1500 */
[----:B------:R-:W-:Y:S01]  /*4480*/  IADD3.X R81, PT, PT, RZ, R81, RZ, P0, !PT ;  /* 0x00000051ff517210 */ /* 0x000fe200007fe4ff */
[C---:B------:R-:W-:Y:S01]  /*4490*/  FFMA R3, R17.reuse, R20, R3 ;  /* 0x0000001411037223 */ /* 0x040fe20000000003 */
[----:B------:R-:W-:Y:S01]  /*44a0*/  IADD3 R84, P0, PT, R84, 0x2, RZ ;  /* 0x0000000254547810 */ /* 0x000fe20007f1e0ff */
[----:B------:R-:W-:Y:S01]  /*44b0*/  @P5 HADD2.F32 R26, -RZ, R92.H0_H0 ;  /* 0x2000005cff1a5230 */ /* 0x000fe20000004100 */
[----:B------:R-:W-:Y:S03]  /*44c0*/  UIADD3.X UR24, UPT, UPT, URZ, UR24, URZ, UP0, !UPT ;  /* 0x00000018ff187290 */ /* 0x000fe600087fe4ff */
[----:B------:R-:W-:Y:S01]  /*44d0*/  IMAD.X R83, RZ, RZ, R83, P0 ;  /* 0x000000ffff537224 */ /* 0x000fe200000e0653 */
[----:B------:R-:W-:Y:S11]  /*44e0*/  ISETP.NE.AND P0, PT, R72, RZ, PT ;  /* 0x000000ff4800720c */ /* 0x000ff60003f05270 */
[----:B------:R-:W-:Y:S02]  /*44f0*/  @!UPT UIADD3 URZ, UPT, UPT, URZ, URZ, URZ ;  /* 0x000000fffffff290 */ /* 0x000fe4000fffe0ff */
[----:B------:R-:W-:Y:S02]  /*4500*/  @P0 MOV R110, R86 ;  /* 0x00000056006e0202 */ /* 0x000fe40000000f00 */
[----:B------:R-:W-:Y:S02]  /*4510*/  @P0 MOV R111, R85 ;  /* 0x00000055006f0202 */ /* 0x000fe40000000f00 */
[----:B------:R-:W-:Y:S05]  /*4520*/  IADD3 R86, P0, PT, R86, 0x2, RZ ;  /* 0x0000000256567810 */ /* 0x000fea0007f1e0ff */
[----:B------:R-:W-:Y:S01]  /*4530*/  IMAD.X R85, RZ, RZ, R85, P0 ;  /* 0x000000ffff557224 */ /* 0x000fe200000e0655 */
[----:B------:R-:W-:Y:S05]  /*4540*/  IADD3 R88, P0, PT, R88, 0x2, RZ ;  /* 0x0000000258587810 */ /* 0x000fea0007f1e0ff */
[----:B------:R-:W-:Y:S01]  /*4550*/  IMAD.X R87, RZ, RZ, R87, P0 ;  /* 0x000000ffff577224 */ /* 0x000fe200000e0657 */
[----:B------:R-:W-:Y:S11]  /*4560*/  ISETP.NE.AND P0, PT, R72, RZ, PT ;  /* 0x000000ff4800720c */ /* 0x000ff60003f05270 */
[----:B------:R-:W-:Y:S02]  /*4570*/  @!UPT UIADD3 URZ, UPT, UPT, URZ, URZ, URZ ;  /* 0x000000fffffff290 */ /* 0x000fe4000fffe0ff */
[----:B------:R-:W3:Y:S01]  /*4580*/  @P0 LDG.E.U16 R97, desc[UR16][R110.64] ;  /* 0x000000106e610981 */ /* 0x000ee2000c1e1500 */
[----:B--2---:R-:W-:Y:S05]  /*4590*/  @!P2 HADD2.F32 R21, -RZ, R89.H0_H0 ;  /* 0x20000059ff15a230 */ /* 0x004fea0000004100 */
[----:B------:R-:W-:Y:S01]  /*45a0*/  FFMA R4, R17, R21, R4 ;  /* 0x0000001511047223 */ /* 0x000fe20000000004 */
[----:B---3--:R-:W-:Y:S01]  /*45b0*/  @P0 HADD2.F32 R22, -RZ, R97.H0_H0 ;  /* 0x20000061ff160230 */ /* 0x008fe20000004100 */
[----:B------:R-:W-:Y:S04]  /*45c0*/  ISETP.NE.AND P0, PT, R94, RZ, PT ;  /* 0x000000ff5e00720c */ /* 0x000fe80003f05270 */
        /* <DEDUP_REMOVED lines=12> */
[----:B------:R-:W-:Y:S09]  /*4690*/  @P0 BRA `(.L_x_46) ;  /* 0xfffffff800d80947 */ /* 0x000ff2000383ffff */
        /* <DEDUP_REMOVED lines=12> */
.L_x_40:
[----:B------:R-:W0:Y:S02]  /*4760*/  LDC R17, c[0x0][0x444] ;  /* 0x00011100ff117b82 */ /* 0x000e240000000800 */
[----:B0-----:R-:W-:-:S13]  /*4770*/  FSETP.NEU.AND P0, PT, R17, RZ, PT ;  /* 0x000000ff1100720b */ /* 0x001fda0003f0d000 */
[----:B------:R-:W-:Y:S05]  /*4780*/  @!P0 BRA `(.L_x_50) ;  /* 0x0000002c00188947 */ /* 0x000fea0003800000 */
[----:B------:R-:W0:Y:S01]  /*4790*/  LDCU UR15, c[0x0][0x3d0] ;  /* 0x00007a00ff0f77ac */ /* 0x000e220008000800 */
[----:B------:R-:W-:Y:S01]  /*47a0*/  BSSY.RECONVERGENT B1, `(.L_x_51) ;  /* 0x00000b2000017945 */ /* 0x000fe20003800200 */
[----:B------:R-:W1:Y:S01]  /*47b0*/  LDCU UR14, c[0x0][0x380] ;  /* 0x00007000ff0e77ac */ /* 0x000e620008000800 */
[----:B------:R-:W2:Y:S01]  /*47c0*/  LDCU.64 UR12, c[0x0][0x390] ;  /* 0x00007200ff0c77ac */ /* 0x000ea20008000a00 */
[----:B0-----:R-:W-:-:S04]  /*47d0*/  ISETP.GE.AND P0, PT, R55, UR15, PT ;  /* 0x0000000f37007c0c */ /* 0x001fc8000bf06270 */
[----:B-1----:R-:W-:-:S04]  /*47e0*/  ISETP.LT.AND P0, PT, R56, UR14, !P0 ;  /* 0x0000000e38007c0c */ /* 0x002fc8000c701270 */
[----:B--2---:R-:W-:-:S04]  /*47f0*/  ISETP.LT.AND P0, PT, R54, UR12, P0 ;  /* 0x0000000c36007c0c */ /* 0x004fc80008701270 */
[----:B------:R-:W-:-:S13]  /*4800*/  ISETP.LT.AND P0, PT, R23, UR13, P0 ;  /* 0x0000000d17007c0c */ /* 0x000fda0008701270 */
[----:B------:R-:W-:Y:S05]  /*4810*/  @!P0 BRA `(.L_x_52) ;  /* 0x0000000800a88947 */ /* 0x000fea0003800000 */
[----:B------:R-:W0:Y:S01]  /*4820*/  LDC R21, c[0x0][0x398] ;  /* 0x0000e600ff157b82 */ /* 0x000e220000000800 */
[C---:B------:R-:W-:Y:S01]  /*4830*/  VIADD R20, R58.reuse, 0x1 ;  /* 0x000000013a147836 */ /* 0x040fe20000000000 */
[----:B------:R-:W-:Y:S01]  /*4840*/  BSSY.RECONVERGENT B0, `(.L_x_53) ;  /* 0x000002e000007945 */ /* 0x000fe20003800200 */
[C---:B------:R-:W-:Y:S02]  /*4850*/  VIADD R19, R58.reuse, 0x2 ;  /* 0x000000023a137836 */ /* 0x040fe40000000000 */
[C---:B------:R-:W-:Y:S01]  /*4860*/  VIADD R18, R58.reuse, 0x3 ;  /* 0x000000033a127836 */ /* 0x040fe20000000000 */
[-C--:B0-----:R-:W-:Y:S02]  /*4870*/  ISETP.GE.AND P0, PT, R58, R21.reuse, PT ;  /* 0x000000153a00720c */ /* 0x081fe40003f06270 */
[-C--:B------:R-:W-:Y:S02]  /*4880*/  ISETP.GE.AND P2, PT, R20, R21.reuse, PT ;  /* 0x000000151400720c */ /* 0x080fe40003f46270 */
[----:B------:R-:W-:-:S02]  /*4890*/  ISETP.GE.AND P3, PT, R19, R21, PT ;  /* 0x000000151300720c */ /* 0x000fc40003f66270 */
[----:B------:R-:W-:-:S07]  /*48a0*/  ISETP.GE.AND P4, PT, R18, R21, PT ;  /* 0x000000151200720c */ /* 0x000fce0003f86270 */
[----:B------:R-:W-:Y:S06]  /*48b0*/  @P0 BRA `(.L_x_54) ;  /* 0x0000000000980947 */ /* 0x000fec0003800000 */
[----:B------:R-:W0:Y:S01]  /*48c0*/  LDCU.128 UR4, c[0x0][0x410] ;  /* 0x00008200ff0477ac */ /* 0x000e220008000c00 */
[----:B------:R-:W1:Y:S01]  /*48d0*/  LDCU.128 UR8, c[0x0][0x420] ;  /* 0x00008400ff0877ac */ /* 0x000e620008000c00 */
[----:B0-----:R-:W-:Y:S02]  /*48e0*/  IMAD R19, R54, UR7, RZ ;  /* 0x0000000736137c24 */ /* 0x001fe4000f8e02ff */
[----:B------:R-:W-:Y:S02]  /*48f0*/  IMAD R24, R23, UR6, RZ ;  /* 0x0000000617187c24 */ /* 0x000fe4000f8e02ff */
[----:B-1----:R-:W-:Y:S01]  /*4900*/  IMAD R21, R55, UR8, RZ ;  /* 0x0000000837157c24 */ /* 0x002fe2000f8e02ff */
[----:B------:R-:W-:Y:S01]  /*4910*/  SHF.R.S32.HI R20, RZ, 0x1f, R19 ;  /* 0x0000001fff147819 */ /* 0x000fe20000011413 */
[----:B------:R-:W-:Y:S01]  /*4920*/  IMAD R18, R56, UR9, RZ ;  /* 0x0000000938127c24 */ /* 0x000fe2000f8e02ff */
[----:B------:R-:W-:Y:S01]  /*4930*/  SHF.R.S32.HI R22, RZ, 0x1f, R24 ;  /* 0x0000001fff167819 */ /* 0x000fe20000011418 */
[----:B------:R-:W0:Y:S03]  /*4940*/  LDCU UR8, c[0x0][0x440] ;  /* 0x00008800ff0877ac */ /* 0x000e260008000800 */
[----:B------:R-:W-:-:S02]  /*4950*/  IADD3 R19, P1, P0, R19, R21, R18 ;  /* 0x0000001513137210 */ /* 0x000fc4000783e012 */
[----:B------:R-:W-:Y:S02]  /*4960*/  SHF.R.S32.HI R21, RZ, 0x1f, R21 ;  /* 0x0000001fff157819 */ /* 0x000fe40000011415 */
[----:B------:R-:W-:-:S04]  /*4970*/  SHF.R.S32.HI R18, RZ, 0x1f, R18 ;  /* 0x0000001fff127819 */ /* 0x000fc80000011412 */
[----:B------:R-:W-:Y:S02]  /*4980*/  IADD3.X R21, PT, PT, R20, R21, R18, P1, P0 ;  /* 0x0000001514157210 */ /* 0x000fe40000fe0412 */
[----:B------:R-:W-:-:S04]  /*4990*/  IADD3 R19, P1, P0, R58, R19, R24 ;  /* 0x000000133a137210 */ /* 0x000fc8000783e018 */
[----:B------:R-:W-:Y:S02]  /*49a0*/  IADD3.X R22, PT, PT, RZ, R21, R22, P1, P0 ;  /* 0x00000015ff167210 */ /* 0x000fe40000fe0416 */
[----:B------:R-:W-:-:S04]  /*49b0*/  LEA R28, P0, R19, UR4, 0x1 ;  /* 0x00000004131c7c11 */ /* 0x000fc8000f8008ff */
[----:B------:R-:W-:Y:S01]  /*49c0*/  LEA.HI.X R29, R19, UR5, R22, 0x1, P0 ;  /* 0x00000005131d7c11 */ /* 0x000fe200080f0c16 */
[----:B------:R-:W1:Y:S04]  /*49d0*/  LDCU.128 UR4, c[0x0][0x430] ;  /* 0x00008600ff0477ac */ /* 0x000e680008000c00 */
[----:B------:R0:W2:Y:S01]  /*49e0*/  LDG.E.U16 R24, desc[UR16][R28.64] ;  /* 0x000000101c187981 */ /* 0x0000a2000c1e1500 */
[----:B-1----:R-:W-:Y:S02]  /*49f0*/  IMAD R19, R54, UR5, RZ ;  /* 0x0000000536137c24 */ /* 0x002fe4000f8e02ff */
[----:B------:R-:W-:Y:S02]  /*4a00*/  IMAD R21, R55, UR6, RZ ;  /* 0x0000000637157c24 */ /* 0x000fe4000f8e02ff */
[----:B------:R-:W-:Y:S01]  /*4a10*/  IMAD R18, R56, UR7, RZ ;  /* 0x0000000738127c24 */ /* 0x000fe2000f8e02ff */
[----:B------:R-:W-:Y:S01]  /*4a20*/  SHF.R.S32.HI R20, RZ, 0x1f, R19 ;  /* 0x0000001fff147819 */ /* 0x000fe20000011413 */
[----:B------:R-:W-:-:S03]  /*4a30*/  IMAD R22, R23, UR4, RZ ;  /* 0x0000000417167c24 */ /* 0x000fc6000f8e02ff */
[--C-:B------:R-:W-:Y:S02]  /*4a40*/  IADD3 R19, P1, P0, R19, R21, R18.reuse ;  /* 0x0000001513137210 */ /* 0x100fe4000783e012 */
[----:B------:R-:W-:Y:S01]  /*4a50*/  SHF.R.S32.HI R21, RZ, 0x1f, R21 ;  /* 0x0000001fff157819 */ /* 0x000fe20000011415 */
[----:B0-----:R-:W-:Y:S01]  /*4a60*/  FMUL R29, R0, UR8 ;  /* 0x00000008001d7c20 */ /* 0x001fe20008400000 */
[----:B------:R-:W-:-:S04]  /*4a70*/  SHF.R.S32.HI R18, RZ, 0x1f, R18 ;  /* 0x0000001fff127819 */ /* 0x000fc80000011412 */
[----:B------:R-:W-:Y:S02]  /*4a80*/  IADD3.X R18, PT, PT, R20, R21, R18, P1, P0 ;  /* 0x0000001514127210 */ /* 0x000fe40000fe0412 */
[--C-:B------:R-:W-:Y:S02]  /*4a90*/  IADD3 R19, P1, P0, R58, R19, R22.reuse ;  /* 0x000000133a137210 */ /* 0x100fe4000783e016 */
[----:B------:R-:W-:-:S04]  /*4aa0*/  SHF.R.S32.HI R21, RZ, 0x1f, R22 ;  /* 0x0000001fff157819 */ /* 0x000fc80000011416 */
[----:B------:R-:W-:Y:S02]  /*4ab0*/  IADD3.X R18, PT, PT, RZ, R18, R21, P1, P0 ;  /* 0x00000012ff127210 */ /* 0x000fe40000fe0415 */
[----:B------:R-:W-:-:S04]  /*4ac0*/  LEA R20, P0, R19, UR10, 0x1 ;  /* 0x0000000a13147c11 */ /* 0x000fc8000f8008ff */
[----:B------:R-:W-:Y:S01]  /*4ad0*/  LEA.HI.X R21, R19, UR11, R18, 0x1, P0 ;  /* 0x0000000b13157c11 */ /* 0x000fe200080f0c12 */
[----:B--2---:R-:W-:-:S05]  /*4ae0*/  HADD2.F32 R24, -RZ, R24.H0_H0 ;  /* 0x20000018ff187230 */ /* 0x004fca0000004100 */
[----:B------:R-:W-:-:S05]  /*4af0*/  FFMA R0, R24, R17, R29 ;  /* 0x0000001118007223 */ /* 0x000fca000000001d */
[----:B------:R-:W-:-:S05]  /*4b00*/  F2FP.F16.F32.PACK_AB R0, RZ, R0 ;  /* 0x00000000ff00723e */ /* 0x000fca00000000ff */
[----:B------:R0:W-:Y:S02]  /*4b10*/  STG.E.U16 desc[UR16][R20.64], R0 ;  /* 0x0000000014007986 */ /* 0x0001e4000c101510 */
.L_x_54:
[----:B------:R-:W-:Y:S05]  /*4b20*/  BSYNC.RECONVERGENT B0 ;  /* 0x0000000000007941 */ /* 0x000fea0003800200 */
.L_x_53:
[----:B------:R-:W-:Y:S04]  /*4b30*/  BSSY.RECONVERGENT B0, `(.L_x_55) ;  /* 0x0000028000007945 */ /* 0x000fe80003800200 */
[----:B------:R-:W-:Y:S05]  /*4b40*/  @P2 BRA `(.L_x_56) ;  /* 0x0000000000982947 */ /* 0x000fea0003800000 */
[----:B------:R-:W1:Y:S01]  /*4b50*/  LDCU.128 UR4, c[0x0][0x410] ;  /* 0x00008200ff0477ac */ /* 0x000e620008000c00 */
[----:B------:R-:W0:Y:S01]  /*4b60*/  LDCU.128 UR8, c[0x0][0x420] ;  /* 0x00008400ff0877ac */ /* 0x000e220008000c00 */
[----:B-1----:R-:W-:Y:S02]  /*4b70*/  IMAD R19, R54, UR7, RZ ;  /* 0x0000000736137c24 */ /* 0x002fe4000f8e02ff */
[----:B------:R-:W-:Y:S02]  /*4b80*/  IMAD R22, R23, UR6, RZ ;  /* 0x0000000617167c24 */ /* 0x000fe4000f8e02ff */
[----:B0-----:R-:W-:Y:S01]  /*4b90*/  IMAD R21, R55, UR8, RZ ;  /* 0x0000000837157c24 */ /* 0x001fe2000f8e02ff */
        /* <DEDUP_REMOVED lines=33> */
.L_x_56:
[----:B------:R-:W-:Y:S05]  /*4db0*/  BSYNC.RECONVERGENT B0 ;  /* 0x0000000000007941 */ /* 0x000fea0003800200 */
.L_x_55:
[----:B------:R-:W-:Y:S04]  /*4dc0*/  BSSY.RECONVERGENT B0, `(.L_x_57) ;  /* 0x0000028000007945 */ /* 0x000fe80003800200 */
[----:B------:R-:W-:Y:S05]  /*4dd0*/  @P3 BRA `(.L_x_58) ;  /* 0x0000000000983947 */ /* 0x000fea0003800000 */
[----:B------:R-:W1:Y:S01]  /*4de0*/  LDCU.128 UR4, c[0x0][0x410] ;  /* 0x00008200ff0477ac */ /* 0x000e620008000c00 */
[----:B------:R-:W2:Y:S01]  /*4df0*/  LDCU.128 UR8, c[0x0][0x420] ;  /* 0x00008400ff0877ac */ /* 0x000ea20008000c00 */
[----:B-1----:R-:W-:Y:S02]  /*4e00*/  IMAD R19, R54, UR7, RZ ;  /* 0x0000000736137c24 */ /* 0x002fe4000f8e02ff */
[----:B0-----:R-:W-:Y:S02]  /*4e10*/  IMAD R20, R23, UR6, RZ ;  /* 0x0000000617147c24 */ /* 0x001fe4000f8e02ff */
[----:B--2---:R-:W-:Y:S01]  /*4e20*/  IMAD R21, R55, UR8, RZ ;  /* 0x0000000837157c24 */ /* 0x004fe2000f8e02ff */
        /* <DEDUP_REMOVED lines=13> */
[----:B------:R-:W2:Y:S01]  /*4f00*/  LDG.E.U16 R20, desc[UR16][R28.64+0x4] ;  /* 0x000004101c147981 */ /* 0x000ea2000c1e1500 */
[----:B0-----:R-:W-:Y:S01]  /*4f10*/  FMUL R3, R3, UR8 ;  /* 0x0000000803037c20 */ /* 0x001fe20008400000 */
[----:B-1----:R-:W-:Y:S02]  /*4f20*/  IMAD R19, R54, UR5, RZ ;  /* 0x0000000536137c24 */ /* 0x002fe4000f8e02ff */
[----:B------:R-:W-:Y:S02]  /*4f30*/  IMAD R21, R55, UR6, RZ ;  /* 0x0000000637157c24 */ /* 0x000fe4000f8e02ff */
[----:B------:R-:W-:Y:S01]  /*4f40*/  IMAD R0, R56, UR7, RZ ;  /* 0x0000000738007c24 */ /* 0x000fe2000f8e02ff */
[----:B------:R-:W-:Y:S01]  /*4f50*/  SHF.R.S32.HI R2, RZ, 0x1f, R19 ;  /* 0x0000001fff027819 */ /* 0x000fe20000011413 */
[----:B------:R-:W-:-:S03]  /*4f60*/  IMAD R18, R23, UR4, RZ ;  /* 0x0000000417127c24 */ /* 0x000fc6000f8e02ff */
[--C-:B------:R-:W-:Y:S02]  /*4f70*/  IADD3 R19, P1, P0, R19, R21, R0.reuse ;  /* 0x0000001513137210 */ /* 0x100fe4000783e000 */
[----:B------:R-:W-:Y:S02]  /*4f80*/  SHF.R.S32.HI R21, RZ, 0x1f, R21 ;  /* 0x0000001fff157819 */ /* 0x000fe40000011415 */
        /* <DEDUP_REMOVED lines=11> */
.L_x_58:
[----:B------:R-:W-:Y:S05]  /*5040*/  BSYNC.RECONVERGENT B0 ;  /* 0x0000000000007941 */ /* 0x000fea0003800200 */
.L_x_57:
[----:B------:R-:W-:Y:S05]  /*5050*/  @P4 BRA `(.L_x_52) ;  /* 0x0000000000984947 */ /* 0x000fea0003800000 */
[----:B------:R-:W3:Y:S01]  /*5060*/  LDCU.128 UR4, c[0x0][0x410] ;  /* 0x00008200ff0477ac */ /* 0x000ee20008000c00 */
[----:B------:R-:W1:Y:S01]  /*5070*/  LDCU.128 UR8, c[0x0][0x420] ;  /* 0x00008400ff0877ac */ /* 0x000e620008000c00 */
[----:B---3--:R-:W-:Y:S02]  /*5080*/  IMAD R3, R54, UR7, RZ ;  /* 0x0000000736037c24 */ /* 0x008fe4000f8e02ff */
[----:B0-----:R-:W-:Y:S02]  /*5090*/  IMAD R20, R23, UR6, RZ ;  /* 0x0000000617147c24 */ /* 0x001fe4000f8e02ff */
[----:B-12---:R-:W-:Y:S01]  /*50a0*/  IMAD R19, R55, UR8, RZ ;  /* 0x0000000837137c24 */ /* 0x006fe2000f8e02ff */
        /* <DEDUP_REMOVED lines=25> */
[----:B------:R-:W-:Y:S01]  /*5240*/  SHF.R.S32.HI R23, RZ, 0x1f, R23 ;  /* 0x0000001fff177819 */ /* 0x000fe20000011417 */
[----:B--2---:R-:W-:-:S05]  /*5250*/  HADD2.F32 R2, -RZ, R2.H0_H0 ;  /* 0x20000002ff027230 */ /* 0x004fca0000004100 */
[----:B------:R-:W-:Y:S01]  /*5260*/  FFMA R4, R2, R17, R3 ;  /* 0x0000001102047223 */ /* 0x000fe20000000003 */
[----:B------:R-:W-:Y:S02]  /*5270*/  IADD3.X R3, PT, PT, RZ, R0, R23, P1, P0 ;  /* 0x00000000ff037210 */ /* 0x000fe40000fe0417 */
[C---:B------:R-:W-:Y:S02]  /*5280*/  LEA R2, P0, R54.reuse, UR10, 0x1 ;  /* 0x0000000a36027c11 */ /* 0x040fe4000f8008ff */
[----:B------:R-:W-:Y:S02]  /*5290*/  F2FP.F16.F32.PACK_AB R0, RZ, R4 ;  /* 0x00000004ff00723e */ /* 0x000fe400000000ff */
[----:B------:R-:W-:-:S05]  /*52a0*/  LEA.HI.X R3, R54, UR11, R3, 0x1, P0 ;  /* 0x0000000b36037c11 */ /* 0x000fca00080f0c03 */
[----:B------:R3:W-:Y:S04]  /*52b0*/  STG.E.U16 desc[UR16][R2.64+0x6], R0 ;  /* 0x0000060002007986 */ /* 0x0007e8000c101510 */
.L_x_52:
[----:B------:R-:W-:Y:S05]  /*52c0*/  BSYNC.RECONVERGENT B1 ;  /* 0x0000000000017941 */ /* 0x000fea0003800200 */
.L_x_51:
[----:B------:R-:W-:Y:S01]  /*52d0*/  ISETP.GE.AND P0, PT, R51, UR15, PT ;  /* 0x0000000f33007c0c */ /* 0x000fe2000bf06270 */
[----:B------:R-:W-:Y:S03]  /*52e0*/  BSSY.RECONVERGENT B1, `(.L_x_59) ;  /* 0x00000af000017945 */ /* 0x000fe60003800200 */
[----:B------:R-:W-:-:S04]  /*52f0*/  ISETP.GE.OR P0, PT, R53, UR14, P0 ;  /* 0x0000000e35007c0c */ /* 0x000fc80008706670 */
[----:B------:R-:W-:-:S04]  /*5300*/  ISETP.GE.OR P0, PT, R52, UR12, P0 ;  /* 0x0000000c34007c0c */ /* 0x000fc80008706670 */
[----:B------:R-:W-:-:S13]  /*5310*/  ISETP.GE.OR P0, PT, R25, UR13, P0 ;  /* 0x0000000d19007c0c */ /* 0x000fda0008706670 */
[----:B------:R-:W-:Y:S05]  /*5320*/  @P0 BRA `(.L_x_60) ;  /* 0x0000000800a80947 */ /* 0x000fea0003800000 */
[----:B-12---:R-:W1:Y:S01]  /*5330*/  LDC R19, c[0x0][0x398] ;  /* 0x0000e600ff137b82 */ /* 0x006e620000000800 */
[C---:B---3--:R-:W-:Y:S01]  /*5340*/  VIADD R3, R58.reuse, 0x1 ;  /* 0x000000013a037836 */ /* 0x048fe20000000000 */
[----:B------:R-:W-:Y:S01]  /*5350*/  BSSY.RECONVERGENT B0, `(.L_x_61) ;  /* 0x000002e000007945 */ /* 0x000fe20003800200 */
[C---:B------:R-:W-:Y:S02]  /*5360*/  VIADD R2, R58.reuse, 0x2 ;  /* 0x000000023a027836 */ /* 0x040fe40000000000 */
[C---:B0-----:R-:W-:Y:S01]  /*5370*/  VIADD R0, R58.reuse, 0x3 ;  /* 0x000000033a007836 */ /* 0x041fe20000000000 */
[-C--:B-1----:R-:W-:Y:S02]  /*5380*/  ISETP.GE.AND P0, PT, R58, R19.reuse, PT ;  /* 0x000000133a00720c */ /* 0x082fe40003f06270 */
        /* <DEDUP_REMOVED lines=36> */
[----:B------:R-:W-:Y:S01]  /*55d0*/  LEA R4, P0, R3, UR10, 0x1 ;  /* 0x0000000a03047c11 */ /* 0x000fe2000f8008ff */
[----:B--2---:R-:W-:-:S05]  /*55e0*/  HADD2.F32 R18, -RZ, R18.H0_H0 ;  /* 0x20000012ff127230 */ /* 0x004fca0000004100 */
[----:B------:R-:W-:-:S05]  /*55f0*/  FFMA R5, R18, R17, R5 ;  /* 0x0000001112057223 */ /* 0x000fca0000000005 */
[----:B------:R-:W-:Y:S02]  /*5600*/  F2FP.F16.F32.PACK_AB R0, RZ, R5 ;  /* 0x00000005ff00723e */ /* 0x000fe400000000ff */
[----:B------:R-:W-:-:S05]  /*5610*/  LEA.HI.X R5, R3, UR11, R2, 0x1, P0 ;  /* 0x0000000b03057c11 */ /* 0x000fca00080f0c02 */
[----:B------:R0:W-:Y:S02]  /*5620*/  STG.E.U16 desc[UR16][R4.64], R0 ;  /* 0x0000000004007986 */ /* 0x0001e4000c101510 */
.L_x_62:
[----:B------:R-:W-:Y:S05]  /*5630*/  BSYNC.RECONVERGENT B0 ;  /* 0x0000000000007941 */ /* 0x000fea0003800200 */
.L_x_61:
        /* <DEDUP_REMOVED lines=40> */
.L_x_64:
[----:B------:R-:W-:Y:S05]  /*58c0*/  BSYNC.RECONVERGENT B0 ;  /* 0x0000000000007941 */ /* 0x000fea0003800200 */
.L_x_63:
[----:B------:R-:W-:Y:S04]  /*58d0*/  BSSY.RECONVERGENT B0, `(.L_x_65) ;  /* 0x0000028000007945 */ /* 0x000fe80003800200 */
[----:B------:R-:W-:Y:S05]  /*58e0*/  @P3 BRA `(.L_x_66) ;  /* 0x0000000000983947 */ /* 0x000fea0003800000 */
[----:B------:R-:W2:Y:S01]  /*58f0*/  LDCU.128 UR4, c[0x0][0x410] ;  /* 0x00008200ff0477ac */ /* 0x000ea20008000c00 */
[----:B------:R-:W0:Y:S01]  /*5900*/  LDCU.128 UR8, c[0x0][0x420] ;  /* 0x00008400ff0877ac */ /* 0x000e220008000c00 */
[----:B--2---:R-:W-:Y:S02]  /*5910*/  IMAD R3, R52, UR7, RZ ;  /* 0x0000000734037c24 */ /* 0x004fe4000f8e02ff */
[----:B------:R-:W-:Y:S02]  /*5920*/  IMAD R6, R25, UR6, RZ ;  /* 0x0000000619067c24 */ /* 0x000fe4000f8e02ff */
[----:B01----:R-:W-:Y:S01]  /*5930*/  IMAD R5, R51, UR8, RZ ;  /* 0x0000000833057c24 */ /* 0x003fe2000f8e02ff */
        /* <DEDUP_REMOVED lines=33> */
.L_x_66:
[----:B------:R-:W-:Y:S05]  /*5b50*/  BSYNC.RECONVERGENT B0 ;  /* 0x0000000000007941 */ /* 0x000fea0003800200 */
.L_x_65:
[----:B------:R-:W-:Y:S05]  /*5b60*/  @P4 BRA `(.L_x_60) ;  /* 0x0000000000984947 */ /* 0x000fea0003800000 */
[----:B------:R-:W3:Y:S01]  /*5b70*/  LDCU.128 UR4, c[0x0][0x410] ;  /* 0x00008200ff0477ac */ /* 0x000ee20008000c00 */
[----:B------:R-:W0:Y:S01]  /*5b80*/  LDCU.128 UR8, c[0x0][0x420] ;  /* 0x00008400ff0877ac */ /* 0x000e220008000c00 */
[----:B---3--:R-:W-:Y:S02]  /*5b90*/  IMAD R3, R52, UR7, RZ ;  /* 0x0000000734037c24 */ /* 0x008fe4000f8e02ff */
[----:B------:R-:W-:Y:S02]  /*5ba0*/  IMAD R6, R25, UR6, RZ ;  /* 0x0000000619067c24 */ /* 0x000fe4000f8e02ff */
[----:B012---:R-:W-:Y:S01]  /*5bb0*/  IMAD R5, R51, UR8, RZ ;  /* 0x0000000833057c24 */ /* 0x007fe2000f8e02ff */
        /* <DEDUP_REMOVED lines=19> */
[----:B------:R-:W-:Y:S02]  /*5cf0*/  IADD3 R52, P1, P0, R52, R51, R53 ;  /* 0x0000003334347210 */ /* 0x000fe4000783e035 */
        /* <DEDUP_REMOVED lines=13> */
.L_x_60:
[----:B------:R-:W-:Y:S05]  /*5dd0*/  BSYNC.RECONVERGENT B1 ;  /* 0x0000000000017941 */ /* 0x000fea0003800200 */
.L_x_59:
[----:B------:R-:W-:Y:S01]  /*5de0*/  ISETP.GE.AND P0, PT, R49, UR15, PT ;  /* 0x0000000f31007c0c */ /* 0x000fe2000bf06270 */
[----:B------:R-:W-:Y:S03]  /*5df0*/  BSSY.RECONVERGENT B1, `(.L_x_67) ;  /* 0x00000af000017945 */ /* 0x000fe60003800200 */
[----:B------:R-:W-:-:S04]  /*5e00*/  ISETP.GE.OR P0, PT, R50, UR14, P0 ;  /* 0x0000000e32007c0c */ /* 0x000fc80008706670 */
[----:B------:R-:W-:-:S04]  /*5e10*/  ISETP.GE.OR P0, PT, R48, UR12, P0 ;  /* 0x0000000c30007c0c */ /* 0x000fc80008706670 */
[----:B------:R-:W-:-:S13]  /*5e20*/  ISETP.GE.OR P0, PT, R27, UR13, P0 ;  /* 0x0000000d1b007c0c */ /* 0x000fda0008706670 */
[----:B------:R-:W-:Y:S05]  /*5e30*/  @P0 BRA `(.L_x_68) ;  /* 0x0000000800a80947 */ /* 0x000fea0003800000 */
[----:B012---:R-:W0:Y:S01]  /*5e40*/  LDC R5, c[0x0][0x398] ;  /* 0x0000e600ff057b82 */ /* 0x007e220000000800 */
[C---:B---34-:R-:W-:Y:S01]  /*5e50*/  VIADD R3, R58.reuse, 0x1 ;  /* 0x000000013a037836 */ /* 0x058fe20000000000 */
        /* <DEDUP_REMOVED lines=46> */
.L_x_70:
[----:B------:R-:W-:Y:S05]  /*6140*/  BSYNC.RECONVERGENT B0 ;  /* 0x0000000000007941 */ /* 0x000fea0003800200 */
.L_x_69:
        /* <DEDUP_REMOVED lines=40> */
.L_x_72:
[----:B------:R-:W-:Y:S05]  /*63d0*/  BSYNC.RECONVERGENT B0 ;  /* 0x0000000000007941 */ /* 0x000fea0003800200 */
.L_x_71:
        /* <DEDUP_REMOVED lines=40> */
.L_x_74:
[----:B------:R-:W-:Y:S05]  /*6660*/  BSYNC.RECONVERGENT B0 ;  /* 0x0000000000007941 */ /* 0x000fea0003800200 */
.L_x_73:
        /* <DEDUP_REMOVED lines=39> */
.L_x_68:
[----:B------:R-:W-:Y:S05]  /*68e0*/  BSYNC.RECONVERGENT B1 ;  /* 0x0000000000017941 */ /* 0x000fea0003800200 */
.L_x_67:
[----:B------:R-:W-:-:S04]  /*68f0*/  ISETP.GE.AND P0, PT, R45, UR15, PT ;  /* 0x0000000f2d007c0c */ /* 0x000fc8000bf06270 */
[----:B------:R-:W-:-:S04]  /*6900*/  ISETP.GE.OR P0, PT, R47, UR14, P0 ;  /* 0x0000000e2f007c0c */ /* 0x000fc80008706670 */
[----:B------:R-:W-:-:S04]  /*6910*/  ISETP.GE.OR P0, PT, R46, UR12, P0 ;  /* 0x0000000c2e007c0c */ /* 0x000fc80008706670 */
[----:B------:R-:W-:-:S13]  /*6920*/  ISETP.GE.OR P0, PT, R44, UR13, P0 ;  /* 0x0000000d2c007c0c */ /* 0x000fda0008706670 */
[----:B------:R-:W-:Y:S05]  /*6930*/  @P0 EXIT ;  /* 0x000000000000094d */ /* 0x000fea0003800000 */
[----:B------:R-:W5:Y:S01]  /*6940*/  LDCU UR12, c[0x0][0x398] ;  /* 0x00007300ff0c77ac */ /* 0x000f620008000800 */
[C---:B0--34-:R-:W-:Y:S01]  /*6950*/  VIADD R3, R58.reuse, 0x1 ;  /* 0x000000013a037836 */ /* 0x059fe20000000000 */
[----:B------:R-:W-:Y:S01]  /*6960*/  BSSY.RECONVERGENT B0, `(.L_x_75) ;  /* 0x000002e000007945 */ /* 0x000fe20003800200 */
[C---:B------:R-:W-:Y:S02]  /*6970*/  VIADD R2, R58.reuse, 0x2 ;  /* 0x000000023a027836 */ /* 0x040fe40000000000 */
[C---:B-12---:R-:W-:Y:S01]  /*6980*/  VIADD R0, R58.reuse, 0x3 ;  /* 0x000000033a007836 */ /* 0x046fe20000000000 */
[----:B-----5:R-:W-:Y:S02]  /*6990*/  ISETP.GE.AND P0, PT, R58, UR12, PT ;  /* 0x0000000c3a007c0c */ /* 0x020fe4000bf06270 */
[----:B------:R-:W-:Y:S02]  /*69a0*/  ISETP.GE.AND P2, PT, R3, UR12, PT ;  /* 0x0000000c03007c0c */ /* 0x000fe4000bf46270 */
[----:B------:R-:W-:-:S02]  /*69b0*/  ISETP.GE.AND P3, PT, R2, UR12, PT ;  /* 0x0000000c02007c0c */ /* 0x000fc4000bf66270 */
[----:B------:R-:W-:-:S07]  /*69c0*/  ISETP.GE.AND P4, PT, R0, UR12, PT ;  /* 0x0000000c00007c0c */ /* 0x000fce000bf86270 */
        /* <DEDUP_REMOVED lines=39> */
.L_x_76:
[----:B------:R-:W-:Y:S05]  /*6c40*/  BSYNC.RECONVERGENT B0 ;  /* 0x0000000000007941 */ /* 0x000fea0003800200 */
.L_x_75:
        /* <DEDUP_REMOVED lines=40> */
.L_x_78:
[----:B------:R-:W-:Y:S05]  /*6ed0*/  BSYNC.RECONVERGENT B0 ;  /* 0x0000000000007941 */ /* 0x000fea0003800200 */
.L_x_77:
        /* <DEDUP_REMOVED lines=40> */
.L_x_80:
[----:B------:R-:W-:Y:S05]  /*7160*/  BSYNC.RECONVERGENT B0 ;  /* 0x0000000000007941 */ /* 0x000fea0003800200 */
.L_x_79:
[----:B------:R-:W-:Y:S05]  /*7170*/  @P4 EXIT ;  /* 0x000000000000494d */ /* 0x000fea0003800000 */
        /* <DEDUP_REMOVED lines=37> */
[----:B------:R-:W-:Y:S01]  /*73d0*/  STG.E.U16 desc[UR16][R4.64+0x6], R0 ;  /* 0x0000060004007986 */ /* 0x000fe2000c101510 */
[----:B------:R-:W-:Y:S05]  /*73e0*/  EXIT ;  /* 0x000000000000794d */ /* 0x000fea0003800000 */
.L_x_50:
[----:B------:R-:W0:Y:S01]  /*73f0*/  LDCU UR11, c[0x0][0x3d0] ;  /* 0x00007a00ff0b77ac */ /* 0x000e220008000800 */
[----:B------:R-:W-:Y:S01]  /*7400*/  BSSY.RECONVERGENT B0, `(.L_x_81) ;  /* 0x0000040000007945 */ /* 0x000fe20003800200 */
[----:B------:R-:W1:Y:S01]  /*7410*/  LDCU UR10, c[0x0][0x380] ;  /* 0x00007000ff0a77ac */ /* 0x000e620008000800 */
[----:B------:R-:W2:Y:S01]  /*7420*/  LDCU.64 UR8, c[0x0][0x390] ;  /* 0x00007200ff0877ac */ /* 0x000ea20008000a00 */
[----:B0-----:R-:W-:Y:S02]  /*7430*/  ISETP.GE.AND P2, PT, R55, UR11, PT ;  /* 0x0000000b37007c0c */ /* 0x001fe4000bf46270 */
[----:B------:R-:W-:Y:S02]  /*7440*/  ISETP.GE.AND P1, PT, R51, UR11, PT ;  /* 0x0000000b33007c0c */ /* 0x000fe4000bf26270 */
[----:B------:R-:W-:Y:S02]  /*7450*/  ISETP.GE.AND P0, PT, R49, UR11, PT ;  /* 0x0000000b31007c0c */ /* 0x000fe4000bf06270 */
[----:B-1----:R-:W-:-:S02]  /*7460*/  ISETP.GE.OR P4, PT, R56, UR10, P2 ;  /* 0x0000000a38007c0c */ /* 0x002fc40009786670 */
[----:B------:R-:W-:Y:S02]  /*7470*/  ISETP.GE.AND P3, PT, R45, UR11, PT ;  /* 0x0000000b2d007c0c */ /* 0x000fe4000bf66270 */
[----:B------:R-:W-:Y:S02]  /*7480*/  ISETP.GE.OR P2, PT, R53, UR10, P1 ;  /* 0x0000000a35007c0c */ /* 0x000fe40008f46670 */
[----:B------:R-:W-:Y:S02]  /*7490*/  ISETP.GE.OR P1, PT, R50, UR10, P0 ;  /* 0x0000000a32007c0c */ /* 0x000fe40008726670 */
[----:B--2---:R-:W-:Y:S02]  /*74a0*/  ISETP.GE.OR P4, PT, R54, UR8, P4 ;  /* 0x0000000836007c0c */ /* 0x004fe4000a786670 */
[----:B------:R-:W-:Y:S02]  /*74b0*/  ISETP.GE.OR P0, PT, R47, UR10, P3 ;  /* 0x0000000a2f007c0c */ /* 0x000fe40009f06670 */
[----:B------:R-:W-:-:S02]  /*74c0*/  ISETP.GE.OR P3, PT, R52, UR8, P2 ;  /* 0x0000000834007c0c */ /* 0x000fc40009766670 */
[----:B------:R-:W-:Y:S02]  /*74d0*/  ISETP.GE.OR P2, PT, R48, UR8, P1 ;  /* 0x0000000830007c0c */ /* 0x000fe40008f46670 */
[----:B------:R-:W-:Y:S02]  /*74e0*/  ISETP.GE.OR P1, PT, R23, UR9, P4 ;  /* 0x0000000917007c0c */ /* 0x000fe4000a726670 */
[----:B------:R-:W-:Y:S02]  /*74f0*/  ISETP.GE.OR P0, PT, R46, UR8, P0 ;  /* 0x000000082e007c0c */ /* 0x000fe40008706670 */
[----:B------:R-:W-:Y:S02]  /*7500*/  ISETP.GE.OR P4, PT, R25, UR9, P3 ;  /* 0x0000000919007c0c */ /* 0x000fe40009f86670 */
[----:B------:R-:W-:Y:S02]  /*7510*/  ISETP.GE.OR P5, PT, R27, UR9, P2 ;  /* 0x000000091b007c0c */ /* 0x000fe400097a6670 */
[----:B------:R-:W-:-:S05]  /*7520*/  ISETP.GE.OR P6, PT, R44, UR9, P0 ;  /* 0x000000092c007c0c */ /* 0x000fca00087c6670 */
[----:B------:R-:W-:Y:S08]  /*7530*/  @P1 BRA `(.L_x_82) ;  /* 0x0000000000b01947 */ /* 0x000ff00003800000 */
[----:B------:R-:W0:Y:S01]  /*7540*/  LDCU.128 UR4, c[0x0][0x430] ;  /* 0x00008600ff0477ac */ /* 0x000e220008000c00 */
[----:B------:R-:W1:Y:S01]  /*7550*/  LDCU UR12, c[0x0][0x398] ;  /* 0x00007300ff0c77ac */ /* 0x000e620008000800 */
[----:B0-----:R-:W-:Y:S02]  /*7560*/  IMAD R56, R56, UR7, RZ ;  /* 0x0000000738387c24 */ /* 0x001fe4000f8e02ff */
[----:B------:R-:W-:Y:S01]  /*7570*/  IMAD R55, R55, UR6, RZ ;  /* 0x0000000637377c24 */ /* 0x000fe2000f8e02ff */
[----:B------:R-:W0:Y:S01]  /*7580*/  LDCU.64 UR6, c[0x0][0x428] ;  /* 0x00008500ff0677ac */ /* 0x000e220008000a00 */
[----:B------:R-:W-:Y:S01]  /*7590*/  IMAD R54, R54, UR5, RZ ;  /* 0x0000000536367c24 */ /* 0x000fe2000f8e02ff */
[--C-:B------:R-:W-:Y:S01]  /*75a0*/  SHF.R.S32.HI R18, RZ, 0x1f, R56.reuse ;  /* 0x0000001fff127819 */ /* 0x100fe20000011438 */
[----:B------:R-:W-:Y:S01]  /*75b0*/  IMAD R23, R23, UR4, RZ ;  /* 0x0000000417177c24 */ /* 0x000fe2000f8e02ff */
[----:B-1----:R-:W-:Y:S02]  /*75c0*/  ISETP.GE.AND P2, PT, R58, UR12, PT ;  /* 0x0000000c3a007c0c */ /* 0x002fe4000bf46270 */
[----:B------:R-:W-:-:S02]  /*75d0*/  IADD3 R19, P1, P0, R54, R55, R56 ;  /* 0x0000003736137210 */ /* 0x000fc4000783e038 */
[----:B------:R-:W-:Y:S02]  /*75e0*/  SHF.R.S32.HI R55, RZ, 0x1f, R55 ;  /* 0x0000001fff377819 */ /* 0x000fe40000011437 */
[----:B------:R-:W-:Y:S02]  /*75f0*/  SHF.R.S32.HI R54, RZ, 0x1f, R54 ;  /* 0x0000001fff367819 */ /* 0x000fe40000011436 */
[--C-:B------:R-:W-:Y:S02]  /*7600*/  SHF.R.S32.HI R20, RZ, 0x1f, R23.reuse ;  /* 0x0000001fff147819 */ /* 0x100fe40000011417 */
[----:B------:R-:W-:Y:S01]  /*7610*/  IADD3.X R21, PT, PT, R54, R55, R18, P1, P0 ;  /* 0x0000003736157210 */ /* 0x000fe20000fe0412 */
[C---:B------:R-:W-:Y:S01]  /*7620*/  VIADD R18, R58.reuse, 0x1 ;  /* 0x000000013a127836 */ /* 0x040fe20000000000 */
[C---:B------:R-:W-:Y:S01]  /*7630*/  IADD3 R22, P1, P0, R58.reuse, R19, R23 ;  /* 0x000000133a167210 */ /* 0x040fe2000783e017 */
[----:B------:R-:W-:Y:S01]  /*7640*/  VIADD R19, R58, 0x2 ;  /* 0x000000023a137836 */ /* 0x000fe20000000000 */
[----:B------:R-:W1:Y:S01]  /*7650*/  @!P2 LDC R33, c[0x0][0x440] ;  /* 0x00011000ff21ab82 */ /* 0x000e620000000800 */
[----:B------:R-:W-:-:S02]  /*7660*/  @!P2 LOP3.LUT R35, RZ, 0x80000000, R17, 0xb8, !PT ;  /* 0x80000000ff23a812 */ /* 0x000fc400078eb811 */
[----:B------:R-:W-:Y:S02]  /*7670*/  ISETP.GE.AND P3, PT, R18, UR12, PT ;  /* 0x0000000c12007c0c */ /* 0x000fe4000bf66270 */
[----:B------:R-:W-:Y:S01]  /*7680*/  IADD3.X R21, PT, PT, RZ, R21, R20, P1, P0 ;  /* 0x00000015ff157210 */ /* 0x000fe20000fe0414 */
[----:B------:R-:W-:Y:S01]  /*7690*/  VIADD R20, R58, 0x3 ;  /* 0x000000033a147836 */ /* 0x000fe20000000000 */
[C---:B0-----:R-:W-:Y:S02]  /*76a0*/  LEA R18, P0, R22.reuse, UR6, 0x1 ;  /* 0x0000000616127c11 */ /* 0x041fe4000f8008ff */
[----:B------:R-:W-:Y:S02]  /*76b0*/  ISETP.GE.AND P1, PT, R19, UR12, PT ;  /* 0x0000000c13007c0c */ /* 0x000fe4000bf26270 */
[----:B------:R-:W-:Y:S02]  /*76c0*/  LEA.HI.X R19, R22, UR7, R21, 0x1, P0 ;  /* 0x0000000716137c11 */ /* 0x000fe400080f0c15 */
[----:B------:R-:W-:-:S03]  /*76d0*/  ISETP.GE.AND P0, PT, R20, UR12, PT ;  /* 0x0000000c14007c0c */ /* 0x000fc6000bf06270 */
[----:B------:R-:W0:Y:S01]  /*76e0*/  @!P3 LDC R29, c[0x0][0x440] ;  /* 0x00011000ff1dbb82 */ /* 0x000e220000000800 */
[----:B------:R-:W-:-:S05]  /*76f0*/  @!P3 LOP3.LUT R31, RZ, 0x80000000, R17, 0xb8, !PT ;  /* 0x80000000ff1fb812 */ /* 0x000fca00078eb811 */
[----:B------:R-:W-:Y:S02]  /*7700*/  @!P1 LOP3.LUT R22, RZ, 0x80000000, R17, 0xb8, !PT ;  /* 0x80000000ff169812 */ /* 0x000fe400078eb811 */
[----:B------:R-:W2:Y:S01]  /*7710*/  @!P1 LDC R20, c[0x0][0x440] ;  /* 0x00011000ff149b82 */ /* 0x000ea20000000800 */
[----:B-1----:R-:W-:Y:S01]  /*7720*/  @!P2 FFMA R33, R0, R33, R35 ;  /* 0x000000210021a223 */ /* 0x002fe20000000023 */
[----:B------:R-:W-:-:S06]  /*7730*/  @!P0 LOP3.LUT R23, RZ, 0x80000000, R17, 0xb8, !PT ;  /* 0x80000000ff178812 */ /* 0x000fcc00078eb811 */
[----:B------:R-:W1:Y:S01]  /*7740*/  @!P0 LDC R21, c[0x0][0x440] ;  /* 0x00011000ff158b82 */ /* 0x000e620000000800 */
[----:B0-----:R-:W-:Y:S01]  /*7750*/  @!P3 FFMA R29, R2, R29, R31 ;  /* 0x0000001d021db223 */ /* 0x001fe2000000001f */
[----:B--2---:R-:W-:-:S04]  /*7760*/  @!P1 FFMA R2, R3, R20, R22 ;  /* 0x0000001403029223 */ /* 0x004fc80000000016 */
[----:B------:R-:W-:Y:S02]  /*7770*/  @!P3 F2FP.F16.F32.PACK_AB R3, RZ, R29 ;  /* 0x0000001dff03b23e */ /* 0x000fe400000000ff */
[----:B------:R-:W-:-:S03]  /*7780*/  @!P1 F2FP.F16.F32.PACK_AB R2, RZ, R2 ;  /* 0x00000002ff02923e */ /* 0x000fc600000000ff */
[----:B------:R0:W-:Y:S01]  /*7790*/  @!P3 STG.E.U16 desc[UR16][R18.64+0x2], R3 ;  /* 0x000002031200b986 */ /* 0x0001e2000c101510 */
[----:B-1----:R-:W-:Y:S01]  /*77a0*/  @!P0 FFMA R0, R4, R21, R23 ;  /* 0x0000001504008223 */ /* 0x002fe20000000017 */
[----:B------:R-:W-:Y:S02]  /*77b0*/  @!P2 F2FP.F16.F32.PACK_AB R4, RZ, R33 ;  /* 0x00000021ff04a23e */ /* 0x000fe400000000ff */
[----:B------:R0:W-:Y:S02]  /*77c0*/  @!P1 STG.E.U16 desc[UR16][R18.64+0x4], R2 ;  /* 0x0000040212009986 */ /* 0x0001e4000c101510 */
[----:B------:R-:W-:Y:S02]  /*77d0*/  @!P0 F2FP.F16.F32.PACK_AB R0, RZ, R0 ;  /* 0x00000000ff00823e */ /* 0x000fe400000000ff */
[----:B------:R0:W-:Y:S04]  /*77e0*/  @!P2 STG.E.U16 desc[UR16][R18.64], R4 ;  /* 0x000000041200a986 */ /* 0x0001e8000c101510 */
[----:B------:R0:W-:Y:S02]  /*77f0*/  @!P0 STG.E.U16 desc[UR16][R18.64+0x6], R0 ;  /* 0x0000060012008986 */ /* 0x0001e4000c101510 */
.L_x_82:
[----:B------:R-:W-:Y:S05]  /*7800*/  BSYNC.RECONVERGENT B0 ;  /* 0x0000000000007941 */ /* 0x000fea0003800200 */
.L_x_81:
[----:B------:R-:W-:Y:S04]  /*7810*/  BSSY.RECONVERGENT B0, `(.L_x_83) ;  /* 0x000002e000007945 */ /* 0x000fe80003800200 */
[----:B------:R-:W-:Y:S05]  /*7820*/  @P4 BRA `(.L_x_84) ;  /* 0x0000000000b04947 */ /* 0x000fea0003800000 */
[----:B------:R-:W1:Y:S01]  /*7830*/  LDCU.128 UR4, c[0x0][0x430] ;  /* 0x00008600ff0477ac */ /* 0x000e620008000c00 */
[C---:B0-----:R-:W-:Y:S02]  /*7840*/  VIADD R2, R58.reuse, 0x2 ;  /* 0x000000023a027836 */ /* 0x041fe40000000000 */
[----:B------:R-:W-:Y:S01]  /*7850*/  VIADD R3, R58, 0x1 ;  /* 0x000000013a037836 */ /* 0x000fe20000000000 */
[----:B------:R-:W0:Y:S01]  /*7860*/  LDCU UR12, c[0x0][0x398] ;  /* 0x00007300ff0c77ac */ /* 0x000e220008000800 */
[----:B-1----:R-:W-:Y:S02]  /*7870*/  IMAD R0, R53, UR7, RZ ;  /* 0x0000000735007c24 */ /* 0x002fe4000f8e02ff */
[----:B------:R-:W-:Y:S02]  /*7880*/  IMAD R51, R51, UR6, RZ ;  /* 0x0000000633337c24 */ /* 0x000fe4000f8e02ff */
[----:B------:R-:W-:Y:S01]  /*7890*/  IMAD R52, R52, UR5, RZ ;  /* 0x0000000534347c24 */ /* 0x000fe2000f8e02ff */
[--C-:B------:R-:W-:Y:S01]  /*78a0*/  SHF.R.S32.HI R4, RZ, 0x1f, R0.reuse ;  /* 0x0000001fff047819 */ /* 0x100fe20000011400 */
[----:B------:R-:W-:Y:S01]  /*78b0*/  IMAD R18, R25, UR4, RZ ;  /* 0x0000000419127c24 */ /* 0x000fe2000f8e02ff */
[----:B0-----:R-:W-:Y:S01]  /*78c0*/  ISETP.GE.AND P3, PT, R58, UR12, PT ;  /* 0x0000000c3a007c0c */ /* 0x001fe2000bf66270 */
[----:B------:R-:W0:Y:S01]  /*78d0*/  LDCU.64 UR4, c[0x0][0x428] ;  /* 0x00008500ff0477ac */ /* 0x000e220008000a00 */
[----:B------:R-:W-:Y:S01]  /*78e0*/  IADD3 R19, P1, P0, R52, R51, R0 ;  /* 0x0000003334137210 */ /* 0x000fe2000783e000 */
[----:B------:R-:W-:Y:S01]  /*78f0*/  VIADD R0, R58, 0x3 ;  /* 0x000000033a007836 */ /* 0x000fe20000000000 */
[----:B------:R-:W-:-:S02]  /*7900*/  SHF.R.S32.HI R51, RZ, 0x1f, R51 ;  /* 0x0000001fff337819 */ /* 0x000fc40000011433 */
[----:B------:R-:W-:Y:S02]  /*7910*/  SHF.R.S32.HI R52, RZ, 0x1f, R52 ;  /* 0x0000001fff347819 */ /* 0x000fe40000011434 */
[----:B------:R-:W-:Y:S02]  /*7920*/  ISETP.GE.AND P2, PT, R3, UR12, PT ;  /* 0x0000000c03007c0c */ /* 0x000fe4000bf46270 */
[----:B------:R-:W-:Y:S02]  /*7930*/  IADD3.X R4, PT, PT, R52, R51, R4, P1, P0 ;  /* 0x0000003334047210 */ /* 0x000fe40000fe0404 */
[--C-:B------:R-:W-:Y:S02]  /*7940*/  IADD3 R25, P4, P0, R58, R19, R18.reuse ;  /* 0x000000133a197210 */ /* 0x100fe4000789e012 */
[----:B------:R-:W-:Y:S02]  /*7950*/  SHF.R.S32.HI R19, RZ, 0x1f, R18 ;  /* 0x0000001fff137819 */ /* 0x000fe40000011412 */
[----:B------:R-:W-:Y:S01]  /*7960*/  ISETP.GE.AND P1, PT, R2, UR12, PT ;  /* 0x0000000c02007c0c */ /* 0x000fe2000bf26270 */
[----:B------:R-:W1:Y:S01]  /*7970*/  @!P3 LDC R18, c[0x0][0x440] ;  /* 0x00011000ff12bb82 */ /* 0x000e620000000800 */
[----:B------:R-:W-:-:S02]  /*7980*/  IADD3.X R4, PT, PT, RZ, R4, R19, P4, P0 ;  /* 0x00000004ff047210 */ /* 0x000fc400027e0413 */
[----:B------:R-:W-:Y:S02]  /*7990*/  ISETP.GE.AND P0, PT, R0, UR12, PT ;  /* 0x0000000c00007c0c */ /* 0x000fe4000bf06270 */
[--C-:B------:R-:W-:Y:S02]  /*79a0*/  @!P3 LOP3.LUT R20, RZ, 0x80000000, R17.reuse, 0xb8, !PT ;  /* 0x80000000ff14b812 */ /* 0x100fe400078eb811 */
[--C-:B------:R-:W-:Y:S01]  /*79b0*/  @!P2 LOP3.LUT R23, RZ, 0x80000000, R17.reuse, 0xb8, !PT ;  /* 0x80000000ff17a812 */ /* 0x100fe200078eb811 */
[----:B------:R-:W2:Y:S04]  /*79c0*/  @!P2 LDC R21, c[0x0][0x440] ;  /* 0x00011000ff15ab82 */ /* 0x000ea80000000800 */
[----:B------:R-:W-:-:S04]  /*79d0*/  @!P1 LOP3.LUT R2, RZ, 0x80000000, R17, 0xb8, !PT ;  /* 0x80000000ff029812 */ /* 0x000fc800078eb811 */
[----:B------:R-:W3:Y:S01]  /*79e0*/  @!P1 LDC R0, c[0x0][0x440] ;  /* 0x00011000ff009b82 */ /* 0x000ee20000000800 */
[----:B------:R-:W-:-:S07]  /*79f0*/  @!P0 LOP3.LUT R19, RZ, 0x80000000, R17, 0xb8, !PT ;  /* 0x80000000ff138812 */ /* 0x000fce00078eb811 */
[----:B------:R-:W4:Y:S01]  /*7a00*/  @!P0 LDC R3, c[0x0][0x440] ;  /* 0x00011000ff038b82 */ /* 0x000f220000000800 */
[----:B-1----:R-:W-:Y:S01]  /*7a10*/  @!P3 FFMA R20, R5, R18, R20 ;  /* 0x000000120514b223 */ /* 0x002fe20000000014 */
[----:B0-----:R-:W-:Y:S01]  /*7a20*/  LEA R18, P4, R25, UR4, 0x1 ;  /* 0x0000000419127c11 */ /* 0x001fe2000f8808ff */
[----:B--2---:R-:W-:Y:S01]  /*7a30*/  @!P2 FFMA R21, R6, R21, R23 ;  /* 0x000000150615a223 */ /* 0x004fe20000000017 */
[----:B---3--:R-:W-:-:S05]  /*7a40*/  @!P1 FFMA R2, R7, R0, R2 ;  /* 0x0000000007029223 */ /* 0x008fca0000000002 */
[----:B------:R-:W-:Y:S01]  /*7a50*/  @!P1 F2FP.F16.F32.PACK_AB R2, RZ, R2 ;  /* 0x00000002ff02923e */ /* 0x000fe200000000ff */
[----:B----4-:R-:W-:Y:S01]  /*7a60*/  @!P0 FFMA R0, R8, R3, R19 ;  /* 0x0000000308008223 */ /* 0x010fe20000000013 */
[----:B------:R-:W-:Y:S02]  /*7a70*/  LEA.HI.X R19, R25, UR5, R4, 0x1, P4 ;  /* 0x0000000519137c11 */ /* 0x000fe4000a0f0c04 */
[----:B------:R-:W-:Y:S02]  /*7a80*/  @!P3 F2FP.F16.F32.PACK_AB R4, RZ, R20 ;  /* 0x00000014ff04b23e */ /* 0x000fe400000000ff */
[----:B------:R-:W-:Y:S01]  /*7a90*/  @!P2 F2FP.F16.F32.PACK_AB R3, RZ, R21 ;  /* 0x00000015ff03a23e */ /* 0x000fe200000000ff */
[----:B------:R1:W-:Y:S01]  /*7aa0*/  @!P1 STG.E.U16 desc[UR16][R18.64+0x4], R2 ;  /* 0x0000040212009986 */ /* 0x0003e2000c101510 */
[----:B------:R-:W-:-:S03]  /*7ab0*/  @!P0 F2FP.F16.F32.PACK_AB R0, RZ, R0 ;  /* 0x00000000ff00823e */ /* 0x000fc600000000ff */
[----:B------:R1:W-:Y:S04]  /*7ac0*/  @!P3 STG.E.U16 desc[UR16][R18.64], R4 ;  /* 0x000000041200b986 */ /* 0x0003e8000c101510 */
[----:B------:R1:W-:Y:S04]  /*7ad0*/  @!P2 STG.E.U16 desc[UR16][R18.64+0x2], R3 ;  /* 0x000002031200a986 */ /* 0x0003e8000c101510 */
[----:B------:R1:W-:Y:S02]  /*7ae0*/  @!P0 STG.E.U16 desc[UR16][R18.64+0x6], R0 ;  /* 0x0000060012008986 */ /* 0x0003e4000c101510 */
.L_x_84:
[----:B------:R-:W-:Y:S05]  /*7af0*/  BSYNC.RECONVERGENT B0 ;  /* 0x0000000000007941 */ /* 0x000fea0003800200 */
.L_x_83:
[----:B------:R-:W-:Y:S04]  /*7b00*/  BSSY.RECONVERGENT B0, `(.L_x_85) ;  /* 0x000002e000007945 */ /* 0x000fe80003800200 */
[----:B------:R-:W-:Y:S05]  /*7b10*/  @P5 BRA `(.L_x_86) ;  /* 0x0000000000b05947 */ /* 0x000fea0003800000 */
[----:B------:R-:W2:Y:S01]  /*7b20*/  LDCU UR12, c[0x0][0x398] ;  /* 0x00007300ff0c77ac */ /* 0x000ea20008000800 */
[C---:B01----:R-:W-:Y:S02]  /*7b30*/  VIADD R2, R58.reuse, 0x2 ;  /* 0x000000023a027836 */ /* 0x043fe40000000000 */
[C---:B------:R-:W-:Y:S01]  /*7b40*/  VIADD R3, R58.reuse, 0x1 ;  /* 0x000000013a037836 */ /* 0x040fe20000000000 */
[----:B------:R-:W0:Y:S01]  /*7b50*/  LDCU.128 UR4, c[0x0][0x430] ;  /* 0x00008600ff0477ac */ /* 0x000e220008000c00 */
[----:B------:R-:W-:Y:S01]  /*7b60*/  VIADD R0, R58, 0x3 ;  /* 0x000000033a007836 */ /* 0x000fe20000000000 */
[----:B--2---:R-:W-:Y:S02]  /*7b70*/  ISETP.GE.AND P1, PT, R2, UR12, PT ;  /* 0x0000000c02007c0c */ /* 0x004fe4000bf26270 */
[----:B------:R-:W-:Y:S02]  /*7b80*/  ISETP.GE.AND P3, PT, R58, UR12, PT ;  /* 0x0000000c3a007c0c */ /* 0x000fe4000bf66270 */
[----:B------:R-:W-:Y:S01]  /*7b90*/  ISETP.GE.AND P2, PT, R3, UR12, PT ;  /* 0x0000000c03007c0c */ /* 0x000fe2000bf46270 */
[----:B0-----:R-:W-:Y:S01]  /*7ba0*/  IMAD R50, R50, UR7, RZ ;  /* 0x0000000732327c24 */ /* 0x001fe2000f8e02ff */
[----:B------:R-:W-:Y:S01]  /*7bb0*/  ISETP.GE.AND P0, PT, R0, UR12, PT ;  /* 0x0000000c00007c0c */ /* 0x000fe2000bf06270 */
[----:B------:R-:W-:-:S02]  /*7bc0*/  IMAD R49, R49, UR6, RZ ;  /* 0x0000000631317c24 */ /* 0x000fc4000f8e02ff */
[----:B------:R-:W-:Y:S01]  /*7bd0*/  IMAD R48, R48, UR5, RZ ;  /* 0x0000000530307c24 */ /* 0x000fe2000f8e02ff */
[--C-:B------:R-:W-:Y:S01]  /*7be0*/  SHF.R.S32.HI R2, RZ, 0x1f, R50.reuse ;  /* 0x0000001fff027819 */ /* 0x100fe20000011432 */
[----:B------:R-:W-:Y:S01]  /*7bf0*/  IMAD R27, R27, UR4, RZ ;  /* 0x000000041b1b7c24 */ /* 0x000fe2000f8e02ff */
[----:B------:R-:W0:Y:S01]  /*7c00*/  LDCU.64 UR4, c[0x0][0x428] ;  /* 0x00008500ff0477ac */ /* 0x000e220008000a00 */
[----:B------:R-:W1:Y:S01]  /*7c10*/  @!P1 LDC R0, c[0x0][0x440] ;  /* 0x00011000ff009b82 */ /* 0x000e620000000800 */
[----:B------:R-:W-:Y:S02]  /*7c20*/  IADD3 R21, P5, P4, R48, R49, R50 ;  /* 0x0000003130157210 */ /* 0x000fe40007cbe032 */
[----:B------:R-:W-:Y:S02]  /*7c30*/  SHF.R.S32.HI R49, RZ, 0x1f, R49 ;  /* 0x0000001fff317819 */ /* 0x000fe40000011431 */
[----:B------:R-:W-:Y:S02]  /*7c40*/  SHF.R.S32.HI R48, RZ, 0x1f, R48 ;  /* 0x0000001fff307819 */ /* 0x000fe40000011430 */
[----:B------:R-:W-:Y:S01]  /*7c50*/  @!P3 LOP3.LUT R6, RZ, 0x80000000, R17, 0xb8, !PT ;  /* 0x80000000ff06b812 */ /* 0x000fe200078eb811 */
[----:B------:R-:W2:Y:S01]  /*7c60*/  @!P3 LDC R4, c[0x0][0x440] ;  /* 0x00011000ff04bb82 */ /* 0x000ea20000000800 */
[----:B------:R-:W-:-:S02]  /*7c70*/  IADD3.X R2, PT, PT, R48, R49, R2, P5, P4 ;  /* 0x0000003130027210 */ /* 0x000fc40002fe8402 */
[--C-:B------:R-:W-:Y:S02]  /*7c80*/  IADD3 R21, P5, P4, R58, R21, R27.reuse ;  /* 0x000000153a157210 */ /* 0x100fe40007cbe01b */
[----:B------:R-:W-:Y:S02]  /*7c90*/  SHF.R.S32.HI R27, RZ, 0x1f, R27 ;  /* 0x0000001fff1b7819 */ /* 0x000fe4000001141b */
[----:B------:R-:W-:Y:S01]  /*7ca0*/  @!P2 LOP3.LUT R19, RZ, 0x80000000, R17, 0xb8, !PT ;  /* 0x80000000ff13a812 */ /* 0x000fe200078eb811 */
[----:B------:R-:W3:Y:S01]  /*7cb0*/  @!P2 LDC R5, c[0x0][0x440] ;  /* 0x00011000ff05ab82 */ /* 0x000ee20000000800 */
[----:B------:R-:W-:Y:S02]  /*7cc0*/  IADD3.X R8, PT, PT, RZ, R2, R27, P5, P4 ;  /* 0x00000002ff087210 */ /* 0x000fe40002fe841b */
[--C-:B------:R-:W-:Y:S02]  /*7cd0*/  @!P1 LOP3.LUT R2, RZ, 0x80000000, R17.reuse, 0xb8, !PT ;  /* 0x80000000ff029812 */ /* 0x100fe400078eb811 */
[----:B------:R-:W-:-:S03]  /*7ce0*/  @!P0 LOP3.LUT R7, RZ, 0x80000000, R17, 0xb8, !PT ;  /* 0x80000000ff078812 */ /* 0x000fc600078eb811 */
[----:B------:R-:W4:Y:S01]  /*7cf0*/  @!P0 LDC R3, c[0x0][0x440] ;  /* 0x00011000ff038b82 */ /* 0x000f220000000800 */
[----:B-1----:R-:W-:-:S05]  /*7d00*/  @!P1 FFMA R2, R11, R0, R2 ;  /* 0x000000000b029223 */ /* 0x002fca0000000002 */
[----:B------:R-:W-:Y:S01]  /*7d10*/  @!P1 F2FP.F16.F32.PACK_AB R2, RZ, R2 ;  /* 0x00000002ff02923e */ /* 0x000fe200000000ff */
[----:B--2---:R-:W-:Y:S01]  /*7d20*/  @!P3 FFMA R4, R9, R4, R6 ;  /* 0x000000040904b223 */ /* 0x004fe20000000006 */
[----:B0-----:R-:W-:-:S04]  /*7d30*/  LEA R6, P4, R21, UR4, 0x1 ;  /* 0x0000000415067c11 */ /* 0x001fc8000f8808ff */
[----:B------:R-:W-:Y:S01]  /*7d40*/  @!P3 F2FP.F16.F32.PACK_AB R4, RZ, R4 ;  /* 0x00000004ff04b23e */ /* 0x000fe200000000ff */
[----:B---3--:R-:W-:Y:S01]  /*7d50*/  @!P2 FFMA R5, R10, R5, R19 ;  /* 0x000000050a05a223 */ /* 0x008fe20000000013 */
[----:B----4-:R-:W-:Y:S01]  /*7d60*/  @!P0 FFMA R0, R12, R3, R7 ;  /* 0x000000030c008223 */ /* 0x010fe20000000007 */
[----:B------:R-:W-:-:S03]  /*7d70*/  LEA.HI.X R7, R21, UR5, R8, 0x1, P4 ;  /* 0x0000000515077c11 */ /* 0x000fc6000a0f0c08 */
[----:B------:R-:W-:Y:S02]  /*7d80*/  @!P2 F2FP.F16.F32.PACK_AB R3, RZ, R5 ;  /* 0x00000005ff03a23e */ /* 0x000fe400000000ff */
[----:B------:R-:W-:Y:S01]  /*7d90*/  @!P0 F2FP.F16.F32.PACK_AB R0, RZ, R0 ;  /* 0x00000000ff00823e */ /* 0x000fe200000000ff */
[----:B------:R2:W-:Y:S04]  /*7da0*/  @!P3 STG.E.U16 desc[UR16][R6.64], R4 ;  /* 0x000000040600b986 */ /* 0x0005e8000c101510 */
[----:B------:R2:W-:Y:S04]  /*7db0*/  @!P2 STG.E.U16 desc[UR16][R6.64+0x2], R3 ;  /* 0x000002030600a986 */ /* 0x0005e8000c101510 */
[----:B------:R2:W-:Y:S04]  /*7dc0*/  @!P1 STG.E.U16 desc[UR16][R6.64+0x4], R2 ;  /* 0x0000040206009986 */ /* 0x0005e8000c101510 */
[----:B------:R2:W-:Y:S02]  /*7dd0*/  @!P0 STG.E.U16 desc[UR16][R6.64+0x6], R0 ;  /* 0x0000060006008986 */ /* 0x0005e4000c101510 */
.L_x_86:
[----:B------:R-:W-:Y:S05]  /*7de0*/  BSYNC.RECONVERGENT B0 ;  /* 0x0000000000007941 */ /* 0x000fea0003800200 */
.L_x_85:
[----:B------:R-:W-:Y:S05]  /*7df0*/  @P6 EXIT ;  /* 0x000000000000694d */ /* 0x000fea0003800000 */
[----:B------:R-:W3:Y:S01]  /*7e00*/  LDCU UR8, c[0x0][0x398] ;  /* 0x00007300ff0877ac */ /* 0x000ee20008000800 */
[C---:B012---:R-:W-:Y:S02]  /*7e10*/  VIADD R2, R58.reuse, 0x1 ;  /* 0x000000013a027836 */ /* 0x047fe40000000000 */
[C---:B------:R-:W-:Y:S01]  /*7e20*/  VIADD R0, R58.reuse, 0x2 ;  /* 0x000000023a007836 */ /* 0x040fe20000000000 */
[----:B------:R-:W0:Y:S01]  /*7e30*/  LDCU.128 UR4, c[0x0][0x430] ;  /* 0x00008600ff0477ac */ /* 0x000e220008000c00 */
[C---:B------:R-:W-:Y:S01]  /*7e40*/  VIADD R5, R58.reuse, 0x3 ;  /* 0x000000033a057836 */ /* 0x040fe20000000000 */
[----:B---3--:R-:W-:Y:S02]  /*7e50*/  ISETP.GE.AND P2, PT, R58, UR8, PT ;  /* 0x000000083a007c0c */ /* 0x008fe4000bf46270 */
[----:B------:R-:W-:Y:S02]  /*7e60*/  ISETP.GE.AND P1, PT, R2, UR8, PT ;  /* 0x0000000802007c0c */ /* 0x000fe4000bf26270 */
[----:B------:R-:W-:Y:S01]  /*7e70*/  ISETP.GE.AND P0, PT, R0, UR8, PT ;  /* 0x0000000800007c0c */ /* 0x000fe2000bf06270 */
[----:B0-----:R-:W-:Y:S01]  /*7e80*/  IMAD R47, R47, UR7, RZ ;  /* 0x000000072f2f7c24 */ /* 0x001fe2000f8e02ff */
[----:B------:R-:W-:Y:S01]  /*7e90*/  ISETP.GE.AND P5, PT, R5, UR8, PT ;  /* 0x0000000805007c0c */ /* 0x000fe2000bfa6270 */
[----:B------:R-:W-:Y:S01]  /*7ea0*/  IMAD R4, R45, UR6, RZ ;  /* 0x000000062d047c24 */ /* 0x000fe2000f8e02ff */
[----:B------:R-:W0:Y:S01]  /*7eb0*/  LDCU.64 UR6, c[0x0][0x428] ;  /* 0x00008500ff0677ac */ /* 0x000e220008000a00 */
[----:B------:R-:W-:Y:S01]  /*7ec0*/  IMAD R46, R46, UR5, RZ ;  /* 0x000000052e2e7c24 */ /* 0x000fe2000f8e02ff */
[--C-:B------:R-:W-:Y:S01]  /*7ed0*/  SHF.R.S32.HI R6, RZ, 0x1f, R47.reuse ;  /* 0x0000001fff067819 */ /* 0x100fe2000001142f */
[----:B------:R-:W-:Y:S01]  /*7ee0*/  IMAD R44, R44, UR4, RZ ;  /* 0x000000042c2c7c24 */ /* 0x000fe2000f8e02ff */
[----:B------:R-:W-:Y:S01]  /*7ef0*/  SHF.R.S32.HI R7, RZ, 0x1f, R4 ;  /* 0x0000001fff077819 */ /* 0x000fe20000011404 */
[----:B------:R-:W1:Y:S01]  /*7f00*/  @!P2 LDC R2, c[0x0][0x440] ;  /* 0x00011000ff02ab82 */ /* 0x000e620000000800 */
[----:B------:R-:W-:-:S02]  /*7f10*/  IADD3 R47, P4, P3, R46, R4, R47 ;  /* 0x000000042e2f7210 */ /* 0x000fc40007b9e02f */
[----:B------:R-:W-:Y:S02]  /*7f20*/  SHF.R.S32.HI R46, RZ, 0x1f, R46 ;  /* 0x0000001fff2e7819 */ /* 0x000fe4000001142e */
[--C-:B------:R-:W-:Y:S02]  /*7f30*/  @!P1 LOP3.LUT R5, RZ, 0x80000000, R17.reuse, 0xb8, !PT ;  /* 0x80000000ff059812 */ /* 0x100fe400078eb811 */
[----:B------:R-:W-:Y:S01]  /*7f40*/  IADD3.X R7, PT, PT, R46, R7, R6, P4, P3 ;  /* 0x000000072e077210 */ /* 0x000fe200027e6406 */
[----:B------:R-:W2:Y:S01]  /*7f50*/  @!P1 LDC R3, c[0x0][0x440] ;  /* 0x00011000ff039b82 */ /* 0x000ea20000000800 */
[--C-:B------:R-:W-:Y:S02]  /*7f60*/  @!P2 LOP3.LUT R6, RZ, 0x80000000, R17.reuse, 0xb8, !PT ;  /* 0x80000000ff06a812 */ /* 0x100fe400078eb811 */
[----:B------:R-:W-:Y:S02]  /*7f70*/  @!P0 LOP3.LUT R4, RZ, 0x80000000, R17, 0xb8, !PT ;  /* 0x80000000ff048812 */ /* 0x000fe400078eb811 */
[----:B------:R-:W-:-:S02]  /*7f80*/  IADD3 R47, P4, P3, R58, R47, R44 ;  /* 0x0000002f3a2f7210 */ /* 0x000fc40007b9e02c */
[----:B------:R-:W-:Y:S01]  /*7f90*/  SHF.R.S32.HI R44, RZ, 0x1f, R44 ;  /* 0x0000001fff2c7819 */ /* 0x000fe2000001142c */
[----:B------:R-:W3:Y:S03]  /*7fa0*/  @!P0 LDC R0, c[0x0][0x440] ;  /* 0x00011000ff008b82 */ /* 0x000ee60000000800 */
[----:B------:R-:W-:Y:S01]  /*7fb0*/  IADD3.X R44, PT, PT, RZ, R7, R44, P4, P3 ;  /* 0x00000007ff2c7210 */ /* 0x000fe200027e642c */
[----:B-1----:R-:W-:Y:S01]  /*7fc0*/  @!P2 FFMA R2, R13, R2, R6 ;  /* 0x000000020d02a223 */ /* 0x002fe20000000006 */
[----:B--2---:R-:W-:-:S04]  /*7fd0*/  @!P1 FFMA R5, R14, R3, R5 ;  /* 0x000000030e059223 */ /* 0x004fc80000000005 */
[----:B------:R-:W-:Y:S02]  /*7fe0*/  @!P2 F2FP.F16.F32.PACK_AB R3, RZ, R2 ;  /* 0x00000002ff03a23e */ /* 0x000fe400000000ff */
[----:B------:R-:W-:Y:S01]  /*7ff0*/  @!P1 F2FP.F16.F32.PACK_AB R2, RZ, R5 ;  /* 0x00000005ff02923e */ /* 0x000fe200000000ff */
[----:B---3--:R-:W-:Y:S01]  /*8000*/  @!P0 FFMA R0, R15, R0, R4 ;  /* 0x000000000f008223 */ /* 0x008fe20000000004 */
[----:B0-----:R-:W-:-:S04]  /*8010*/  LEA R4, P3, R47, UR6, 0x1 ;  /* 0x000000062f047c11 */ /* 0x001fc8000f8608ff */
[----:B------:R-:W-:Y:S02]  /*8020*/  @!P0 F2FP.F16.F32.PACK_AB R0, RZ, R0 ;  /* 0x00000000ff00823e */ /* 0x000fe400000000ff */
[----:B------:R-:W-:-:S05]  /*8030*/  LEA.HI.X R5, R47, UR7, R44, 0x1, P3 ;  /* 0x000000072f057c11 */ /* 0x000fca00098f0c2c */
[----:B------:R0:W-:Y:S04]  /*8040*/  @!P2 STG.E.U16 desc[UR16][R4.64], R3 ;  /* 0x000000030400a986 */ /* 0x0001e8000c101510 */
[----:B------:R0:W-:Y:S04]  /*8050*/  @!P1 STG.E.U16 desc[UR16][R4.64+0x2], R2 ;  /* 0x0000020204009986 */ /* 0x0001e8000c101510 */
[----:B------:R0:W-:Y:S01]  /*8060*/  @!P0 STG.E.U16 desc[UR16][R4.64+0x4], R0 ;  /* 0x0000040004008986 */ /* 0x0001e2000c101510 */
[----:B------:R-:W-:Y:S05]  /*8070*/  @P5 EXIT ;  /* 0x000000000000594d */ /* 0x000fea0003800000 */
[----:B------:R-:W0:Y:S01]  /*8080*/  LDCU UR4, c[0x0][0x440] ;  /* 0x00008800ff0477ac */ /* 0x000e220008000800 */
[----:B------:R-:W-:-:S05]  /*8090*/  LOP3.LUT R17, RZ, 0x80000000, R17, 0xb8, !PT ;  /* 0x80000000ff117812 */ /* 0x000fca00078eb811 */
[----:B0-----:R-:W-:-:S05]  /*80a0*/  FFMA R0, R16, UR4, R17 ;  /* 0x0000000410007c23 */ /* 0x001fca0008000011 */
[----:B------:R-:W-:-:S05]  /*80b0*/  F2FP.F16.F32.PACK_AB R0, RZ, R0 ;  /* 0x00000000ff00723e */ /* 0x000fca00000000ff */
[----:B------:R-:W-:Y:S01]  /*80c0*/  STG.E.U16 desc[UR16][R4.64+0x6], R0 ;  /* 0x0000060004007986 */ /* 0x000fe2000c101510 */
[----:B------:R-:W-:Y:S05]  /*80d0*/  EXIT ;  /* 0x000000000000794d */ /* 0x000fea0003800000 */
        .weak           $__internal_0_$__cuda_sm20_div_s64
        .type           $__internal_0_$__cuda_sm20_div_s64,@function
        .size           $__internal_0_$__cuda_sm20_div_s64,(.L_x_283 - $__internal_0_$__cuda_sm20_div_s64)
$__internal_0_$__cuda_sm20_div_s64:
[----:B------:R-:W-:Y:S02]  /*80e0*/  IADD3 R13, P1, PT, RZ, -R8, RZ ;  /* 0x80000008ff0d7210 */ /* 0x000fe40007f3e0ff */
[----:B------:R-:W-:-:S03]  /*80f0*/  ISETP.GE.AND P0, PT, R7, RZ, PT ;  /* 0x000000ff0700720c */ /* 0x000fc60003f06270 */
[----:B------:R-:W-:Y:S01]  /*8100*/  IMAD.X R0, RZ, RZ, ~R7, P1 ;  /* 0x000000ffff007224 */ /* 0x000fe200008e0e07 */
[----:B------:R-:W-:-:S04]  /*8110*/  SEL R12, R13, R8, !P0 ;  /* 0x000000080d0c7207 */ /* 0x000fc80004000000 */
[----:B------:R-:W-:-:S04]  /*8120*/  SEL R13, R0, R7, !P0 ;  /* 0x00000007000d7207 */ /* 0x000fc80004000000 */
[----:B------:R-:W0:Y:S08]  /*8130*/  I2F.U64.RP R0, R12 ;  /* 0x0000000c00007312 */ /* 0x000e300000309000 */
[----:B0-----:R-:W0:Y:S02]  /*8140*/  MUFU.RCP R10, R0 ;  /* 0x00000000000a7308 */ /* 0x001e240000001000 */
[----:B0-----:R-:W-:-:S06]  /*8150*/  VIADD R10, R10, 0x1ffffffe ;  /* 0x1ffffffe0a0a7836 */ /* 0x001fcc0000000000 */
[----:B------:R-:W0:Y:S02]  /*8160*/  F2I.U64.TRUNC R10, R10 ;  /* 0x0000000a000a7311 */ /* 0x000e24000020d800 */
[----:B0-----:R-:W-:-:S04]  /*8170*/  IMAD.WIDE.U32 R2, R10, R12, RZ ;  /* 0x0000000c0a027225 */ /* 0x001fc800078e00ff */
[----:B------:R-:W-:Y:S01]  /*8180*/  IMAD R5, R10, R13, R3 ;  /* 0x0000000d0a057224 */ /* 0x000fe200078e0203 */
[----:B------:R-:W-:-:S03]  /*8190*/  IADD3 R3, P0, PT, RZ, -R2, RZ ;  /* 0x80000002ff037210 */ /* 0x000fc60007f1e0ff */
[----:B------:R-:W-:Y:S02]  /*81a0*/  IMAD R2, R11, R12, R5 ;  /* 0x0000000c0b027224 */ /* 0x000fe400078e0205 */
[----:B------:R-:W-:-:S04]  /*81b0*/  IMAD.HI.U32 R4, R10, R3, RZ ;  /* 0x000000030a047227 */ /* 0x000fc800078e00ff */
[----:B------:R-:W-:Y:S02]  /*81c0*/  IMAD.X R2, RZ, RZ, ~R2, P0 ;  /* 0x000000ffff027224 */ /* 0x000fe400000e0e02 */
[----:B------:R-:W-:Y:S02]  /*81d0*/  IMAD.MOV.U32 R5, RZ, RZ, R10 ;  /* 0x000000ffff057224 */ /* 0x000fe400078e000a */
[-C--:B------:R-:W-:Y:S02]  /*81e0*/  IMAD R0, R11, R2.reuse, RZ ;  /* 0x000000020b007224 */ /* 0x080fe400078e02ff */
[----:B------:R-:W-:-:S04]  /*81f0*/  IMAD.WIDE.U32 R4, P2, R10, R2, R4 ;  /* 0x000000020a047225 */ /* 0x000fc80007840004 */
[----:B------:R-:W-:-:S04]  /*8200*/  IMAD.HI.U32 R2, R11, R2, RZ ;  /* 0x000000020b027227 */ /* 0x000fc800078e00ff */
[----:B------:R-:W-:-:S04]  /*8210*/  IMAD.HI.U32 R3, P1, R11, R3, R4 ;  /* 0x000000030b037227 */ /* 0x000fc80007820004 */
[----:B------:R-:W-:Y:S01]  /*8220*/  IMAD.X R2, R2, 0x1, R11, P2 ;  /* 0x0000000102027824 */ /* 0x000fe200010e060b */
[----:B------:R-:W-:Y:S01]  /*8230*/  IADD3 R21, P0, PT, R0, R3, RZ ;  /* 0x0000000300157210 */ /* 0x000fe20007f1e0ff */
[----:B------:R-:W-:-:S03]  /*8240*/  IMAD.MOV.U32 R11, RZ, RZ, RZ ;  /* 0x000000ffff0b7224 */ /* 0x000fc600078e00ff */
[----:B------:R-:W-:Y:S01]  /*8250*/  IADD3.X R3, PT, PT, RZ, RZ, R2, P0, P1 ;  /* 0x000000ffff037210 */ /* 0x000fe200007e2402 */
[----:B------:R-:W-:Y:S01]  /*8260*/  IMAD.WIDE.U32 R4, R21, R12, RZ ;  /* 0x0000000c15047225 */ /* 0x000fe200078e00ff */
[----:B------:R-:W-:-:S03]  /*8270*/  IADD3 R2, P1, PT, RZ, -R14, RZ ;  /* 0x8000000eff027210 */ /* 0x000fc60007f3e0ff */
[----:B------:R-:W-:Y:S01]  /*8280*/  IMAD R0, R21, R13, R5 ;  /* 0x0000000d15007224 */ /* 0x000fe200078e0205 */
[----:B------:R-:W-:-:S03]  /*8290*/  IADD3 R4, P0, PT, RZ, -R4, RZ ;  /* 0x80000004ff047210 */ /* 0x000fc60007f1e0ff */
[----:B------:R-:W-:Y:S02]  /*82a0*/  IMAD R0, R3, R12, R0 ;  /* 0x0000000c03007224 */ /* 0x000fe400078e0200 */
[----:B------:R-:W-:-:S03]  /*82b0*/  IMAD.HI.U32 R20, R21, R4, RZ ;  /* 0x0000000415147227 */ /* 0x000fc600078e00ff */
[----:B------:R-:W-:Y:S02]  /*82c0*/  IADD3.X R0, PT, PT, RZ, ~R0, RZ, P0, !PT ;  /* 0x80000000ff007210 */ /* 0x000fe400007fe4ff */
[----:B------:R-:W-:-:S03]  /*82d0*/  ISETP.GE.AND P0, PT, R9, RZ, PT ;  /* 0x000000ff0900720c */ /* 0x000fc60003f06270 */
[----:B------:R-:W-:Y:S01]  /*82e0*/  IMAD.WIDE.U32 R20, P4, R21, R0, R20 ;  /* 0x0000000015147225 */ /* 0x000fe20007880014 */
[----:B------:R-:W-:-:S03]  /*82f0*/  SEL R2, R2, R14, !P0 ;  /* 0x0000000e02027207 */ /* 0x000fc60004000000 */
[C---:B------:R-:W-:Y:S02]  /*8300*/  IMAD R5, R3.reuse, R0, RZ ;  /* 0x0000000003057224 */ /* 0x040fe400078e02ff */
[----:B------:R-:W-:-:S04]  /*8310*/  IMAD.HI.U32 R4, P3, R3, R4, R20 ;  /* 0x0000000403047227 */ /* 0x000fc80007860014 */
[----:B------:R-:W-:Y:S01]  /*8320*/  IMAD.HI.U32 R0, R3, R0, RZ ;  /* 0x0000000003007227 */ /* 0x000fe200078e00ff */
[----:B------:R-:W-:-:S03]  /*8330*/  IADD3 R5, P2, PT, R5, R4, RZ ;  /* 0x0000000405057210 */ /* 0x000fc60007f5e0ff */
[----:B------:R-:W-:Y:S02]  /*8340*/  IMAD.X R4, RZ, RZ, ~R9, P1 ;  /* 0x000000ffff047224 */ /* 0x000fe400008e0e09 */
[----:B------:R-:W-:Y:S02]  /*8350*/  IMAD.X R3, R0, 0x1, R3, P4 ;  /* 0x0000000100037824 */ /* 0x000fe400020e0603 */
[----:B------:R-:W-:Y:S01]  /*8360*/  IMAD.HI.U32 R10, R5, R2, RZ ;  /* 0x00000002050a7227 */ /* 0x000fe200078e00ff */
[----:B------:R-:W-:Y:S02]  /*8370*/  SEL R0, R4, R9, !P0 ;  /* 0x0000000904007207 */ /* 0x000fe40004000000 */
[----:B------:R-:W-:-:S03]  /*8380*/  IADD3.X R3, PT, PT, RZ, RZ, R3, P2, P3 ;  /* 0x000000ffff037210 */ /* 0x000fc600017e6403 */
[----:B------:R-:W-:-:S04]  /*8390*/  IMAD.WIDE.U32 R4, R5, R0, R10 ;  /* 0x0000000005047225 */ /* 0x000fc800078e000a */
[C---:B------:R-:W-:Y:S02]  /*83a0*/  IMAD R11, R3.reuse, R0, RZ ;  /* 0x00000000030b7224 */ /* 0x040fe400078e02ff */
[----:B------:R-:W-:-:S04]  /*83b0*/  IMAD.HI.U32 R4, P1, R3, R2, R4 ;  /* 0x0000000203047227 */ /* 0x000fc80007820004 */
[----:B------:R-:W-:Y:S01]  /*83c0*/  IMAD.HI.U32 R3, R3, R0, RZ ;  /* 0x0000000003037227 */ /* 0x000fe200078e00ff */
[----:B------:R-:W-:-:S03]  /*83d0*/  IADD3 R11, P0, PT, R11, R4, RZ ;  /* 0x000000040b0b7210 */ /* 0x000fc60007f1e0ff */
[----:B------:R-:W-:Y:S02]  /*83e0*/  IMAD.X R3, RZ, RZ, R3, P1 ;  /* 0x000000ffff037224 */ /* 0x000fe400008e0603 */
[----:B------:R-:W-:-:S03]  /*83f0*/  IMAD.WIDE.U32 R4, R11, R12, RZ ;  /* 0x0000000c0b047225 */ /* 0x000fc600078e00ff */
[----:B------:R-:W-:Y:S01]  /*8400*/  IADD3.X R10, PT, PT, RZ, R3, RZ, P0, !PT ;  /* 0x00000003ff0a7210 */ /* 0x000fe200007fe4ff */
[----:B------:R-:W-:Y:S01]  /*8410*/  IMAD R3, R11, R13, R5 ;  /* 0x0000000d0b037224 */ /* 0x000fe200078e0205 */
[----:B------:R-:W-:-:S03]  /*8420*/  IADD3 R2, P1, PT, -R4, R2, RZ ;  /* 0x0000000204027210 */ /* 0x000fc60007f3e1ff */
[-C--:B------:R-:W-:Y:S01]  /*8430*/  IMAD R3, R10, R12.reuse, R3 ;  /* 0x0000000c0a037224 */ /* 0x080fe200078e0203 */
[CC--:B------:R-:W-:Y:S02]  /*8440*/  ISETP.GE.U32.AND P0, PT, R2.reuse, R12.reuse, PT ;  /* 0x0000000c0200720c */ /* 0x0c0fe40003f06070 */
[----:B------:R-:W-:Y:S01]  /*8450*/  IADD3 R5, P2, PT, R2, -R12, RZ ;  /* 0x8000000c02057210 */ /* 0x000fe20007f5e0ff */
[----:B------:R-:W-:Y:S01]  /*8460*/  IMAD.X R0, R0, 0x1, ~R3, P1 ;  /* 0x0000000100007824 */ /* 0x000fe200008e0e03 */
[----:B------:R-:W-:-:S03]  /*8470*/  IADD3 R4, P1, PT, R11, 0x1, RZ ;  /* 0x000000010b047810 */ /* 0x000fc60007f3e0ff */
[C---:B------:R-:W-:Y:S01]  /*8480*/  IMAD.X R3, R0.reuse, 0x1, ~R13, P2 ;  /* 0x0000000100037824 */ /* 0x040fe200010e0e0d */
[----:B------:R-:W-:Y:S01]  /*8490*/  ISETP.GE.U32.AND.EX P0, PT, R0, R13, PT, P0 ;  /* 0x0000000d0000720c */ /* 0x000fe20003f06100 */
[----:B------:R-:W-:-:S03]  /*84a0*/  IMAD.X R15, RZ, RZ, R10, P1 ;  /* 0x000000ffff0f7224 */ /* 0x000fc600008e060a */
[----:B------:R-:W-:Y:S02]  /*84b0*/  SEL R5, R5, R2, P0 ;  /* 0x0000000205057207 */ /* 0x000fe40000000000 */
[----:B------:R-:W-:Y:S02]  /*84c0*/  SEL R4, R4, R11, P0 ;  /* 0x0000000b04047207 */ /* 0x000fe40000000000 */
[----:B------:R-:W-:Y:S02]  /*84d0*/  SEL R3, R3, R0, P0 ;  /* 0x0000000003037207 */ /* 0x000fe40000000000 */
[----:B------:R-:W-:Y:S02]  /*84e0*/  ISETP.GE.U32.AND P2, PT, R5, R12, PT ;  /* 0x0000000c0500720c */ /* 0x000fe40003f46070 */
[----:B------:R-:W-:Y:S02]  /*84f0*/  SEL R15, R15, R10, P0 ;  /* 0x0000000a0f0f7207 */ /* 0x000fe40000000000 */
[----:B------:R-:W-:-:S02]  /*8500*/  IADD3 R5, P1, PT, R4, 0x1, RZ ;  /* 0x0000000104057810 */ /* 0x000fc40007f3e0ff */
[----:B------:R-:W-:Y:S02]  /*8510*/  ISETP.GE.U32.AND.EX P0, PT, R3, R13, PT, P2 ;  /* 0x0000000d0300720c */ /* 0x000fe40003f06120 */
[-C--:B------:R-:W-:Y:S02]  /*8520*/  IADD3.X R0, PT, PT, RZ, R15.reuse, RZ, P1, !PT ;  /* 0x0000000fff007210 */ /* 0x080fe40000ffe4ff */
[----:B------:R-:W-:Y:S02]  /*8530*/  SEL R5, R5, R4, P0 ;  /* 0x0000000405057207 */ /* 0x000fe40000000000 */
[----:B------:R-:W-:Y:S02]  /*8540*/  SEL R15, R0, R15, P0 ;  /* 0x0000000f000f7207 */ /* 0x000fe40000000000 */
[----:B------:R-:W-:Y:S02]  /*8550*/  LOP3.LUT R2, R7, R9, RZ, 0x3c, !PT ;  /* 0x0000000907027212 */ /* 0x000fe400078e3cff */
[----:B------:R-:W-:-:S02]  /*8560*/  IADD3 R0, P1, PT, RZ, -R5, RZ ;  /* 0x80000005ff007210 */ /* 0x000fc40007f3e0ff */
[----:B------:R-:W-:Y:S02]  /*8570*/  ISETP.NE.U32.AND P0, PT, R8, RZ, PT ;  /* 0x000000ff0800720c */ /* 0x000fe40003f05070 */
[----:B------:R-:W-:Y:S01]  /*8580*/  ISETP.GE.AND P2, PT, R2, RZ, PT ;  /* 0x000000ff0200720c */ /* 0x000fe20003f46270 */
[----:B------:R-:W-:Y:S01]  /*8590*/  IMAD.X R2, RZ, RZ, ~R15, P1 ;  /* 0x000000ffff027224 */ /* 0x000fe200008e0e0f */
[----:B------:R-:W-:Y:S01]  /*85a0*/  ISETP.NE.AND.EX P0, PT, R7, RZ, PT, P0 ;  /* 0x000000ff0700720c */ /* 0x000fe20003f05300 */
[----:B------:R-:W-:Y:S01]  /*85b0*/  IMAD.MOV.U32 R7, RZ, RZ, 0x0 ;  /* 0x00000000ff077424 */ /* 0x000fe200078e00ff */
[----:B------:R-:W-:Y:S02]  /*85c0*/  SEL R0, R0, R5, !P2 ;  /* 0x0000000500007207 */ /* 0x000fe40005000000 */
[----:B------:R-:W-:Y:S02]  /*85d0*/  SEL R2, R2, R15, !P2 ;  /* 0x0000000f02027207 */ /* 0x000fe40005000000 */
[----:B------:R-:W-:-:S02]  /*85e0*/  SEL R46, R0, 0xffffffff, P0 ;  /* 0xffffffff002e7807 */ /* 0x000fc40000000000 */
[----:B------:R-:W-:Y:S01]  /*85f0*/  SEL R2, R2, 0xffffffff, P0 ;  /* 0xffffffff02027807 */ /* 0x000fe20000000000 */
[----:B------:R-:W-:Y:S06]  /*8600*/  RET.REL.NODEC R6 `(_ZN7cutlass9reference6device6kernel11Conv3dFpropINS_6half_tENS_6layout11TensorNDHWCES4_S6_S4_S6_ffNS_16NumericConverterIS4_fLNS_15FloatRoundStyleE2EEENS_12multiply_addIfffEELi4ELi4ELi16ELi8EEEvNS_4conv17Conv3dProblemSizeENS_9TensorRefIT_T0_EENSE_IT1_T2_EENSE_IT3_T4_EESN_T5_SO_) ;  /* 0xffffff78067c7950 */ /* 0x000fec0003c3ffff */
.L_x_87:
        /* <DEDUP_REMOVED lines=15> */
.L_x_283:


//--------------------- .text._ZN7cutlass9reference6device6kernel12BlockForEachINS_6half_tENS1_6detail17RandomUniformFuncIS4_EEEEvPT_mNT0_6ParamsE --------------------------
	.section	.text._ZN7cutlass9reference6device6kernel12BlockForEachINS_6half_tENS1_6detail17RandomUniformFuncIS4_EEEEvPT_mNT0_6ParamsE,"ax",@progbits
	.align	128
        .global         _ZN7cutlass9reference6device6kernel12BlockForEachINS_6half_tENS1_6detail17RandomUniformFuncIS4_EEEEvPT_mNT0_6ParamsE
        .type           _ZN7cutlass9reference6device6kernel12BlockForEachINS_6half_tENS1_6detail17RandomUniformFuncIS4_EEEEvPT_mNT0_6ParamsE,@function
        .size           _ZN7cutlass9reference6device6kernel12BlockForEachINS_6half_tENS1_6detail17RandomUniformFuncIS4_EEEEvPT_mNT0_6ParamsE,(.L_x_290 - _ZN7cutlass9reference6device6kernel12BlockForEachINS_6half_tENS1_6detail17RandomUniformFuncIS4_EEEEvPT_mNT0_6ParamsE)
        .other          _ZN7cutlass9reference6device6kernel12BlockForEachINS_6half_tENS1_6detail17RandomUniformFuncIS4_EEEEvPT_mNT0_6ParamsE,@"STO_CUDA_ENTRY STV_DEFAULT"
_ZN7cutlass9reference6device6kernel12BlockForEachINS_6half_tENS1_6detail17RandomUniformFuncIS4_EEEEvPT_mNT0_6ParamsE:
.text._ZN7cutlass9reference6device6kernel12BlockForEachINS_6half_tENS1_6detail17RandomUniformFuncIS4_EEEEvPT_mNT0_6ParamsE:
[----:B------:R-:W0:Y:S08]  /*0000*/  LDC R1, c[0x0][0x37c] ;  /* 0x0000df00ff017b82 */ /* 0x000e300000000800 */
[----:B------:R-:W1:Y:S01]  /*0010*/  LDC.64 R4, c[0x0][0x390] ;  /* 0x0000e400ff047b82 */ /* 0x000e620000000a00 */
[----:B------:R-:W2:Y:S01]  /*0020*/  S2R R15, SR_TID.X ;  /* 0x00000000000f7919 */ /* 0x000ea20000002100 */
[----:B0-----:R-:W-:Y:S01]  /*0030*/  VIADD R1, R1, 0xffffffa0 ;  /* 0xffffffa001017836 */ /* 0x001fe20000000000 */
[----:B------:R-:W0:Y:S01]  /*0040*/  LDCU.64 UR18, c[0x0][0x358] ;  /* 0x00006b00ff1277ac */ /* 0x000e220008000a00 */
[----:B------:R-:W-:Y:S04]  /*0050*/  BSSY.RECONVERGENT B1, `(.L_x_88) ;  /* 0x0000270000017945 */ /* 0x000fe80003800200 */
[----:B------:R-:W3:Y:S08]  /*0060*/  LDC.64 R12, c[0x0][0x398] ;  /* 0x0000e600ff0c7b82 */ /* 0x000ef00000000a00 */
[----:B------:R-:W4:Y:S08]  /*0070*/  LDC.64 R18, c[0x0][0x390] ;  /* 0x0000e400ff127b82 */ /* 0x000f300000000a00 */
[----:B------:R-:W5:Y:S01]  /*0080*/  LDC.64 R16, c[0x0][0x3a8] ;  /* 0x0000ea00ff107b82 */ /* 0x000f620000000a00 */
[----:B-1----:R-:W-:-:S02]  /*0090*/  LOP3.LUT R6, R4, 0xaad26b49, RZ, 0x3c, !PT ;  /* 0xaad26b4904067812 */ /* 0x002fc400078e3cff */
[----:B------:R-:W-:-:S03]  /*00a0*/  LOP3.LUT R4, R5, 0xf7dcefdd, RZ, 0x3c, !PT ;  /* 0xf7dcefdd05047812 */ /* 0x000fc600078e3cff */
[----:B------:R-:W-:Y:S02]  /*00b0*/  IMAD R5, R6, 0x4182bed5, RZ ;  /* 0x4182bed506057824 */ /* 0x000fe400078e02ff */
[----:B------:R-:W1:Y:S01]  /*00c0*/  LDC.64 R8, c[0x0][0x3b0] ;  /* 0x0000ec00ff087b82 */ /* 0x000e620000000a00 */
[----:B------:R-:W-:Y:S01]  /*00d0*/  IMAD R4, R4, -0x658354e5, RZ ;  /* 0x9a7cab1b04047824 */ /* 0x000fe200078e02ff */
[----:B---3--:R3:W-:Y:S01]  /*00e0*/  STL.64 [R1+0x8], R12 ;  /* 0x0000080c01007387 */ /* 0x0087e20000100a00 */
[C---:B------:R-:W-:Y:S02]  /*00f0*/  IADD3 R7, PT, PT, R5.reuse, 0x75bcd15, RZ ;  /* 0x075bcd1505077810 */ /* 0x040fe40007ffe0ff */
[C---:B------:R-:W-:Y:S01]  /*0100*/  VIADD R11, R4.reuse, 0x1f123bb5 ;  /* 0x1f123bb5040b7836 */ /* 0x040fe20000000000 */
[C---:B------:R-:W-:Y:S02]  /*0110*/  IADD3 R6, PT, PT, R5.reuse, 0x64f0c9, R4 ;  /* 0x0064f0c905067810 */ /* 0x040fe40007ffe004 */
[----:B------:R-:W2:Y:S01]  /*0120*/  LDC.64 R2, c[0x0][0x3b8] ;  /* 0x0000ee00ff027b82 */ /* 0x000ea20000000a00 */
[C---:B------:R-:W-:Y:S01]  /*0130*/  LOP3.LUT R10, R5.reuse, 0x159a55e5, RZ, 0x3c, !PT ;  /* 0x159a55e5050a7812 */ /* 0x040fe200078e3cff */
[----:B------:R-:W-:Y:S01]  /*0140*/  VIADD R5, R5, 0x583f19 ;  /* 0x00583f1905057836 */ /* 0x000fe20000000000 */
[----:B------:R-:W-:Y:S01]  /*0150*/  LOP3.LUT R4, R4, 0x5491333, RZ, 0x3c, !PT ;  /* 0x0549133304047812 */ /* 0x000fe200078e3cff */
[----:B----4-:R4:W-:Y:S04]  /*0160*/  STL.64 [R1], R18 ;  /* 0x0000001201007387 */ /* 0x0109e80000100a00 */
[----:B------:R-:W0:Y:S01]  /*0170*/  LDC R14, c[0x0][0x3a0] ;  /* 0x0000e800ff0e7b82 */ /* 0x000e220000000800 */
[----:B-----5:R4:W-:Y:S04]  /*0180*/  STL.64 [R1+0x18], R16 ;  /* 0x0000181001007387 */ /* 0x0209e80000100a00 */
[----:B------:R4:W-:Y:S03]  /*0190*/  STL.64 [R1+0x30], R6 ;  /* 0x0000300601007387 */ /* 0x0009e60000100a00 */
[----:B------:R-:W5:Y:S01]  /*01a0*/  S2UR UR4, SR_CTAID.X ;  /* 0x00000000000479c3 */ /* 0x000f620000002500 */
[----:B-1----:R4:W-:Y:S04]  /*01b0*/  STL.64 [R1+0x20], R8 ;  /* 0x0000200801007387 */ /* 0x0029e80000100a00 */
[----:B------:R4:W-:Y:S01]  /*01c0*/  STL.64 [R1+0x38], R10 ;  /* 0x0000380a01007387 */ /* 0x0009e20000100a00 */
[----:B---3--:R-:W-:-:S02]  /*01d0*/  HFMA2 R12, -RZ, RZ, 0, 0 ;  /* 0x00000000ff0c7431 */ /* 0x008fc400000001ff */
[----:B------:R-:W5:Y:S01]  /*01e0*/  LDC R0, c[0x0][0x360] ;  /* 0x0000d800ff007b82 */ /* 0x000f620000000800 */
[----:B--2---:R4:W-:Y:S04]  /*01f0*/  STL.64 [R1+0x28], R2 ;  /* 0x0000280201007387 */ /* 0x0049e80000100a00 */
[----:B------:R4:W-:Y:S04]  /*0200*/  STL.64 [R1+0x40], R4 ;  /* 0x0000400401007387 */ /* 0x0009e80000100a00 */
[----:B0-----:R4:W-:Y:S01]  /*0210*/  STL [R1+0x10], R14 ;  /* 0x0000100e01007387 */ /* 0x0019e20000100800 */
[----:B-----5:R-:W-:-:S05]  /*0220*/  IMAD R13, R0, UR4, R15 ;  /* 0x00000004000d7c24 */ /* 0x020fca000f8e020f */
[----:B------:R-:W-:-:S13]  /*0230*/  ISETP.NE.AND P0, PT, R13, RZ, PT ;  /* 0x000000ff0d00720c */ /* 0x000fda0003f05270 */
[----:B----4-:R-:W-:Y:S05]  /*0240*/  @!P0 BRA `(.L_x_89) ;  /* 0x0000002400408947 */ /* 0x010fea0003800000 */
[----:B------:R-:W-:Y:S02]  /*0250*/  MOV R21, RZ ;  /* 0x000000ff00157202 */ /* 0x000fe40000000f00 */
[----:B------:R-:W-:Y:S02]  /*0260*/  MOV R9, R13 ;  /* 0x0000000d00097202 */ /* 0x000fe40000000f00 */
[----:B------:R-:W-:-:S07]  /*0270*/  MOV R8, R12 ;  /* 0x0000000c00087202 */ /* 0x000fce0000000f00 */
.L_x_98:
[----:B------:R-:W-:Y:S01]  /*0280*/  LOP3.LUT R14, R9, 0x3, RZ, 0xc0, !PT ;  /* 0x00000003090e7812 */ /* 0x000fe200078ec0ff */
[----:B------:R-:W-:Y:S03]  /*0290*/  BSSY.RECONVERGENT B0, `(.L_x_90) ;  /* 0x0000245000007945 */ /* 0x000fe60003800200 */
[----:B------:R-:W-:-:S04]  /*02a0*/  ISETP.NE.U32.AND P0, PT, R14, RZ, PT ;  /* 0x000000ff0e00720c */ /* 0x000fc80003f05070 */
[----:B------:R-:W-:-:S13]  /*02b0*/  ISETP.NE.AND.EX P0, PT, RZ, RZ, PT, P0 ;  /* 0x000000ffff00720c */ /* 0x000fda0003f05300 */
[----:B012---:R-:W-:Y:S05]  /*02c0*/  @!P0 BRA `(.L_x_91) ;  /* 0x0000002400048947 */ /* 0x007fea0003800000 */
[----:B------:R-:W0:Y:S01]  /*02d0*/  LDC.64 R24, c[0x4][RZ] ;  /* 0x01000000ff187b82 */ /* 0x000e220000000a00 */
[----:B------:R-:W-:Y:S01]  /*02e0*/  IMAD.MOV.U32 R26, RZ, RZ, RZ ;  /* 0x000000ffff1a7224 */ /* 0x000fe200078e00ff */
[----:B------:R-:W-:Y:S02]  /*02f0*/  CS2R R4, SRZ ;  /* 0x0000000000047805 */ /* 0x000fe4000001ff00 */
[----:B------:R-:W-:Y:S02]  /*0300*/  CS2R R10, SRZ ;  /* 0x00000000000a7805 */ /* 0x000fe4000001ff00 */
[----:B------:R-:W-:Y:S01]  /*0310*/  MOV R7, RZ ;  /* 0x000000ff00077202 */ /* 0x000fe20000000f00 */
[----:B0-----:R-:W-:-:S07]  /*0320*/  IMAD.WIDE.U32 R24, R21, 0xc80, R24 ;  /* 0x00000c8015187825 */ /* 0x001fce00078e0018 */
.L_x_93:
[----:B------:R-:W-:-:S06]  /*0330*/  LEA R3, R26, R1, 0x2 ;  /* 0x000000011a037211 */ /* 0x000fcc00078e10ff */
[----:B------:R-:W5:Y:S01]  /*0340*/  LDL R3, [R3+0x34] ;  /* 0x0000340003037983 */ /* 0x000f620000100800 */
[----:B------:R-:W-:Y:S01]  /*0350*/  SHF.L.U32 R2, R26, 0x5, RZ ;  /* 0x000000051a027819 */ /* 0x000fe200000006ff */
[----:B------:R-:W-:-:S06]  /*0360*/  UMOV UR4, URZ ;  /* 0x000000ff00047c82 */ /* 0x000fcc0008000000 */
.L_x_92:
[----:B-----5:R-:W-:Y:S01]  /*0370*/  SHF.R.U32.HI R15, RZ, UR4, R3 ;  /* 0x00000004ff0f7c19 */ /* 0x020fe20008011603 */
[----:B------:R-:W-:-:S03]  /*0380*/  VIADD R16, R2, UR4 ;  /* 0x0000000402107c36 */ /* 0x000fc60008000000 */
[----:B------:R-:W-:Y:S01]  /*0390*/  LOP3.LUT R17, R15, 0x1, RZ, 0xc0, !PT ;  /* 0x000000010f117812 */ /* 0x000fe200078ec0ff */
[----:B------:R-:W-:-:S03]  /*03a0*/  IMAD R29, R16, 0x5, RZ ;  /* 0x00000005101d7824 */ /* 0x000fc600078e02ff */
[----:B------:R-:W-:Y:S01]  /*03b0*/  ISETP.NE.U32.AND P0, PT, R17, 0x1, PT ;  /* 0x000000011100780c */ /* 0x000fe20003f05070 */
[----:B------:R-:W-:-:S03]  /*03c0*/  IMAD.WIDE.U32 R28, R29, 0x4, R24 ;  /* 0x000000041d1c7825 */ /* 0x000fc600078e0018 */
[----:B------:R-:W-:-:S09]  /*03d0*/  R2P PR, R15, 0x7e ;  /* 0x0000007e0f007804 */ /* 0x000fd20000000000 */
[----:B------:R-:W2:Y:S04]  /*03e0*/  @!P0 LDG.E R22, desc[UR18][R28.64+0x10] ;  /* 0x000010121c168981 */ /* 0x000ea8000c1e1900 */
[----:B------:R-:W3:Y:S04]  /*03f0*/  @P1 LDG.E R20, desc[UR18][R28.64+0x24] ;  /* 0x000024121c141981 */ /* 0x000ee8000c1e1900 */
[----:B------:R-:W4:Y:S04]  /*0400*/  @P2 LDG.E R18, desc[UR18][R28.64+0x38] ;  /* 0x000038121c122981 */ /* 0x000f28000c1e1900 */
[----:B------:R-:W4:Y:S04]  /*0410*/  @P3 LDG.E R16, desc[UR18][R28.64+0x4c] ;  /* 0x00004c121c103981 */ /* 0x000f28000c1e1900 */
[----:B------:R-:W4:Y:S04]  /*0420*/  @!P0 LDG.E R17, desc[UR18][R28.64+0x4] ;  /* 0x000004121c118981 */ /* 0x000f28000c1e1900 */
[----:B------:R-:W4:Y:S01]  /*0430*/  @P1 LDG.E R19, desc[UR18][R28.64+0x18] ;  /* 0x000018121c131981 */ /* 0x000f22000c1e1900 */
[----:B--2---:R-:W-:-:S04]  /*0440*/  @!P0 LOP3.LUT R5, R5, R22, RZ, 0x3c, !PT ;  /* 0x0000001605058212 */ /* 0x004fc800078e3cff */
[----:B---3--:R-:W-:Y:S02]  /*0450*/  @P1 LOP3.LUT R5, R5, R20, RZ, 0x3c, !PT ;  /* 0x0000001405051212 */ /* 0x008fe400078e3cff */
[----:B------:R-:W2:Y:S02]  /*0460*/  @!P0 LDG.E R20, desc[UR18][R28.64] ;  /* 0x000000121c148981 */ /* 0x000ea4000c1e1900 */
[----:B----4-:R-:W-:Y:S02]  /*0470*/  @P2 LOP3.LUT R5, R5, R18, RZ, 0x3c, !PT ;  /* 0x0000001205052212 */ /* 0x010fe400078e3cff */
[----:B------:R-:W3:Y:S02]  /*0480*/  @P4 LDG.E R18, desc[UR18][R28.64+0x60] ;  /* 0x000060121c124981 */ /* 0x000ee4000c1e1900 */
[----:B------:R-:W-:Y:S02]  /*0490*/  @P3 LOP3.LUT R5, R5, R16, RZ, 0x3c, !PT ;  /* 0x0000001005053212 */ /* 0x000fe400078e3cff */
[----:B------:R-:W4:Y:S01]  /*04a0*/  @P5 LDG.E R16, desc[UR18][R28.64+0x74] ;  /* 0x000074121c105981 */ /* 0x000f22000c1e1900 */
[----:B------:R-:W-:-:S03]  /*04b0*/  @!P0 LOP3.LUT R10, R10, R17, RZ, 0x3c, !PT ;  /* 0x000000110a0a8212 */ /* 0x000fc600078e3cff */
[----:B------:R-:W2:Y:S01]  /*04c0*/  @!P0 LDG.E R17, desc[UR18][R28.64+0xc] ;  /* 0x00000c121c118981 */ /* 0x000ea2000c1e1900 */
[----:B---3--:R-:W-:-:S03]  /*04d0*/  @P4 LOP3.LUT R5, R5, R18, RZ, 0x3c, !PT ;  /* 0x0000001205054212 */ /* 0x008fc600078e3cff */
[----:B------:R-:W3:Y:S01]  /*04e0*/  @P1 LDG.E R18, desc[UR18][R28.64+0x14] ;  /* 0x000014121c121981 */ /* 0x000ee2000c1e1900 */
[----:B----4-:R-:W-:-:S03]  /*04f0*/  @P5 LOP3.LUT R5, R5, R16, RZ, 0x3c, !PT ;  /* 0x0000001005055212 */ /* 0x010fc600078e3cff */
[----:B------:R-:W4:Y:S01]  /*0500*/  @P6 LDG.E R16, desc[UR18][R28.64+0x88] ;  /* 0x000088121c106981 */ /* 0x000f22000c1e1900 */
[----:B--2---:R-:W-:-:S03]  /*0510*/  @!P0 LOP3.LUT R7, R7, R20, RZ, 0x3c, !PT ;  /* 0x0000001407078212 */ /* 0x004fc600078e3cff */
[----:B------:R-:W2:Y:S01]  /*0520*/  @!P0 LDG.E R20, desc[UR18][R28.64+0x8] ;  /* 0x000008121c148981 */ /* 0x000ea2000c1e1900 */
[----:B------:R-:W-:-:S03]  /*0530*/  @!P0 LOP3.LUT R4, R4, R17, RZ, 0x3c, !PT ;  /* 0x0000001104048212 */ /* 0x000fc600078e3cff */
[----:B------:R-:W2:Y:S01]  /*0540*/  @P1 LDG.E R17, desc[UR18][R28.64+0x20] ;  /* 0x000020121c111981 */ /* 0x000ea2000c1e1900 */
[----:B---3--:R-:W-:-:S03]  /*0550*/  @P1 LOP3.LUT R7, R7, R18, RZ, 0x3c, !PT ;  /* 0x0000001207071212 */ /* 0x008fc600078e3cff */
[----:B------:R-:W3:Y:S01]  /*0560*/  @P1 LDG.E R18, desc[UR18][R28.64+0x1c] ;  /* 0x00001c121c121981 */ /* 0x000ee2000c1e1900 */
[----:B----4-:R-:W-:-:S03]  /*0570*/  @P6 LOP3.LUT R5, R5, R16, RZ, 0x3c, !PT ;  /* 0x0000001005056212 */ /* 0x010fc600078e3cff */
[----:B------:R-:W4:Y:S01]  /*0580*/  @P2 LDG.E R16, desc[UR18][R28.64+0x28] ;  /* 0x000028121c102981 */ /* 0x000f22000c1e1900 */
[----:B--2---:R-:W-:Y:S02]  /*0590*/  @!P0 LOP3.LUT R11, R11, R20, RZ, 0x3c, !PT ;  /* 0x000000140b0b8212 */ /* 0x004fe400078e3cff */
[----:B------:R-:W-:Y:S02]  /*05a0*/  @P1 LOP3.LUT R10, R10, R19, RZ, 0x3c, !PT ;  /* 0x000000130a0a1212 */ /* 0x000fe400078e3cff */
[----:B------:R-:W-:Y:S01]  /*05b0*/  @P1 LOP3.LUT R4, R4, R17, RZ, 0x3c, !PT ;  /* 0x0000001104041212 */ /* 0x000fe200078e3cff */
[----:B------:R-:W2:Y:S04]  /*05c0*/  @P2 LDG.E R19, desc[UR18][R28.64+0x2c] ;  /* 0x00002c121c132981 */ /* 0x000ea8000c1e1900 */
[----:B------:R-:W2:Y:S01]  /*05d0*/  @P2 LDG.E R17, desc[UR18][R28.64+0x34] ;  /* 0x000034121c112981 */ /* 0x000ea2000c1e1900 */
[----:B---3--:R-:W-:-:S03]  /*05e0*/  @P1 LOP3.LUT R11, R11, R18, RZ, 0x3c, !PT ;  /* 0x000000120b0b1212 */ /* 0x008fc600078e3cff */
[----:B------:R-:W3:Y:S01]  /*05f0*/  @P2 LDG.E R18, desc[UR18][R28.64+0x30] ;  /* 0x000030121c122981 */ /* 0x000ee2000c1e1900 */
[----:B----4-:R-:W-:-:S03]  /*0600*/  @P2 LOP3.LUT R7, R7, R16, RZ, 0x3c, !PT ;  /* 0x0000001007072212 */ /* 0x010fc600078e3cff */
[----:B------:R-:W4:Y:S01]  /*0610*/  @P3 LDG.E R16, desc[UR18][R28.64+0x3c] ;  /* 0x00003c121c103981 */ /* 0x000f22000c1e1900 */
[----:B--2---:R-:W-:-:S03]  /*0620*/  @P2 LOP3.LUT R10, R10, R19, RZ, 0x3c, !PT ;  /* 0x000000130a0a2212 */ /* 0x004fc600078e3cff */
[----:B------:R-:W2:Y:S01]  /*0630*/  @P3 LDG.E R19, desc[UR18][R28.64+0x40] ;  /* 0x000040121c133981 */ /* 0x000ea2000c1e1900 */
[----:B------:R-:W-:-:S03]  /*0640*/  @P2 LOP3.LUT R4, R4, R17, RZ, 0x3c, !PT ;  /* 0x0000001104042212 */ /* 0x000fc600078e3cff */
        /* <DEDUP_REMOVED lines=21> */
[----:B------:R-:W-:Y:S02]  /*07a0*/  LOP3.LUT P0, RZ, R15, 0x80, RZ, 0xc0, !PT ;  /* 0x000000800fff7812 */ /* 0x000fe4000780c0ff */
[----:B--2---:R-:W-:Y:S02]  /*07b0*/  @P5 LOP3.LUT R10, R10, R19, RZ, 0x3c, !PT ;  /* 0x000000130a0a5212 */ /* 0x004fe400078e3cff */
        /* <DEDUP_REMOVED lines=15> */
[----:B--2---:R-:W-:Y:S02]  /*08b0*/  @P0 LOP3.LUT R10, R10, R19, RZ, 0x3c, !PT ;  /* 0x000000130a0a0212 */ /* 0x004fe400078e3cff */
[----:B------:R-:W-:Y:S02]  /*08c0*/  @P0 LOP3.LUT R4, R4, R17, RZ, 0x3c, !PT ;  /* 0x0000001104040212 */ /* 0x000fe400078e3cff */
[----:B---3--:R-:W-:Y:S02]  /*08d0*/  @P0 LOP3.LUT R11, R11, R18, RZ, 0x3c, !PT ;  /* 0x000000120b0b0212 */ /* 0x008fe400078e3cff */
[----:B----4-:R-:W-:Y:S02]  /*08e0*/  @P0 LOP3.LUT R5, R5, R16, RZ, 0x3c, !PT ;  /* 0x0000001005050212 */ /* 0x010fe400078e3cff */
[----:B------:R-:W-:-:S13]  /*08f0*/  R2P PR, R15.B1, 0x7f ;  /* 0x0000007f0f007804 */ /* 0x000fda0000001000 */
[----:B------:R-:W2:Y:S04]  /*0900*/  @P0 LDG.E R16, desc[UR18][R28.64+0xa0] ;  /* 0x0000a0121c100981 */ /* 0x000ea8000c1e1900 */
[----:B------:R-:W3:Y:S04]  /*0910*/  @P0 LDG.E R18, desc[UR18][R28.64+0xa8] ;  /* 0x0000a8121c120981 */ /* 0x000ee8000c1e1900 */
[----:B------:R-:W4:Y:S04]  /*0920*/  @P0 LDG.E R17, desc[UR18][R28.64+0xac] ;  /* 0x0000ac121c110981 */ /* 0x000f28000c1e1900 */
[----:B------:R-:W4:Y:S04]  /*0930*/  @P0 LDG.E R19, desc[UR18][R28.64+0xa4] ;  /* 0x0000a4121c130981 */ /* 0x000f28000c1e1900 */
[----:B------:R-:W4:Y:S04]  /*0940*/  @P1 LDG.E R20, desc[UR18][R28.64+0xc4] ;  /* 0x0000c4121c141981 */ /* 0x000f28000c1e1900 */
[----:B------:R-:W4:Y:S01]  /*0950*/  @P6 LDG.E R22, desc[UR18][R28.64+0x128] ;  /* 0x000128121c166981 */ /* 0x000f22000c1e1900 */
[----:B--2---:R-:W-:-:S03]  /*0960*/  @P0 LOP3.LUT R7, R7, R16, RZ, 0x3c, !PT ;  /* 0x0000001007070212 */ /* 0x004fc600078e3cff */
        /* <DEDUP_REMOVED lines=9> */
[----:B------:R-:W-:Y:S02]  /*0a00*/  LOP3.LUT P0, RZ, R15, 0x8000, RZ, 0xc0, !PT ;  /* 0x000080000fff7812 */ /* 0x000fe4000780c0ff */
[----:B---3--:R-:W-:Y:S01]  /*0a10*/  @P1 LOP3.LUT R7, R7, R18, RZ, 0x3c, !PT ;  /* 0x0000001207071212 */ /* 0x008fe200078e3cff */
[----:B------:R-:W3:Y:S01]  /*0a20*/  @P2 LDG.E R15, desc[UR18][R28.64+0xd4] ;  /* 0x0000d4121c0f2981 */ /* 0x000ee2000c1e1900 */
[----:B----4-:R-:W-:-:S03]  /*0a30*/  @P1 LOP3.LUT R4, R4, R17, RZ, 0x3c, !PT ;  /* 0x0000001104041212 */ /* 0x010fc600078e3cff */
[----:B------:R-:W4:Y:S04]  /*0a40*/  @P2 LDG.E R18, desc[UR18][R28.64+0xc8] ;  /* 0x0000c8121c122981 */ /* 0x000f28000c1e1900 */
[----:B------:R-:W4:Y:S01]  /*0a50*/  @P2 LDG.E R17, desc[UR18][R28.64+0xcc] ;  /* 0x0000cc121c112981 */ /* 0x000f22000c1e1900 */
[----:B--2---:R-:W-:-:S03]  /*0a60*/  @P1 LOP3.LUT R11, R11, R16, RZ, 0x3c, !PT ;  /* 0x000000100b0b1212 */ /* 0x004fc600078e3cff */
[----:B------:R-:W2:Y:S01]  /*0a70*/  @P2 LDG.E R16, desc[UR18][R28.64+0xd0] ;  /* 0x0000d0121c102981 */ /* 0x000ea2000c1e1900 */
[----:B------:R-:W-:Y:S02]  /*0a80*/  @P1 LOP3.LUT R10, R10, R19, RZ, 0x3c, !PT ;  /* 0x000000130a0a1212 */ /* 0x000fe400078e3cff */
[----:B------:R-:W-:Y:S02]  /*0a90*/  @P1 LOP3.LUT R5, R5, R20, RZ, 0x3c, !PT ;  /* 0x0000001405051212 */ /* 0x000fe400078e3cff */
[----:B---3--:R-:W-:Y:S01]  /*0aa0*/  @P2 LOP3.LUT R4, R4, R15, RZ, 0x3c, !PT ;  /* 0x0000000f04042212 */ /* 0x008fe200078e3cff */
[----:B------:R-:W3:Y:S01]  /*0ab0*/  @P2 LDG.E R20, desc[UR18][R28.64+0xd8] ;  /* 0x0000d8121c142981 */ /* 0x000ee2000c1e1900 */
[----:B----4-:R-:W-:-:S03]  /*0ac0*/  @P2 LOP3.LUT R7, R7, R18, RZ, 0x3c, !PT ;  /* 0x0000001207072212 */ /* 0x010fc600078e3cff */
[----:B------:R-:W4:Y:S01]  /*0ad0*/  @P3 LDG.E R15, desc[UR18][R28.64+0xe8] ;  /* 0x0000e8121c0f3981 */ /* 0x000f22000c1e1900 */
[----:B------:R-:W-:-:S03]  /*0ae0*/  @P2 LOP3.LUT R10, R10, R17, RZ, 0x3c, !PT ;  /* 0x000000110a0a2212 */ /* 0x000fc600078e3cff */
        /* <DEDUP_REMOVED lines=8> */
[----:B------:R-:W-:-:S03]  /*0b70*/  @P3 LOP3.LUT R7, R7, R18, RZ, 0x3c, !PT ;  /* 0x0000001207073212 */ /* 0x000fc600078e3cff */
[----:B------:R-:W4:Y:S01]  /*0b80*/  @P4 LDG.E R18, desc[UR18][R28.64+0xf0] ;  /* 0x0000f0121c124981 */ /* 0x000f22000c1e1900 */
[----:B------:R-:W-:-:S03]  /*0b90*/  @P3 LOP3.LUT R10, R10, R17, RZ, 0x3c, !PT ;  /* 0x000000110a0a3212 */ /* 0x000fc600078e3cff */
        /* <DEDUP_REMOVED lines=33> */
[----:B------:R-:W-:-:S04]  /*0db0*/  UIADD3 UR4, UPT, UPT, UR4, 0x10, URZ ;  /* 0x0000001004047890 */ /* 0x000fc8000fffe0ff */
[----:B------:R-:W-:Y:S01]  /*0dc0*/  UISETP.NE.AND UP0, UPT, UR4, 0x20, UPT ;  /* 0x000000200400788c */ /* 0x000fe2000bf05270 */
[----:B------:R-:W-:Y:S02]  /*0dd0*/  @P6 LOP3.LUT R5, R5, R22, RZ, 0x3c, !PT ;  /* 0x0000001605056212 */ /* 0x000fe400078e3cff */
[----:B---3--:R-:W-:Y:S02]  /*0de0*/  @P0 LOP3.LUT R7, R7, R20, RZ, 0x3c, !PT ;  /* 0x0000001407070212 */ /* 0x008fe400078e3cff */
[----:B----4-:R-:W-:Y:S02]  /*0df0*/  @P0 LOP3.LUT R10, R10, R15, RZ, 0x3c, !PT ;  /* 0x0000000f0a0a0212 */ /* 0x010fe400078e3cff */
[----:B------:R-:W-:Y:S02]  /*0e00*/  @P0 LOP3.LUT R11, R11, R18, RZ, 0x3c, !PT ;  /* 0x000000120b0b0212 */ /* 0x000fe400078e3cff */
[----:B------:R-:W-:Y:S02]  /*0e10*/  @P0 LOP3.LUT R4, R4, R17, RZ, 0x3c, !PT ;  /* 0x0000001104040212 */ /* 0x000fe400078e3cff */
[----:B--2---:R-:W-:Y:S01]  /*0e20*/  @P0 LOP3.LUT R5, R5, R16, RZ, 0x3c, !PT ;  /* 0x0000001005050212 */ /* 0x004fe200078e3cff */
[----:B------:R-:W-:Y:S05]  /*0e30*/  BRA.U UP0, `(.L_x_92) ;  /* 0xfffffff5004c7547 */ /* 0x000fea000b83ffff */
[----:B------:R-:W-:-:S04]  /*0e40*/  IADD3 R26, PT, PT, R26, 0x1, RZ ;  /* 0x000000011a1a7810 */ /* 0x000fc80007ffe0ff */
[----:B------:R-:W-:-:S13]  /*0e50*/  ISETP.NE.AND P0, PT, R26, 0x5, PT ;  /* 0x000000051a00780c */ /* 0x000fda0003f05270 */
[----:B------:R-:W-:Y:S05]  /*0e60*/  @P0 BRA `(.L_x_93) ;  /* 0xfffffff400300947 */ /* 0x000fea000383ffff */
[----:B------:R0:W-:Y:S01]  /*0e70*/  STL [R1+0x34], R7 ;  /* 0x0000340701007387 */ /* 0x0001e20000100800 */
[----:B------:R-:W-:-:S03]  /*0e80*/  ISETP.NE.U32.AND P0, PT, R14, 0x1, PT ;  /* 0x000000010e00780c */ /* 0x000fc60003f05070 */
[----:B------:R0:W-:Y:S01]  /*0e90*/  STL.64 [R1+0x38], R10 ;  /* 0x0000380a01007387 */ /* 0x0001e20000100a00 */
[----:B------:R-:W-:-:S03]  /*0ea0*/  ISETP.NE.AND.EX P0, PT, RZ, RZ, PT, P0 ;  /* 0x000000ffff00720c */ /* 0x000fc60003f05300 */
[----:B------:R0:W-:Y:S10]  /*0eb0*/  STL.64 [R1+0x40], R4 ;  /* 0x0000400401007387 */ /* 0x0001f40000100a00 */
[----:B------:R-:W-:Y:S05]  /*0ec0*/  @!P0 BRA `(.L_x_91) ;  /* 0x0000001800048947 */ /* 0x000fea0003800000 */
[----:B------:R-:W-:Y:S01]  /*0ed0*/  UMOV UR5, URZ ;  /* 0x000000ff00057c82 */ /* 0x000fe20008000000 */
[----:B------:R-:W-:Y:S01]  /*0ee0*/  UMOV UR4, URZ ;  /* 0x000000ff00047c82 */ /* 0x000fe20008000000 */
[----:B------:R-:W-:Y:S01]  /*0ef0*/  IMAD.MOV.U32 R26, RZ, RZ, RZ ;  /* 0x000000ffff1a7224 */ /* 0x000fe200078e00ff */
[----:B0-----:R-:W-:Y:S01]  /*0f00*/  MOV R5, UR5 ;  /* 0x0000000500057c02 */ /* 0x001fe20008000f00 */
[----:B------:R-:W-:Y:S01]  /*0f10*/  IMAD.MOV.U32 R7, RZ, RZ, RZ ;  /* 0x000000ffff077224 */ /* 0x000fe200078e00ff */
[----:B------:R-:W-:Y:S01]  /*0f20*/  MOV R11, UR5 ;  /* 0x00000005000b7c02 */ /* 0x000fe20008000f00 */
[----:B------:R-:W-:Y:S01]  /*0f30*/  IMAD.U32 R4, RZ, RZ, UR4 ;  /* 0x00000004ff047e24 */ /* 0x000fe2000f8e00ff */
[----:B------:R-:W-:-:S07]  /*0f40*/  MOV R10, UR4 ;  /* 0x00000004000a7c02 */ /* 0x000fce0008000f00 */
.L_x_95:
[----:B------:R-:W-:-:S06]  /*0f50*/  LEA R3, R26, R1, 0x2 ;  /* 0x000000011a037211 */ /* 0x000fcc00078e10ff */
[----:B------:R-:W5:Y:S01]  /*0f60*/  LDL R3, [R3+0x34] ;  /* 0x0000340003037983 */ /* 0x000f620000100800 */
[----:B------:R-:W-:Y:S01]  /*0f70*/  SHF.L.U32 R2, R26, 0x5, RZ ;  /* 0x000000051a027819 */ /* 0x000fe200000006ff */
[----:B------:R-:W-:-:S06]  /*0f80*/  UMOV UR4, URZ ;  /* 0x000000ff00047c82 */ /* 0x000fcc0008000000 */
.L_x_94:
        /* <DEDUP_REMOVED lines=181> */
[----:B------:R-:W-:Y:S05]  /*1ae0*/  @P0 BRA `(.L_x_91) ;  /* 0x0000000800fc0947 */ /* 0x000fea0003800000 */
[----:B------:R-:W-:Y:S01]  /*1af0*/  UMOV UR5, URZ ;  /* 0x000000ff00057c82 */ /* 0x000fe20008000000 */
[----:B------:R-:W-:Y:S01]  /*1b00*/  UMOV UR4, URZ ;  /* 0x000000ff00047c82 */ /* 0x000fe20008000000 */
[----:B------:R-:W-:Y:S01]  /*1b10*/  IMAD.MOV.U32 R19, RZ, RZ, RZ ;  /* 0x000000ffff137224 */ /* 0x000fe200078e00ff */
[----:B-1----:R-:W-:Y:S01]  /*1b20*/  MOV R5, UR5 ;  /* 0x0000000500057c02 */ /* 0x002fe20008000f00 */
[----:B------:R-:W-:Y:S01]  /*1b30*/  IMAD.MOV.U32 R7, RZ, RZ, RZ ;  /* 0x000000ffff077224 */ /* 0x000fe200078e00ff */
[----:B------:R-:W-:Y:S01]  /*1b40*/  MOV R11, UR5 ;  /* 0x00000005000b7c02 */ /* 0x000fe20008000f00 */
[----:B------:R-:W-:Y:S01]  /*1b50*/  IMAD.U32 R4, RZ, RZ, UR4 ;  /* 0x00000004ff047e24 */ /* 0x000fe2000f8e00ff */
[----:B------:R-:W-:-:S07]  /*1b60*/  MOV R10, UR4 ;  /* 0x00000004000a7c02 */ /* 0x000fce0008000f00 */
.L_x_97:
[----:B------:R-:W-:-:S06]  /*1b70*/  LEA R3, R19, R1, 0x2 ;  /* 0x0000000113037211 */ /* 0x000fcc00078e10ff */
[----:B------:R-:W5:Y:S01]  /*1b80*/  LDL R3, [R3+0x34] ;  /* 0x0000340003037983 */ /* 0x000f620000100800 */
[----:B------:R-:W-:Y:S01]  /*1b90*/  SHF.L.U32 R2, R19, 0x5, RZ ;  /* 0x0000000513027819 */ /* 0x000fe200000006ff */
[----:B------:R-:W-:-:S06]  /*1ba0*/  UMOV UR4, URZ ;  /* 0x000000ff00047c82 */ /* 0x000fcc0008000000 */
.L_x_96:
        /* <DEDUP_REMOVED lines=12> */
[----:B------:R-:W4:Y:S04]  /*1c70*/  @!P0 LDG.E R15, desc[UR18][R22.64+0xc] ;  /* 0x00000c12160f8981 */ /* 0x000f28000c1e1900 */
        /* <DEDUP_REMOVED lines=10> */
[----:B------:R-:W4:Y:S01]  /*1d20*/  @P1 LDG.E R17, desc[UR18][R22.64+0x18] ;  /* 0x0000181216111981 */ /* 0x000f22000c1e1900 */
[----:B------:R-:W-:-:S03]  /*1d30*/  @!P0 LOP3.LUT R4, R4, R15, RZ, 0x3c, !PT ;  /* 0x0000000f04048212 */ /* 0x000fc600078e3cff */
[----:B------:R-:W4:Y:S01]  /*1d40*/  @P1 LDG.E R15, desc[UR18][R22.64+0x20] ;  /* 0x00002012160f1981 */ /* 0x000f22000c1e1900 */
[----:B--2---:R-:W-:-:S03]  /*1d50*/  @!P0 LOP3.LUT R11, R11, R20, RZ, 0x3c, !PT ;  /* 0x000000140b0b8212 */ /* 0x004fc600078e3cff */
[----:B------:R-:W2:Y:S01]  /*1d60*/  @P1 LDG.E R20, desc[UR18][R22.64+0x14] ;  /* 0x0000141216141981 */ /* 0x000ea2000c1e1900 */
[----:B---3--:R-:W-:-:S03]  /*1d70*/  @P4 LOP3.LUT R5, R5, R18, RZ, 0x3c, !PT ;  /* 0x0000001205054212 */ /* 0x008fc600078e3cff */
[----:B------:R-:W3:Y:S01]  /*1d80*/  @P1 LDG.E R18, desc[UR18][R22.64+0x1c] ;  /* 0x00001c1216121981 */ /* 0x000ee2000c1e1900 */
[----:B----4-:R-:W-:-:S03]  /*1d90*/  @P5 LOP3.LUT R5, R5, R16, RZ, 0x3c, !PT ;  /* 0x0000001005055212 */ /* 0x010fc600078e3cff */
[----:B------:R-:W4:Y:S01]  /*1da0*/  @P6 LDG.E R16, desc[UR18][R22.64+0x88] ;  /* 0x0000881216106981 */ /* 0x000f22000c1e1900 */
[----:B------:R-:W-:Y:S02]  /*1db0*/  @!P0 LOP3.LUT R7, R7, R28, RZ, 0x3c, !PT ;  /* 0x0000001c07078212 */ /* 0x000fe400078e3cff */
[----:B------:R-:W-:Y:S02]  /*1dc0*/  @P1 LOP3.LUT R10, R10, R17, RZ, 0x3c, !PT ;  /* 0x000000110a0a1212 */ /* 0x000fe400078e3cff */
        /* <DEDUP_REMOVED lines=13> */
[----:B--2---:R-:W-:Y:S02]  /*1ea0*/  @P2 LOP3.LUT R7, R7, R20, RZ, 0x3c, !PT ;  /* 0x0000001407072212 */ /* 0x004fe400078e3cff */
[----:B---3--:R-:W-:Y:S01]  /*1eb0*/  @P2 LOP3.LUT R11, R11, R18, RZ, 0x3c, !PT ;  /* 0x000000120b0b2212 */ /* 0x008fe200078e3cff */
[----:B------:R-:W2:Y:S01]  /*1ec0*/  @P4 LDG.E R20, desc[UR18][R22.64+0x58] ;  /* 0x0000581216144981 */ /* 0x000ea2000c1e1900 */
[----:B----4-:R-:W-:-:S03]  /*1ed0*/  @P3 LOP3.LUT R7, R7, R16, RZ, 0x3c, !PT ;  /* 0x0000001007073212 */ /* 0x010fc600078e3cff */
[----:B------:R-:W3:Y:S04]  /*1ee0*/  @P3 LDG.E R18, desc[UR18][R22.64+0x44] ;  /* 0x0000441216123981 */ /* 0x000ee8000c1e1900 */
[----:B------:R-:W4:Y:S01]  /*1ef0*/  @P4 LDG.E R16, desc[UR18][R22.64+0x50] ;  /* 0x0000501216104981 */ /* 0x000f22000c1e1900 */
[----:B------:R-:W-:Y:S02]  /*1f00*/  @P3 LOP3.LUT R10, R10, R27, RZ, 0x3c, !PT ;  /* 0x0000001b0a0a3212 */ /* 0x000fe400078e3cff */
[----:B------:R-:W-:Y:S01]  /*1f10*/  @P3 LOP3.LUT R4, R4, R17, RZ, 0x3c, !PT ;  /* 0x0000001104043212 */ /* 0x000fe200078e3cff */
[----:B------:R-:W2:Y:S01]  /*1f20*/  @P5 LDG.E R27, desc[UR18][R22.64+0x70] ;  /* 0x00007012161b5981 */ /* 0x000ea2000c1e1900 */
[----:B------:R-:W-:-:S03]  /*1f30*/  @P4 LOP3.LUT R10, R10, R15, RZ, 0x3c, !PT ;  /* 0x0000000f0a0a4212 */ /* 0x000fc600078e3cff */
[----:B------:R-:W2:Y:S04]  /*1f40*/  @P4 LDG.E R17, desc[UR18][R22.64+0x5c] ;  /* 0x00005c1216114981 */ /* 0x000ea8000c1e1900 */
[----:B------:R-:W2:Y:S01]  /*1f50*/  @P5 LDG.E R15, desc[UR18][R22.64+0x68] ;  /* 0x00006812160f5981 */ /* 0x000ea2000c1e1900 */
[----:B---3--:R-:W-:-:S03]  /*1f60*/  @P3 LOP3.LUT R11, R11, R18, RZ, 0x3c, !PT ;  /* 0x000000120b0b3212 */ /* 0x008fc600078e3cff */
[----:B------:R-:W3:Y:S01]  /*1f70*/  @P5 LDG.E R18, desc[UR18][R22.64+0x64] ;  /* 0x0000641216125981 */ /* 0x000ee2000c1e1900 */
[----:B----4-:R-:W-:-:S03]  /*1f80*/  @P4 LOP3.LUT R7, R7, R16, RZ, 0x3c, !PT ;  /* 0x0000001007074212 */ /* 0x010fc600078e3cff */
[----:B------:R-:W4:Y:S01]  /*1f90*/  @P5 LDG.E R16, desc[UR18][R22.64+0x6c] ;  /* 0x00006c1216105981 */ /* 0x000f22000c1e1900 */
[----:B--2---:R-:W-:Y:S02]  /*1fa0*/  @P4 LOP3.LUT R11, R11, R20, RZ, 0x3c, !PT ;  /* 0x000000140b0b4212 */ /* 0x004fe400078e3cff */
[----:B------:R-:W-:Y:S02]  /*1fb0*/  @P4 LOP3.LUT R4, R4, R17, RZ, 0x3c, !PT ;  /* 0x0000001104044212 */ /* 0x000fe400078e3cff */
        /* <DEDUP_REMOVED lines=8> */
[----:B------:R-:W-:Y:S02]  /*2040*/  @P5 LOP3.LUT R4, R4, R27, RZ, 0x3c, !PT ;  /* 0x0000001b04045212 */ /* 0x000fe400078e3cff */
[----:B--2---:R-:W-:Y:S02]  /*2050*/  @P6 LOP3.LUT R10, R10, R17, RZ, 0x3c, !PT ;  /* 0x000000110a0a6212 */ /* 0x004fe400078e3cff */
[----:B------:R-:W-:-:S07]  /*2060*/  @P6 LOP3.LUT R4, R4, R15, RZ, 0x3c, !PT ;  /* 0x0000000f04046212 */ /* 0x000fce00078e3cff */
[----:B------:R-:W2:Y:S04]  /*2070*/  @P0 LDG.E R20, desc[UR18][R22.64+0x8c] ;  /* 0x00008c1216140981 */ /* 0x000ea8000c1e1900 */
        /* <DEDUP_REMOVED lines=26> */
[----:B------:R-:W-:Y:S02]  /*2220*/  @P0 LOP3.LUT R5, R5, R20, RZ, 0x3c, !PT ;  /* 0x0000001405050212 */ /* 0x000fe400078e3cff */
[----:B------:R-:W-:Y:S01]  /*2230*/  LOP3.LUT P0, RZ, R14, 0x8000, RZ, 0xc0, !PT ;  /* 0x000080000eff7812 */ /* 0x000fe2000780c0ff */
        /* <DEDUP_REMOVED lines=8> */
[----:B------:R-:W-:Y:S02]  /*22c0*/  @P1 LOP3.LUT R4, R4, R27, RZ, 0x3c, !PT ;  /* 0x0000001b04041212 */ /* 0x000fe400078e3cff */
[----:B------:R-:W-:Y:S01]  /*22d0*/  @P2 LOP3.LUT R10, R10, R17, RZ, 0x3c, !PT ;  /* 0x000000110a0a2212 */ /* 0x000fe200078e3cff */
[----:B------:R-:W4:Y:S04]  /*22e0*/  @P4 LDG.E R27, desc[UR18][R22.64+0xf4] ;  /* 0x0000f412161b4981 */ /* 0x000f28000c1e1900 */
        /* <DEDUP_REMOVED lines=23> */
[----:B------:R-:W4:Y:S01]  /*2460*/  @P0 LDG.E R27, desc[UR18][R22.64+0x138] ;  /* 0x00013812161b0981 */ /* 0x000f22000c1e1900 */
[----:B------:R-:W-:-:S03]  /*2470*/  @P4 LOP3.LUT R4, R4, R17, RZ, 0x3c, !PT ;  /* 0x0000001104044212 */ /* 0x000fc600078e3cff */
        /* <DEDUP_REMOVED lines=22> */
[----:B------:R-:W-:-:S04]  /*25e0*/  UIADD3 UR4, UPT, UPT, UR4, 0x10, URZ ;  /* 0x0000001004047890 */ /* 0x000fc8000fffe0ff */
[----:B------:R-:W-:Y:S01]  /*25f0*/  UISETP.NE.AND UP0, UPT, UR4, 0x20, UPT ;  /* 0x000000200400788c */ /* 0x000fe2000bf05270 */
[----:B------:R-:W-:Y:S02]  /*2600*/  @P6 LOP3.LUT R5, R5, R20, RZ, 0x3c, !PT ;  /* 0x0000001405056212 */ /* 0x000fe400078e3cff */
[----:B------:R-:W-:Y:S02]  /*2610*/  @P6 LOP3.LUT R4, R4, R17, RZ, 0x3c, !PT ;  /* 0x0000001104046212 */ /* 0x000fe400078e3cff */
[----:B------:R-:W-:Y:S02]  /*2620*/  @P0 LOP3.LUT R5, R5, R14, RZ, 0x3c, !PT ;  /* 0x0000000e05050212 */ /* 0x000fe400078e3cff */
[----:B------:R-:W-:Y:S02]  /*2630*/  @P0 LOP3.LUT R4, R4, R27, RZ, 0x3c, !PT ;  /* 0x0000001b04040212 */ /* 0x000fe400078e3cff */
[----:B--2---:R-:W-:Y:S02]  /*2640*/  @P0 LOP3.LUT R7, R7, R18, RZ, 0x3c, !PT ;  /* 0x0000001207070212 */ /* 0x004fe400078e3cff */
[----:B---3--:R-:W-:-:S02]  /*2650*/  @P0 LOP3.LUT R10, R10, R15, RZ, 0x3c, !PT ;  /* 0x0000000f0a0a0212 */ /* 0x008fc400078e3cff */
[----:B----4-:R-:W-:Y:S01]  /*2660*/  @P0 LOP3.LUT R11, R11, R16, RZ, 0x3c, !PT ;  /* 0x000000100b0b0212 */ /* 0x010fe200078e3cff */
[----:B------:R-:W-:Y:S05]  /*2670*/  BRA.U UP0, `(.L_x_96) ;  /* 0xfffffff5004c7547 */ /* 0x000fea000b83ffff */
[----:B------:R-:W-:-:S04]  /*2680*/  IADD3 R19, PT, PT, R19, 0x1, RZ ;  /* 0x0000000113137810 */ /* 0x000fc80007ffe0ff */
[----:B------:R-:W-:-:S13]  /*2690*/  ISETP.NE.AND P0, PT, R19, 0x5, PT ;  /* 0x000000051300780c */ /* 0x000fda0003f05270 */
[----:B------:R-:W-:Y:S05]  /*26a0*/  @P0 BRA `(.L_x_97) ;  /* 0xfffffff400300947 */ /* 0x000fea000383ffff */
[----:B------:R2:W-:Y:S04]  /*26b0*/  STL [R1+0x34], R7 ;  /* 0x0000340701007387 */ /* 0x0005e80000100800 */
[----:B------:R2:W-:Y:S04]  /*26c0*/  STL.64 [R1+0x38], R10 ;  /* 0x0000380a01007387 */ /* 0x0005e80000100a00 */
[----:B------:R2:W-:Y:S02]  /*26d0*/  STL.64 [R1+0x40], R4 ;  /* 0x0000400401007387 */ /* 0x0005e40000100a00 */
.L_x_91:
[----:B------:R-:W-:Y:S05]  /*26e0*/  BSYNC.RECONVERGENT B0 ;  /* 0x0000000000007941 */ /* 0x000fea0003800200 */
.L_x_90:
[----:B------:R-:W-:Y:S01]  /*26f0*/  ISETP.GT.U32.AND P0, PT, R9, 0x3, PT ;  /* 0x000000030900780c */ /* 0x000fe20003f04070 */
[----:B------:R-:W-:Y:S01]  /*2700*/  VIADD R21, R21, 0x1 ;  /* 0x0000000115157836 */ /* 0x000fe20000000000 */
[--C-:B------:R-:W-:Y:S02]  /*2710*/  SHF.R.U64 R9, R9, 0x2, R8.reuse ;  /* 0x0000000209097819 */ /* 0x100fe40000001208 */
[----:B------:R-:W-:Y:S02]  /*2720*/  ISETP.GT.U32.AND.EX P0, PT, R8, RZ, PT, P0 ;  /* 0x000000ff0800720c */ /* 0x000fe40003f04100 */
[----:B------:R-:W-:-:S11]  /*2730*/  SHF.R.U32.HI R8, RZ, 0x2, R8 ;  /* 0x00000002ff087819 */ /* 0x000fd60000011608 */
[----:B------:R-:W-:Y:S05]  /*2740*/  @P0 BRA `(.L_x_98) ;  /* 0xffffffd800cc0947 */ /* 0x000fea000383ffff */
.L_x_89:
[----:B------:R-:W-:Y:S05]  /*2750*/  BSYNC.RECONVERGENT B1 ;  /* 0x0000000000017941 */ /* 0x000fea0003800200 */
.L_x_88:
[----:B------:R-:W3:Y:S02]  /*2760*/  LDCU.64 UR4, c[0x0][0x388] ;  /* 0x00007100ff0477ac */ /* 0x000ee40008000a00 */
[----:B---3--:R-:W-:-:S04]  /*2770*/  ISETP.GE.U32.AND P0, PT, R13, UR4, PT ;  /* 0x000000040d007c0c */ /* 0x008fc8000bf06070 */
[----:B------:R-:W-:-:S13]  /*2780*/  ISETP.GE.U32.AND.EX P0, PT, R12, UR5, PT, P0 ;  /* 0x000000050c007c0c */ /* 0x000fda000bf06100 */
[----:B------:R-:W-:Y:S05]  /*2790*/  @P0 EXIT ;  /* 0x000000000000094d */ /* 0x000fea0003800000 */
[----:B------:R-:W3:Y:S01]  /*27a0*/  LDC.64 R2, c[0x0][0x398] ;  /* 0x0000e600ff027b82 */ /* 0x000ee20000000a00 */
[----:B------:R-:W4:Y:S01]  /*27b0*/  LDCU.64 UR16, c[0x0][0x3a8] ;  /* 0x00007500ff1077ac */ /* 0x000f220008000a00 */
[----:B------:R-:W-:Y:S01]  /*27c0*/  BSSY.RECONVERGENT B3, `(.L_x_99) ;  /* 0x0000086000037945 */ /* 0x000fe20003800200 */
[----:B------:R-:W5:Y:S05]  /*27d0*/  LDCU UR12, c[0x0][0x370] ;  /* 0x00006e00ff0c77ac */ /* 0x000f6a0008000800 */
[----:B------:R-:W0:Y:S01]  /*27e0*/  LDC.64 R8, c[0x0][0x398] ;  /* 0x0000e600ff087b82 */ /* 0x000e220000000a00 */
[----:B------:R-:W1:Y:S01]  /*27f0*/  LDCU UR11, c[0x0][0x3a0] ;  /* 0x00007400ff0b77ac */ /* 0x000e620008000800 */
[----:B------:R-:W2:Y:S01]  /*2800*/  LDCU UR8, c[0x0][0x3b8] ;  /* 0x00007700ff0877ac */ /* 0x000ea20008000800 */
[----:B------:R-:W0:Y:S01]  /*2810*/  LDCU.64 UR14, c[0x0][0x3a8] ;  /* 0x00007500ff0e77ac */ /* 0x000e220008000a00 */
[----:B----4-:R-:W-:Y:S01]  /*2820*/  DSETP.LT.AND P0, PT, RZ, UR16, PT ;  /* 0x00000010ff007e2a */ /* 0x010fe2000bf01000 */
[----:B------:R-:W4:Y:S01]  /*2830*/  LDCU UR10, c[0x0][0x3b0] ;  /* 0x00007600ff0a77ac */ /* 0x000f220008000800 */
[----:B-----5:R-:W-:-:S02]  /*2840*/  IMAD R16, R0, UR12, RZ ;  /* 0x0000000c00107c24 */ /* 0x020fc4000f8e02ff */
[----:B---3--:R-:W-:Y:S01]  /*2850*/  FADD R15, -R2, R3 ;  /* 0x00000003020f7221 */ /* 0x008fe20000000100 */
[----:B------:R-:W3:Y:S01]  /*2860*/  LDCU UR9, c[0x0][0x3b4] ;  /* 0x00007680ff0977ac */ /* 0x000ee20008000800 */
[----:B------:R-:W0:Y:S01]  /*2870*/  LDCU.128 UR4, c[0x0][0x380] ;  /* 0x00007000ff0477ac */ /* 0x000e220008000c00 */
[----:B-1----:R-:W-:Y:S02]  /*2880*/  UISETP.GE.AND UP1, UPT, UR11, URZ, UPT ;  /* 0x000000ff0b00728c */ /* 0x002fe4000bf26270 */
[----:B--2-4-:R-:W-:-:S11]  /*2890*/  UISETP.GE.AND UP0, UPT, UR8, URZ, UPT ;  /* 0x000000ff0800728c */ /* 0x014fd6000bf06270 */
.L_x_109:
[----:B------:R-:W-:Y:S01]  /*28a0*/  MOV R19, R11 ;  /* 0x0000000b00137202 */ /* 0x000fe20000000f00 */
[----:B-1----:R-:W-:Y:S01]  /*28b0*/  IMAD.MOV.U32 R14, RZ, RZ, R4 ;  /* 0x000000ffff0e7224 */ /* 0x002fe200078e0004 */
[----:B------:R-:W-:Y:S01]  /*28c0*/  MOV R17, R10 ;  /* 0x0000000a00117202 */ /* 0x000fe20000000f00 */
[----:B------:R-:W-:Y:S01]  /*28d0*/  BSSY.RECONVERGENT B2, `(.L_x_100) ;  /* 0x000006b000027945 */ /* 0x000fe20003800200 */
[----:B------:R-:W-:Y:S01]  /*28e0*/  MOV R18, R5 ;  /* 0x0000000500127202 */ /* 0x000fe20000000f00 */
[----:B0-----:R-:W-:Y:S01]  /*28f0*/  IMAD.MOV.U32 R4, RZ, RZ, R5 ;  /* 0x000000ffff047224 */ /* 0x001fe200078e0005 */
[----:B------:R-:W-:Y:S01]  /*2900*/  MOV R11, R14 ;  /* 0x0000000e000b7202 */ /* 0x000fe20000000f00 */
[----:B------:R-:W-:Y:S01]  /*2910*/  IMAD.MOV.U32 R10, RZ, RZ, R19 ;  /* 0x000000ffff0a7224 */ /* 0x000fe200078e0013 */
[----:B------:R-:W-:Y:S06]  /*2920*/  @!P0 BRA `(.L_x_101) ;  /* 0x0000000000688947 */ /* 0x000fec0003800000 */
[----:B------:R-:W-:Y:S01]  /*2930*/  SHF.R.U32.HI R10, RZ, 0x2, R7 ;  /* 0x00000002ff0a7819 */ /* 0x000fe20000011607 */
[----:B------:R-:W-:Y:S01]  /*2940*/  IMAD.MOV.U32 R3, RZ, RZ, 0x2f800000 ;  /* 0x2f800000ff037424 */ /* 0x000fe200078e00ff */
[----:B------:R-:W-:Y:S01]  /*2950*/  IADD3 R6, PT, PT, R6, 0x587c5, RZ ;  /* 0x000587c506067810 */ /* 0x000fe20007ffe0ff */
[----:B------:R-:W-:Y:S01]  /*2960*/  IMAD.MOV.U32 R20, RZ, RZ, 0x7fff ;  /* 0x00007fffff147424 */ /* 0x000fe200078e00ff */
[----:B------:R-:W-:Y:S01]  /*2970*/  LOP3.LUT R11, R10, R7, RZ, 0x3c, !PT ;  /* 0x000000070a0b7212 */ /* 0x000fe200078e3cff */
[----:B------:R-:W-:Y:S04]  /*2980*/  IMAD.SHL.U32 R10, R5, 0x10, RZ ;  /* 0x00000010050a7824 */ /* 0x000fe800078e00ff */
[C---:B------:R-:W-:Y:S05]  /*2990*/  IMAD.SHL.U32 R7, R11.reuse, 0x2, RZ ;  /* 0x000000020b077824 */ /* 0x040fea00078e00ff */
[----:B------:R-:W-:Y:S02]  /*29a0*/  LOP3.LUT R10, R11, R7, R10, 0x96, !PT ;  /* 0x000000070b0a7212 */ /* 0x000fe400078e960a */
[----:B------:R-:W-:Y:S02]  /*29b0*/  MOV R7, R17 ;  /* 0x0000001100077202 */ /* 0x000fe40000000f00 */
[----:B------:R-:W-:Y:S05]  /*29c0*/  LOP3.LUT R4, R10, R5, RZ, 0x3c, !PT ;  /* 0x000000050a047212 */ /* 0x000fea00078e3cff */
[----:B------:R-:W-:Y:S05]  /*29d0*/  IMAD.IADD R2, R4, 0x1, R6 ;  /* 0x0000000104027824 */ /* 0x000fea00078e0206 */
[----:B------:R-:W-:Y:S05]  /*29e0*/  I2FP.F32.U32 R2, R2 ;  /* 0x0000000200027245 */ /* 0x000fea0000201000 */
[----:B------:R-:W-:Y:S04]  /*29f0*/  FFMA R0, R2, R3, 1.1641532182693481445e-10 ;  /* 0x2f00000002007423 */ /* 0x000fe80000000003 */
[----:B------:R-:W0:Y:S02]  /*2a00*/  F2F.F64.F32 R10, R0 ;  /* 0x00000000000a7310 */ /* 0x000e240000201800 */
[----:B0-----:R-:W-:Y:S01]  /*2a10*/  DSETP.GEU.AND P1, PT, R10, UR14, PT ;  /* 0x0000000e0a007e2a */ /* 0x001fe2000bf2e000 */
[----:B------:R-:W-:Y:S01]  /*2a20*/  MOV R10, R14 ;  /* 0x0000000e000a7202 */ /* 0x000fe20000000f00 */
[----:B------:R-:W-:Y:S11]  /*2a30*/  IMAD.MOV.U32 R11, RZ, RZ, R5 ;  /* 0x000000ffff0b7224 */ /* 0x000ff600078e0005 */
[----:B------:R-:W-:Y:S01]  /*2a40*/  @!UPT UIADD3 URZ, UPT, UPT, URZ, URZ, URZ ;  /* 0x000000fffffff290 */ /* 0x000fe2000fffe0ff */
[----:B------:R-:W-:Y:S01]  /*2a50*/  @!P1 MOV R7, R17 ;  /* 0x0000001100079202 */ /* 0x000fe20000000f00 */
[--C-:B------:R-:W-:Y:S01]  /*2a60*/  @!P1 IMAD.MOV.U32 R11, RZ, RZ, R14.reuse ;  /* 0x000000ffff0b9224 */ /* 0x100fe200078e000e */
[----:B------:R-:W-:Y:S01]  /*2a70*/  @!P1 PRMT R14, R20, 0x7610, R14 ;  /* 0x00007610140e9816 */ /* 0x000fe2000000000e */
[----:B------:R-:W-:Y:S01]  /*2a80*/  @!P1 IMAD.MOV.U32 R5, RZ, RZ, R4 ;  /* 0x000000ffff059224 */ /* 0x000fe200078e0004 */
[----:B------:R-:W-:Y:S01]  /*2a90*/  @!P1 MOV R4, R18 ;  /* 0x0000001200049202 */ /* 0x000fe20000000f00 */
[----:B------:R-:W-:Y:S01]  /*2aa0*/  @!P1 IMAD.MOV.U32 R10, RZ, RZ, R19 ;  /* 0x000000ffff0a9224 */ /* 0x000fe200078e0013 */
[----:B------:R-:W-:Y:S01]  /*2ab0*/  MOV R17, R19 ;  /* 0x0000001300117202 */ /* 0x000fe20000000f00 */
[----:B------:R-:W-:Y:S06]  /*2ac0*/  @!P1 BRA `(.L_x_102) ;  /* 0x00000004002c9947 */ /* 0x000fec0003800000 */
.L_x_101:
[----:B------:R-:W-:Y:S01]  /*2ad0*/  SHF.R.U32.HI R18, RZ, 0x2, R7 ;  /* 0x00000002ff127819 */ /* 0x000fe20000011607 */
[----:B------:R-:W-:Y:S01]  /*2ae0*/  IMAD.SHL.U32 R14, R4, 0x10, RZ ;  /* 0x00000010040e7824 */ /* 0x000fe200078e00ff */
[----:B------:R-:W-:Y:S02]  /*2af0*/  IADD3 R6, PT, PT, R6, 0x587c5, RZ ;  /* 0x000587c506067810 */ /* 0x000fe40007ffe0ff */
[----:B------:R-:W-:Y:S02]  /*2b00*/  LOP3.LUT R18, R18, R7, RZ, 0x3c, !PT ;  /* 0x0000000712127212 */ /* 0x000fe400078e3cff */
[----:B------:R-:W-:Y:S03]  /*2b10*/  MOV R3, 0x2f800000 ;  /* 0x2f80000000037802 */ /* 0x000fe60000000f00 */
[C---:B------:R-:W-:Y:S05]  /*2b20*/  IMAD.SHL.U32 R7, R18.reuse, 0x2, RZ ;  /* 0x0000000212077824 */ /* 0x040fea00078e00ff */
[----:B------:R-:W-:Y:S04]  /*2b30*/  LOP3.LUT R7, R18, R7, R14, 0x96, !PT ;  /* 0x0000000712077212 */ /* 0x000fe800078e960e */
[----:B------:R-:W-:Y:S05]  /*2b40*/  LOP3.LUT R5, R7, R4, RZ, 0x3c, !PT ;  /* 0x0000000407057212 */ /* 0x000fea00078e3cff */
[----:B------:R-:W-:Y:S05]  /*2b50*/  IMAD.IADD R2, R5, 0x1, R6 ;  /* 0x0000000105027824 */ /* 0x000fea00078e0206 */
[----:B------:R-:W-:Y:S05]  /*2b60*/  I2FP.F32.U32 R2, R2 ;  /* 0x0000000200027245 */ /* 0x000fea0000201000 */
[----:B------:R-:W-:Y:S04]  /*2b70*/  FFMA R0, R2, R3, 1.1641532182693481445e-10 ;  /* 0x2f00000002007423 */ /* 0x000fe80000000003 */
[----:B------:R-:W-:Y:S01]  /*2b80*/  FFMA R18, -R0, R8, R9 ;  /* 0x0000000800127223 */ /* 0x000fe20000000109 */
[----:B------:R-:W-:Y:S06]  /*2b90*/  BRA.U !UP1, `(.L_x_103) ;  /* 0x0000000109b87547 */ /* 0x000fec000b800000 */
[----:B------:R-:W-:Y:S01]  /*2ba0*/  FMUL R3, R18, UR10 ;  /* 0x0000000a12037c20 */ /* 0x000fe20008400000 */
[----:B------:R-:W-:Y:S01]  /*2bb0*/  HFMA2 R18, -RZ, RZ, -448, 0 ;  /* 0xdf000000ff127431 */ /* 0x000fe200000001ff */
[----:B------:R-:W-:Y:S03]  /*2bc0*/  BSSY.RECONVERGENT B1, `(.L_x_104) ;  /* 0x0000028000017945 */ /* 0x000fe60003800200 */
[----:B------:R-:W-:Y:S11]  /*2bd0*/  FSETP.NAN.AND P1, PT, |R3|, |R3|, PT ;  /* 0x400000030300720b */ /* 0x000ff60003f28200 */
[----:B------:R-:W-:Y:S02]  /*2be0*/  @!UPT UIADD3 URZ, UPT, UPT, URZ, URZ, URZ ;  /* 0x000000fffffff290 */ /* 0x000fe4000fffe0ff */
[----:B------:R-:W-:Y:S05]  /*2bf0*/  @P1 BRA `(.L_x_105) ;  /* 0x0000000000901947 */ /* 0x000fea0003800000 */
[----:B------:R-:W-:Y:S02]  /*2c00*/  FSETP.GE.AND P1, PT, R3, 9.22337203685477580800e+18, PT ;  /* 0x5f0000000300780b */ /* 0x000fe40003f26000 */
[----:B------:R-:W-:Y:S11]  /*2c10*/  MOV R18, 0x5f000000 ;  /* 0x5f00000000127802 */ /* 0x000ff60000000f00 */
[----:B------:R-:W-:Y:S05]  /*2c20*/  @P1 BRA `(.L_x_105) ;  /* 0x0000000000841947 */ /* 0x000fea0003800000 */
[----:B------:R-:W-:Y:S02]  /*2c30*/  FSETP.GTU.AND P1, PT, R3, -9.22337203685477580800e+18, PT ;  /* 0xdf0000000300780b */ /* 0x000fe40003f2c000 */
[----:B------:R-:W-:Y:S11]  /*2c40*/  MOV R18, 0xdf000000 ;  /* 0xdf00000000127802 */ /* 0x000ff60000000f00 */
[----:B------:R-:W-:Y:S05]  /*2c50*/  @!P1 BRA `(.L_x_105) ;  /* 0x0000000000789947 */ /* 0x000fea0003800000 */
[----:B------:R-:W-:Y:S01]  /*2c60*/  IMAD.MOV.U32 R19, RZ, RZ, RZ ;  /* 0x000000ffff137224 */ /* 0x000fe200078e00ff */
[----:B------:R-:W-:Y:S01]  /*2c70*/  SHF.R.U32.HI R2, RZ, 0x17, R3 ;  /* 0x00000017ff027819 */ /* 0x000fe20000011603 */
[----:B------:R-:W-:Y:S01]  /*2c80*/  HFMA2 R0, -RZ, RZ, 0, 0 ;  /* 0x00000000ff007431 */ /* 0x000fe200000001ff */
[----:B------:R-:W-:Y:S01]  /*2c90*/  BSSY.RECONVERGENT B0, `(.L_x_106) ;  /* 0x0000012000007945 */ /* 0x000fe20003800200 */
[----:B------:R-:W-:Y:S01]  /*2ca0*/  IMAD.MOV.U32 R7, RZ, RZ, RZ ;  /* 0x000000ffff077224 */ /* 0x000fe200078e00ff */
[----:B------:R-:W-:Y:S01]  /*2cb0*/  LOP3.LUT R2, R2, 0xff, RZ, 0xc0, !PT ;  /* 0x000000ff02027812 */ /* 0x000fe200078ec0ff */
[----:B------:R-:W-:Y:S03]  /*2cc0*/  IMAD.MOV.U32 R14, RZ, RZ, RZ ;  /* 0x000000ffff0e7224 */ /* 0x000fe600078e00ff */
[----:B------:R-:W-:Y:S11]  /*2cd0*/  ISETP.GE.U32.AND P1, PT, R2, 0x7e, PT ;  /* 0x0000007e0200780c */ /* 0x000ff60003f26070 */
[----:B------:R-:W-:Y:S02]  /*2ce0*/  @!UPT UIADD3 URZ, UPT, UPT, URZ, URZ, URZ ;  /* 0x000000fffffff290 */ /* 0x000fe4000fffe0ff */
[----:B------:R-:W-:Y:S05]  /*2cf0*/  @!P1 BRA `(.L_x_107) ;  /* 0x00000000002c9947 */ /* 0x000fea0003800000 */
[----:B------:R-:W-:Y:S01]  /*2d00*/  ISETP.NE.AND P1, PT, R2, 0xbd, PT ;  /* 0x000000bd0200780c */ /* 0x000fe20003f25270 */
[----:B------:R-:W-:Y:S02]  /*2d10*/  IMAD.SHL.U32 R0, R3, 0x80, RZ ;  /* 0x0000008003007824 */ /* 0x000fe400078e00ff */
[----:B------:R-:W-:Y:S03]  /*2d20*/  IMAD.MOV.U32 R7, RZ, RZ, RZ ;  /* 0x000000ffff077224 */ /* 0x000fe600078e00ff */
[----:B------:R-:W-:Y:S04]  /*2d30*/  LOP3.LUT R0, R0, 0x3fffff80, RZ, 0xc0, !PT ;  /* 0x3fffff8000007812 */ /* 0x000fe800078ec0ff */
[----:B------:R-:W-:Y:S03]  /*2d40*/  LOP3.LUT R0, R0, 0x40000000, RZ, 0xfc, !PT ;  /* 0x4000000000007812 */ /* 0x000fe600078efcff */
[C---:B------:R-:W-:Y:S01]  /*2d50*/  @P1 IADD3 R23, PT, PT, -R2.reuse, 0xbd, RZ ;  /* 0x000000bd02171810 */ /* 0x040fe20007ffe1ff */
[----:B------:R-:W-:Y:S03]  /*2d60*/  @P1 VIADD R21, R2, 0xffffff83 ;  /* 0xffffff8302151836 */ /* 0x000fe60000000000 */
[--C-:B------:R-:W-:Y:S02]  /*2d70*/  @P1 SHF.R.U64 R7, RZ, R23, R0.reuse ;  /* 0x00000017ff071219 */ /* 0x100fe40000001200 */
[--C-:B------:R-:W-:Y:S02]  /*2d80*/  @P1 SHF.L.U64.HI R21, RZ, R21, R0.reuse ;  /* 0x00000015ff151219 */ /* 0x100fe40000010200 */
[----:B------:R-:W-:Y:S02]  /*2d90*/  @P1 SHF.R.U32.HI R0, RZ, R23, R0 ;  /* 0x00000017ff001219 */ /* 0x000fe40000011600 */
[----:B------:R-:W-:Y:S02]  /*2da0*/  @P1 SHF.R.U32.HI R14, RZ, 0x1f, R21 ;  /* 0x0000001fff0e1819 */ /* 0x000fe40000011615 */
.L_x_107:
[----:B---3--:R-:W-:Y:S05]  /*2db0*/  BSYNC.RECONVERGENT B0 ;  /* 0x0000000000007941 */ /* 0x008fea0003800200 */
.L_x_106:
[----:B------:R-:W-:Y:S02]  /*2dc0*/  IADD3 R7, P1, PT, R7, R14, RZ ;  /* 0x0000000e07077210 */ /* 0x000fe40007f3e0ff */
[----:B------:R-:W-:Y:S03]  /*2dd0*/  ISETP.GE.AND P2, PT, R3, RZ, PT ;  /* 0x000000ff0300720c */ /* 0x000fe60003f46270 */
[----:B------:R-:W-:Y:S01]  /*2de0*/  IMAD.X R19, R0, 0x1, R19, P1 ;  /* 0x0000000100137824 */ /* 0x000fe200008e0613 */
[-C--:B------:R-:W-:Y:S04]  /*2df0*/  IADD3 R0, P1, PT, RZ, -R7.reuse, RZ ;  /* 0x80000007ff007210 */ /* 0x080fe80007f3e0ff */
[----:B------:R-:W-:Y:S01]  /*2e00*/  SEL R20, R0, R7, !P2 ;  /* 0x0000000700147207 */ /* 0x000fe20005000000 */
[----:B------:R-:W-:Y:S05]  /*2e10*/  IMAD.X R2, RZ, RZ, ~R19, P1 ;  /* 0x000000ffff027224 */ /* 0x000fea00008e0e13 */
[----:B------:R-:W-:Y:S04]  /*2e20*/  SEL R21, R2, R19, !P2 ;  /* 0x0000001302157207 */ /* 0x000fe80005000000 */
[----:B------:R0:W1:Y:S03]  /*2e30*/  I2F.S64 R18, R20 ;  /* 0x0000001400127312 */ /* 0x0000660000301400 */
.L_x_105:
[----:B---3--:R-:W-:Y:S05]  /*2e40*/  BSYNC.RECONVERGENT B1 ;  /* 0x0000000000017941 */ /* 0x008fea0003800200 */
.L_x_104:
[----:B-1----:R-:W-:Y:S05]  /*2e50*/  FMUL R14, R18, UR9 ;  /* 0x00000009120e7c20 */ /* 0x002fea0008400000 */
[----:B------:R-:W-:Y:S01]  /*2e60*/  F2FP.F16.F32.PACK_AB R14, RZ, R14 ;  /* 0x0000000eff0e723e */ /* 0x000fe200000000ff */
[----:B------:R-:W-:Y:S05]  /*2e70*/  BRA `(.L_x_108) ;  /* 0x0000000000047947 */ /* 0x000fea0003800000 */
.L_x_103:
[----:B------:R-:W-:Y:S02]  /*2e80*/  F2FP.F16.F32.PACK_AB R14, RZ, R18 ;  /* 0x00000012ff0e723e */ /* 0x000fe400000000ff */
.L_x_108:
[----:B------:R-:W-:Y:S01]  /*2e90*/  MOV R7, R17 ;  /* 0x0000001100077202 */ /* 0x000fe20000000f00 */
[----:B------:R-:W-:Y:S06]  /*2ea0*/  BRA.U !UP0, `(.L_x_102) ;  /* 0x0000000108347547 */ /* 0x000fec000b800000 */
[----:B------:R-:W-:Y:S02]  /*2eb0*/  HSETP2.NEU.AND P1, PT, R14.H0_H0, RZ.H0_H0, PT ;  /* 0x200000ff0e007234 */ /* 0x000fe40003f2d800 */
[----:B------:R-:W-:Y:S11]  /*2ec0*/  MOV R7, R17 ;  /* 0x0000001100077202 */ /* 0x000ff60000000f00 */
[----:B------:R-:W-:Y:S05]  /*2ed0*/  @P1 BRA `(.L_x_102) ;  /* 0x0000000000281947 */ /* 0x000fea0003800000 */
[C---:B------:R-:W-:Y:S01]  /*2ee0*/  FSETP.GT.AND P3, PT, R18.reuse, RZ, PT ;  /* 0x000000ff1200720b */ /* 0x040fe20003f64000 */
[----:B------:R-:W-:Y:S11]  /*2ef0*/  IMAD.MOV.U32 R7, RZ, RZ, R17 ;  /* 0x000000ffff077224 */ /* 0x000ff600078e0011 */
[----:B------:R-:W-:Y:S01]  /*2f00*/  @!UPT UIADD3 URZ, UPT, UPT, URZ, URZ, URZ ;  /* 0x000000fffffff290 */ /* 0x000fe2000fffe0ff */
[C---:B------:R-:W-:Y:S01]  /*2f10*/  @P3 FADD R14, R18.reuse, 1 ;  /* 0x3f800000120e3421 */ /* 0x040fe20000000000 */
[----:B------:R-:W-:Y:S04]  /*2f20*/  @!P3 FADD R18, R18, -1 ;  /* 0xbf8000001212b421 */ /* 0x000fe80000000000 */
[CC--:B------:R-:W-:Y:S02]  /*2f30*/  @P3 FSETP.GEU.AND P2, PT, R14.reuse, R9.reuse, PT ;  /* 0x000000090e00320b */ /* 0x0c0fe40003f4e000 */
[----:B------:R-:W-:Y:S02]  /*2f40*/  @!P3 FSETP.GEU.AND P1, PT, R15, R18, PT ;  /* 0x000000120f00b20b */ /* 0x000fe40003f2e000 */
[----:B------:R-:W-:Y:S02]  /*2f50*/  @P3 FSEL R14, R14, R9, !P2 ;  /* 0x000000090e0e3208 */ /* 0x000fe40005000000 */
[----:B------:R-:W-:Y:S04]  /*2f60*/  @!P3 FSEL R14, R18, R15, !P1 ;  /* 0x0000000f120eb208 */ /* 0x000fe80004800000 */
[----:B------:R-:W-:Y:S02]  /*2f70*/  F2FP.F16.F32.PACK_AB R14, RZ, R14 ;  /* 0x0000000eff0e723e */ /* 0x000fe400000000ff */
.L_x_102:
[----:B---3--:R-:W-:Y:S05]  /*2f80*/  BSYNC.RECONVERGENT B2 ;  /* 0x0000000000027941 */ /* 0x008fea0003800200 */
.L_x_100:
[C---:B------:R-:W-:Y:S04]  /*2f90*/  LEA R2, P1, R13.reuse, UR4, 0x1 ;  /* 0x000000040d027c11 */ /* 0x040fe8000f8208ff */
[--C-:B------:R-:W-:Y:S02]  /*2fa0*/  LEA.HI.X R3, R13, UR5, R12.reuse, 0x1, P1 ;  /* 0x000000050d037c11 */ /* 0x100fe400088f0c0c */
[----:B------:R-:W-:Y:S03]  /*2fb0*/  IADD3 R13, P1, PT, R16, R13, RZ ;  /* 0x0000000d100d7210 */ /* 0x000fe60007f3e0ff */
[----:B------:R1:W-:Y:S02]  /*2fc0*/  STG.E.U16 desc[UR18][R2.64], R14 ;  /* 0x0000000e02007986 */ /* 0x0003e4000c101512 */
[----:B------:R-:W-:Y:S01]  /*2fd0*/  IMAD.X R12, RZ, RZ, R12, P1 ;  /* 0x000000ffff0c7224 */ /* 0x000fe200008e060c */
[----:B------:R-:W-:Y:S04]  /*2fe0*/  ISETP.GE.U32.AND P1, PT, R13, UR6, PT ;  /* 0x000000060d007c0c */ /* 0x000fe8000bf26070 */
[----:B------:R-:W-:Y:S11]  /*2ff0*/  ISETP.GE.U32.AND.EX P1, PT, R12, UR7, PT, P1 ;  /* 0x000000070c007c0c */ /* 0x000ff6000bf26110 */
[----:B------:R-:W-:Y:S02]  /*3000*/  @!UPT UIADD3 URZ, UPT, UPT, URZ, URZ, URZ ;  /* 0x000000fffffff290 */ /* 0x000fe4000fffe0ff */
[----:B------:R-:W-:Y:S05]  /*3010*/  @!P1 BRA `(.L_x_109) ;  /* 0xfffffff800209947 */ /* 0x000fea000383ffff */
[----:B------:R-:W-:Y:S05]  /*3020*/  BSYNC.RECONVERGENT B3 ;  /* 0x0000000000037941 */ /* 0x000fea0003800200 */
.L_x_99:
[----:B------:R-:W-:Y:S05]  /*3030*/  EXIT ;  /* 0x000000000000794d */ /* 0x000fea0003800000 */
.L_x_110:
        /* <DEDUP_REMOVED lines=12> */
.L_x_290:


//--------------------- .text._ZN7cutlass13device_kernelINS_4conv6kernel13ConvUniversalINS1_16ConvProblemShapeILNS1_8OperatorE0ELi3EEENS1_10collective14CollectiveConvINS1_47MainloopSm100TmaUmmaWarpSpecializedImplicitGemmILS5_0ELi6ELi3ELi1ELi2EN4cute5tupleIJNSA_1CILi1EEESD_SD_EEEEENSB_IJNSC_ILi128EEESG_NSB_IJNSC_ILi64EEEEEEEEENS_6half_tESK_NSA_8TiledMMAINSA_8MMA_AtomIJNSA_20SM100_MMA_F16BF16_SSISK_SK_fLi128ELi128ELNSA_4UMMA5MajorE0ELSP_0ELNSO_7ScaleInE0ELSQ_0EEEEEENSA_6LayoutISE_NSB_IJNSC_ILi0EEESU_SU_EEEEENSB_IJNSA_10UnderscoreESX_SX_EEEEENS7_6detail27Sm100ImplicitGemmTileTraitsINSA_20SM90_TMA_LOAD_IM2COLENSA_14ComposedLayoutINSA_7SwizzleILi3ELi4ELi3EEENSA_18smem_ptr_flag_bitsILi16EEENST_INSB_IJNSC_ILi8EEESH_EEENSB_IJSH_SD_EEEEEEEvEENS11_INSA_13SM90_TMA_LOADES1C_vEEEENS_8epilogue10collective18CollectiveEpilogueINS1H_23Sm100TmaWarpSpecializedILi4ELi2ELi32ELb1ELb0EEEJSJ_NSB_IJNST_ISG_SD_EENST_INSC_ILi32EEESD_EEEEESK_NSB_IJNSB_IJllllEEESD_SU_EEESK_S1R_NS1H_6fusion15FusionCallbacksIS1L_NS1S_17LinearCombinationISK_fSK_fLNS_15FloatRoundStyleE2EEESJ_S1P_JEEENSA_5SM1004TMEM4LOAD26SM100_TMEM_LOAD_32dp32b32xES12_NS13_INS14_ILi2ELi4ELi3EEES17_NST_INSB_IJS18_S1N_EEENSB_IJS1N_SD_EEEEEEENSA_39AutoVectorizingCopyWithAssumedAlignmentILi128EEENSA_21SM90_TMA_STORE_IM2COLES26_S28_S28_EEEvvEEEEvNT_6ParamsE --------------------------
	.section	.text._ZN7cutlass13device_kernelINS_4conv6kernel13ConvUniversalINS1_16ConvProblemShapeILNS1_8OperatorE0ELi3EEENS1_10collective14CollectiveConvINS1_47MainloopSm100TmaUmmaWarpSpecializedImplicitGemmILS5_0ELi6ELi3ELi1ELi2EN4cute5tupleIJNSA_1CILi1EEESD_SD_EEEEENSB_IJNSC_ILi128EEESG_NSB_IJNSC_ILi64EEEEEEEEENS_6half_tESK_NSA_8TiledMMAINSA_8MMA_AtomIJNSA_20SM100_MMA_F16BF16_SSISK_SK_fLi128ELi128ELNSA_4UMMA5MajorE0ELSP_0ELNSO_7ScaleInE0ELSQ_0EEEEEENSA_6LayoutISE_NSB_IJNSC_ILi0EEESU_SU_EEEEENSB_IJNSA_10UnderscoreESX_SX_EEEEENS7_6detail27Sm100ImplicitGemmTileTraitsINSA_20SM90_TMA_LOAD_IM2COLENSA_14ComposedLayoutINSA_7SwizzleILi3ELi4ELi3EEENSA_18smem_ptr_flag_bitsILi16EEENST_INSB_IJNSC_ILi8EEESH_EEENSB_IJSH_SD_EEEEEEEvEENS11_INSA_13SM90_TMA_LOADES1C_vEEEENS_8epilogue10collective18CollectiveEpilogueINS1H_23Sm100TmaWarpSpecializedILi4ELi2ELi32ELb1ELb0EEEJSJ_NSB_IJNST_ISG_SD_EENST_INSC_ILi32EEESD_EEEEESK_NSB_IJNSB_IJllllEEESD_SU_EEESK_S1R_NS1H_6fusion15FusionCallbacksIS1L_NS1S_17LinearCombinationISK_fSK_fLNS_15FloatRoundStyleE2EEESJ_S1P_JEEENSA_5SM1004TMEM4LOAD26SM100_TMEM_LOAD_32dp32b32xES12_NS13_INS14_ILi2ELi4ELi3EEES17_NST_INSB_IJS18_S1N_EEENSB_IJS1N_SD_EEEEEEENSA_39AutoVectorizingCopyWithAssumedAlignmentILi128EEENSA_21SM90_TMA_STORE_IM2COLES26_S28_S28_EEEvvEEEEvNT_6ParamsE,"ax",@progbits
	.align	128
.text._ZN7cutlass13device_kernelINS_4conv6kernel13ConvUniversalINS1_16ConvProblemShapeILNS1_8OperatorE0ELi3EEENS1_10collective14CollectiveConvINS1_47MainloopSm100TmaUmmaWarpSpecializedImplicitGemmILS5_0ELi6ELi3ELi1ELi2EN4cute5tupleIJNSA_1CILi1EEESD_SD_EEEEENSB_IJNSC_ILi128EEESG_NSB_IJNSC_ILi64EEEEEEEEENS_6half_tESK_NSA_8TiledMMAINSA_8MMA_AtomIJNSA_20SM100_MMA_F16BF16_SSISK_SK_fLi128ELi128ELNSA_4UMMA5MajorE0ELSP_0ELNSO_7ScaleInE0ELSQ_0EEEEEENSA_6LayoutISE_NSB_IJNSC_ILi0EEESU_SU_EEEEENSB_IJNSA_10UnderscoreESX_SX_EEEEENS7_6detail27Sm100ImplicitGemmTileTraitsINSA_20SM90_TMA_LOAD_IM2COLENSA_14ComposedLayoutINSA_7SwizzleILi3ELi4ELi3EEENSA_18smem_ptr_flag_bitsILi16EEENST_INSB_IJNSC_ILi8EEESH_EEENSB_IJSH_SD_EEEEEEEvEENS11_INSA_13SM90_TMA_LOADES1C_vEEEENS_8epilogue10collective18CollectiveEpilogueINS1H_23Sm100TmaWarpSpecializedILi4ELi2ELi32ELb1ELb0EEEJSJ_NSB_IJNST_ISG_SD_EENST_INSC_ILi32EEESD_EEEEESK_NSB_IJNSB_IJllllEEESD_SU_EEESK_S1R_NS1H_6fusion15FusionCallbacksIS1L_NS1S_17LinearCombinationISK_fSK_fLNS_15FloatRoundStyleE2EEESJ_S1P_JEEENSA_5SM1004TMEM4LOAD26SM100_TMEM_LOAD_32dp32b32xES12_NS13_INS14_ILi2ELi4ELi3EEES17_NST_INSB_IJS18_S1N_EEENSB_IJS1N_SD_EEEEEEENSA_39AutoVectorizingCopyWithAssumedAlignmentILi128EEENSA_21SM90_TMA_STORE_IM2COLES26_S28_S28_EEEvvEEEEvNT_6ParamsE:
        .type           _ZN7cutlass13device_kernelINS_4conv6kernel13ConvUniversalINS1_16ConvProblemShapeILNS1_8OperatorE0ELi3EEENS1_10collective14CollectiveConvINS1_47MainloopSm100TmaUmmaWarpSpecializedImplicitGemmILS5_0ELi6ELi3ELi1ELi2EN4cute5tupleIJNSA_1CILi1EEESD_SD_EEEEENSB_IJNSC_ILi128EEESG_NSB_IJNSC_ILi64EEEEEEEEENS_6half_tESK_NSA_8TiledMMAINSA_8MMA_AtomIJNSA_20SM100_MMA_F16BF16_SSISK_SK_fLi128ELi128ELNSA_4UMMA5MajorE0ELSP_0ELNSO_7ScaleInE0ELSQ_0EEEEEENSA_6LayoutISE_NSB_IJNSC_ILi0EEESU_SU_EEEEENSB_IJNSA_10UnderscoreESX_SX_EEEEENS7_6detail27Sm100ImplicitGemmTileTraitsINSA_20SM90_TMA_LOAD_IM2COLENSA_14ComposedLayoutINSA_7SwizzleILi3ELi4ELi3EEENSA_18smem_ptr_flag_bitsILi16EEENST_INSB_IJNSC_ILi8EEESH_EEENSB_IJSH_SD_EEEEEEEvEENS11_INSA_13SM90_TMA_LOADES1C_vEEEENS_8epilogue10collective18CollectiveEpilogueINS1H_23Sm100TmaWarpSpecializedILi4ELi2ELi32ELb1ELb0EEEJSJ_NSB_IJNST_ISG_SD_EENST_INSC_ILi32EEESD_EEEEESK_NSB_IJNSB_IJllllEEESD_SU_EEESK_S1R_NS1H_6fusion15FusionCallbacksIS1L_NS1S_17LinearCombinationISK_fSK_fLNS_15FloatRoundStyleE2EEESJ_S1P_JEEENSA_5SM1004TMEM4LOAD26SM100_TMEM_LOAD_32dp32b32xES12_NS13_INS14_ILi2ELi4ELi3EEES17_NST_INSB_IJS18_S1N_EEENSB_IJS1N_SD_EEEEEEENSA_39AutoVectorizingCopyWithAssumedAlignmentILi128EEENSA_21SM90_TMA_STORE_IM2COLES26_S28_S28_EEEvvEEEEvNT_6ParamsE,@function
        .size           _ZN7cutlass13device_kernelINS_4conv6kernel13ConvUniversalINS1_16ConvProblemShapeILNS1_8OperatorE0ELi3EEENS1_10collective14CollectiveConvINS1_47MainloopSm100TmaUmmaWarpSpecializedImplicitGemmILS5_0ELi6ELi3ELi1ELi2EN4cute5tupleIJNSA_1CILi1EEESD_SD_EEEEENSB_IJNSC_ILi128EEESG_NSB_IJNSC_ILi64EEEEEEEEENS_6half_tESK_NSA_8TiledMMAINSA_8MMA_AtomIJNSA_20SM100_MMA_F16BF16_SSISK_SK_fLi128ELi128ELNSA_4UMMA5MajorE0ELSP_0ELNSO_7ScaleInE0ELSQ_0EEEEEENSA_6LayoutISE_NSB_IJNSC_ILi0EEESU_SU_EEEEENSB_IJNSA_10UnderscoreESX_SX_EEEEENS7_6detail27Sm100ImplicitGemmTileTraitsINSA_20SM90_TMA_LOAD_IM2COLENSA_14ComposedLayoutINSA_7SwizzleILi3ELi4ELi3EEENSA_18smem_ptr_flag_bitsILi16EEENST_INSB_IJNSC_ILi8EEESH_EEENSB_IJSH_SD_EEEEEEEvEENS11_INSA_13SM90_TMA_LOADES1C_vEEEENS_8epilogue10collective18CollectiveEpilogueINS1H_23Sm100TmaWarpSpecializedILi4ELi2ELi32ELb1ELb0EEEJSJ_NSB_IJNST_ISG_SD_EENST_INSC_ILi32EEESD_EEEEESK_NSB_IJNSB_IJllllEEESD_SU_EEESK_S1R_NS1H_6fusion15FusionCallbacksIS1L_NS1S_17LinearCombinationISK_fSK_fLNS_15FloatRoundStyleE2EEESJ_S1P_JEEENSA_5SM1004TMEM4LOAD26SM100_TMEM_LOAD_32dp32b32xES12_NS13_INS14_ILi2ELi4ELi3EEES17_NST_INSB_IJS18_S1N_EEENSB_IJS1N_SD_EEEEEEENSA_39AutoVectorizingCopyWithAssumedAlignmentILi128EEENSA_21SM90_TMA_STORE_IM2COLES26_S28_S28_EEEvvEEEEvNT_6ParamsE,(.L_x_284 - _ZN7cutlass13device_kernelINS_4conv6kernel13ConvUniversalINS1_16ConvProblemShapeILNS1_8OperatorE0ELi3EEENS1_10collective14CollectiveConvINS1_47MainloopSm100TmaUmmaWarpSpecializedImplicitGemmILS5_0ELi6ELi3ELi1ELi2EN4cute5tupleIJNSA_1CILi1EEESD_SD_EEEEENSB_IJNSC_ILi128EEESG_NSB_IJNSC_ILi64EEEEEEEEENS_6half_tESK_NSA_8TiledMMAINSA_8MMA_AtomIJNSA_20SM100_MMA_F16BF16_SSISK_SK_fLi128ELi128ELNSA_4UMMA5MajorE0ELSP_0ELNSO_7ScaleInE0ELSQ_0EEEEEENSA_6LayoutISE_NSB_IJNSC_ILi0EEESU_SU_EEEEENSB_IJNSA_10UnderscoreESX_SX_EEEEENS7_6detail27Sm100ImplicitGemmTileTraitsINSA_20SM90_TMA_LOAD_IM2COLENSA_14ComposedLayoutINSA_7SwizzleILi3ELi4ELi3EEENSA_18smem_ptr_flag_bitsILi16EEENST_INSB_IJNSC_ILi8EEESH_EEENSB_IJSH_SD_EEEEEEEvEENS11_INSA_13SM90_TMA_LOADES1C_vEEEENS_8epilogue10collective18CollectiveEpilogueINS1H_23Sm100TmaWarpSpecializedILi4ELi2ELi32ELb1ELb0EEEJSJ_NSB_IJNST_ISG_SD_EENST_INSC_ILi32EEESD_EEEEESK_NSB_IJNSB_IJllllEEESD_SU_EEESK_S1R_NS1H_6fusion15FusionCallbacksIS1L_NS1S_17LinearCombinationISK_fSK_fLNS_15FloatRoundStyleE2EEESJ_S1P_JEEENSA_5SM1004TMEM4LOAD26SM100_TMEM_LOAD_32dp32b32xES12_NS13_INS14_ILi2ELi4ELi3EEES17_NST_INSB_IJS18_S1N_EEENSB_IJS1N_SD_EEEEEEENSA_39AutoVectorizingCopyWithAssumedAlignmentILi128EEENSA_21SM90_TMA_STORE_IM2COLES26_S28_S28_EEEvvEEEEvNT_6ParamsE)
        .other          _ZN7cutlass13device_kernelINS_4conv6kernel13ConvUniversalINS1_16ConvProblemShapeILNS1_8OperatorE0ELi3EEENS1_10collective14CollectiveConvINS1_47MainloopSm100TmaUmmaWarpSpecializedImplicitGemmILS5_0ELi6ELi3ELi1ELi2EN4cute5tupleIJNSA_1CILi1EEESD_SD_EEEEENSB_IJNSC_ILi128EEESG_NSB_IJNSC_ILi64EEEEEEEEENS_6half_tESK_NSA_8TiledMMAINSA_8MMA_AtomIJNSA_20SM100_MMA_F16BF16_SSISK_SK_fLi128ELi128ELNSA_4UMMA5MajorE0ELSP_0ELNSO_7ScaleInE0ELSQ_0EEEEEENSA_6LayoutISE_NSB_IJNSC_ILi0EEESU_SU_EEEEENSB_IJNSA_10UnderscoreESX_SX_EEEEENS7_6detail27Sm100ImplicitGemmTileTraitsINSA_20SM90_TMA_LOAD_IM2COLENSA_14ComposedLayoutINSA_7SwizzleILi3ELi4ELi3EEENSA_18smem_ptr_flag_bitsILi16EEENST_INSB_IJNSC_ILi8EEESH_EEENSB_IJSH_SD_EEEEEEEvEENS11_INSA_13SM90_TMA_LOADES1C_vEEEENS_8epilogue10collective18CollectiveEpilogueINS1H_23Sm100TmaWarpSpecializedILi4ELi2ELi32ELb1ELb0EEEJSJ_NSB_IJNST_ISG_SD_EENST_INSC_ILi32EEESD_EEEEESK_NSB_IJNSB_IJllllEEESD_SU_EEESK_S1R_NS1H_6fusion15FusionCallbacksIS1L_NS1S_17LinearCombinationISK_fSK_fLNS_15FloatRoundStyleE2EEESJ_S1P_JEEENSA_5SM1004TMEM4LOAD26SM100_TMEM_LOAD_32dp32b32xES12_NS13_INS14_ILi2ELi4ELi3EEES17_NST_INSB_IJS18_S1N_EEENSB_IJS1N_SD_EEEEEEENSA_39AutoVectorizingCopyWithAssumedAlignmentILi128EEENSA_21SM90_TMA_STORE_IM2COLES26_S28_S28_EEEvvEEEEvNT_6ParamsE,@"STO_CUDA_ENTRY STV_DEFAULT"
_ZN7cutlass13device_kernelINS_4conv6kernel13ConvUniversalINS1_16ConvProblemShapeILNS1_8OperatorE0ELi3EEENS1_10collective14CollectiveConvINS1_47MainloopSm100TmaUmmaWarpSpecializedImplicitGemmILS5_0ELi6ELi3ELi1ELi2EN4cute5tupleIJNSA_1CILi1EEESD_SD_EEEEENSB_IJNSC_ILi128EEESG_NSB_IJNSC_ILi64EEEEEEEEENS_6half_tESK_NSA_8TiledMMAINSA_8MMA_AtomIJNSA_20SM100_MMA_F16BF16_SSISK_SK_fLi128ELi128ELNSA_4UMMA5MajorE0ELSP_0ELNSO_7ScaleInE0ELSQ_0EEEEEENSA_6LayoutISE_NSB_IJNSC_ILi0EEESU_SU_EEEEENSB_IJNSA_10UnderscoreESX_SX_EEEEENS7_6detail27Sm100ImplicitGemmTileTraitsINSA_20SM90_TMA_LOAD_IM2COLENSA_14ComposedLayoutINSA_7SwizzleILi3ELi4ELi3EEENSA_18smem_ptr_flag_bitsILi16EEENST_INSB_IJNSC_ILi8EEESH_EEENSB_IJSH_SD_EEEEEEEvEENS11_INSA_13SM90_TMA_LOADES1C_vEEEENS_8epilogue10collective18CollectiveEpilogueINS1H_23Sm100TmaWarpSpecializedILi4ELi2ELi32ELb1ELb0EEEJSJ_NSB_IJNST_ISG_SD_EENST_INSC_ILi32EEESD_EEEEESK_NSB_IJNSB_IJllllEEESD_SU_EEESK_S1R_NS1H_6fusion15FusionCallbacksIS1L_NS1S_17LinearCombinationISK_fSK_fLNS_15FloatRoundStyleE2EEESJ_S1P_JEEENSA_5SM1004TMEM4LOAD26SM100_TMEM_LOAD_32dp32b32xES12_NS13_INS14_ILi2ELi4ELi3EEES17_NST_INSB_IJS18_S1N_EEENSB_IJS1N_SD_EEEEEEENSA_39AutoVectorizingCopyWithAssumedAlignmentILi128EEENSA_21SM90_TMA_STORE_IM2COLES26_S28_S28_EEEvvEEEEvNT_6ParamsE:
[----:B------:R-:W1:Y:S01]  /*0000*/  LDC R1, c[0x0][0x37c] ;  /* 0x0000df00ff017b82 */ /* 0x000e620000000800 */
[----:B------:R-:W2:Y:S01]  /*0010*/  S2R R83, SR_TID.X ;  /* 0x0000000000537919 */ /* 0x000ea20000002100 */
[----:B------:R-:W3:Y:S01]  /*0020*/  LDCU.64 UR8, c[0x0][0x990] ;  /* 0x00013200ff0877ac */ /* 0x000ee20008000a00 */
[----:B-1----:R-:W-:Y:S01]  /*0030*/  VIADD R1, R1, 0xfffffff8 ;  /* 0xfffffff801017836 */ /* 0x002fe20000000000 */
[----:B------:R-:W-:Y:S02]  /*0040*/  PRMT R85, RZ, 0x7610, R85 ;  /* 0x00007610ff557816 */ /* 0x000fe40000000055 */
[----:B------:R-:W-:Y:S01]  /*0050*/  ELECT P3, URZ, PT ;  /* 0x0000000000ff782f */ /* 0x000fe20003860000 */
[----:B---3--:R-:W-:-:S04]  /*0060*/  UISETP.NE.U32.AND UP0, UPT, UR8, URZ, UPT ;  /* 0x000000ff0800728c */ /* 0x008fc8000bf05070 */
[----:B------:R-:W-:Y:S01]  /*0070*/  UISETP.NE.AND.EX UP0, UPT, UR9, URZ, UPT, UP0 ;  /* 0x000000ff0900728c */ /* 0x000fe2000bf05300 */
[----:B--2---:R-:W-:-:S05]  /*0080*/  SHF.R.U32.HI R86, RZ, 0x5, R83 ;  /* 0x00000005ff567819 */ /* 0x004fca0000011653 */
[----:B------:R-:W1:Y:S02]  /*0090*/  SHFL.IDX PT, R0, R86, RZ, 0x1f ;  /* 0x00001fff56007589 */ /* 0x000e6400000e0000 */
[----:B-1----:R-:W-:Y:S01]  /*00a0*/  R2UR UR18, R0 ;  /* 0x00000000001272ca */ /* 0x002fe200000e0000 */
[----:B------:R-:W-:-:S14]  /*00b0*/  BRA.U UP0, `(.L_x_111) ;  /* 0x0000000100307547 */ /* 0x000fdc000b800000 */
[----:B------:R-:W1:Y:S02]  /*00c0*/  LDCU.64 UR4, c[0x0][0x988] ;  /* 0x00013100ff0477ac */ /* 0x000e640008000a00 */
[----:B-1----:R-:W-:-:S04]  /*00d0*/  UISETP.NE.U32.AND UP0, UPT, UR4, URZ, UPT ;  /* 0x000000ff0400728c */ /* 0x002fc8000bf05070 */
[----:B------:R-:W-:-:S09]  /*00e0*/  UISETP.NE.AND.EX UP0, UPT, UR5, URZ, UPT, UP0 ;  /* 0x000000ff0500728c */ /* 0x000fd2000bf05300 */
[----:B------:R-:W-:Y:S05]  /*00f0*/  BRA.U !UP0, `(.L_x_112) ;  /* 0x0000000108147547 */ /* 0x000fea000b800000 */
[----:B------:R-:W1:Y:S01]  /*0100*/  LDC.64 R2, c[0x0][0x988] ;  /* 0x00026200ff027b82 */ /* 0x000e620000000a00 */
[----:B------:R-:W1:Y:S02]  /*0110*/  LDCU.64 UR4, c[0x0][0x358] ;  /* 0x00006b00ff0477ac */ /* 0x000e640008000a00 */
[----:B-1----:R1:W5:Y:S01]  /*0120*/  LDG.E R41, desc[UR4][R2.64] ;  /* 0x0000000402297981 */ /* 0x002362000c1e1900 */
[----:B------:R-:W-:Y:S01]  /*0130*/  HFMA2 R85, -RZ, RZ, 0, 5.9604644775390625e-08 ;  /* 0x00000001ff557431 */ /* 0x000fe200000001ff */
[----:B------:R-:W-:Y:S05]  /*0140*/  BRA `(.L_x_111) ;  /* 0x00000000000c7947 */ /* 0x000fea0003800000 */
.L_x_112:
[----:B------:R-:W1:Y:S01]  /*0150*/  LDCU UR4, c[0x0][0x980] ;  /* 0x00013000ff0477ac */ /* 0x000e620008000800 */
[----:B------:R-:W-:Y:S01]  /*0160*/  HFMA2 R85, -RZ, RZ, 0, 5.9604644775390625e-08 ;  /* 0x00000001ff557431 */ /* 0x000fe200000001ff */
[----:B-1----:R-:W-:-:S07]  /*0170*/  MOV R41, UR4 ;  /* 0x0000000400297c02 */ /* 0x002fce0008000f00 */
.L_x_111:
[----:B------:R-:W2:Y:S02]  /*0180*/  LDCU.64 UR4, c[0x0][0x9b0] ;  /* 0x00013600ff0477ac */ /* 0x000ea40008000a00 */
[----:B--2---:R-:W-:-:S04]  /*0190*/  UISETP.NE.U32.AND UP0, UPT, UR4, URZ, UPT ;  /* 0x000000ff0400728c */ /* 0x004fc8000bf05070 */
[----:B------:R-:W-:-:S09]  /*01a0*/  UISETP.NE.AND.EX UP0, UPT, UR5, URZ, UPT, UP0 ;  /* 0x000000ff0500728c */ /* 0x000fd2000bf05300 */
[----:B------:R-:W-:Y:S05]  /*01b0*/  BRA.U UP0, `(.L_x_113) ;  /* 0x0000000100287547 */ /* 0x000fea000b800000 */
[----:B------:R-:W2:Y:S02]  /*01c0*/  LDCU.64 UR4, c[0x0][0x9a8] ;  /* 0x00013500ff0477ac */ /* 0x000ea40008000a00 */
[----:B--2---:R-:W-:-:S04]  /*01d0*/  UISETP.NE.U32.AND UP0, UPT, UR4, URZ, UPT ;  /* 0x000000ff0400728c */ /* 0x004fc8000bf05070 */
[----:B------:R-:W-:-:S09]  /*01e0*/  UISETP.NE.AND.EX UP0, UPT, UR5, URZ, UPT, UP0 ;  /* 0x000000ff0500728c */ /* 0x000fd2000bf05300 */
[----:B------:R-:W-:Y:S05]  /*01f0*/  BRA.U !UP0, `(.L_x_114) ;  /* 0x0000000108107547 */ /* 0x000fea000b800000 */
[----:B------:R-:W2:Y:S01]  /*0200*/  LDC.64 R38, c[0x0][0x9a8] ;  /* 0x00026a00ff267b82 */ /* 0x000ea20000000a00 */
[----:B------:R-:W2:Y:S02]  /*0210*/  LDCU.64 UR4, c[0x0][0x358] ;  /* 0x00006b00ff0477ac */ /* 0x000ea40008000a00 */
[----:B--2---:R2:W5:Y:S01]  /*0220*/  LDG.E R38, desc[UR4][R38.64] ;  /* 0x0000000426267981 */ /* 0x004562000c1e1900 */
[----:B------:R-:W-:Y:S05]  /*0230*/  BRA `(.L_x_113) ;  /* 0x0000000000087947 */ /* 0x000fea0003800000 */
.L_x_114:
[----:B------:R-:W2:Y:S02]  /*0240*/  LDCU UR4, c[0x0][0x9a0] ;  /* 0x00013400ff0477ac */ /* 0x000ea40008000800 */
[----:B--2---:R-:W-:Y:S02]  /*0250*/  MOV R38, UR4 ;  /* 0x0000000400267c02 */ /* 0x004fe40008000f00 */
.L_x_113:
[----:B------:R-:W-:Y:S01]  /*0260*/  IMAD.U32 R0, RZ, RZ, UR18 ;  /* 0x00000012ff007e24 */ /* 0x000fe2000f8e00ff */
[----:B------:R-:W-:Y:S04]  /*0270*/  BSSY.RECONVERGENT B0, `(.L_x_115) ;  /* 0x000000c000007945 */ /* 0x000fe80003800200 */
[C---:B------:R-:W-:Y:S02]  /*0280*/  ISETP.NE.OR P1, PT, R0.reuse, 0x1, !P3 ;  /* 0x000000010000780c */ /* 0x040fe40005f25670 */
[----:B------:R-:W-:-:S11]  /*0290*/  ISETP.NE.OR P0, PT, R0, 0x3, !P3 ;  /* 0x000000030000780c */ /* 0x000fd60005f05670 */
[----:B------:R-:W-:Y:S05]  /*02a0*/  @P1 BRA `(.L_x_116) ;  /* 0x0000000000201947 */ /* 0x000fea0003800000 */
[----:B------:R-:W3:Y:S02]  /*02b0*/  LDCU.64 UR4, c[0x0][0x348] ;  /* 0x00006900ff0477ac */ /* 0x000ee40008000a00 */
[----:B---3--:R-:W-:Y:S02]  /*02c0*/  UIADD3 UR6, UP1, UPT, UR4, 0x80, URZ ;  /* 0x0000008004067890 */ /* 0x008fe4000ff3e0ff */
[----:B------:R-:W-:Y:S02]  /*02d0*/  UIADD3 UR4, UP0, UPT, UR4, 0x200, URZ ;  /* 0x0000020004047890 */ /* 0x000fe4000ff1e0ff */
[----:B------:R-:W-:Y:S02]  /*02e0*/  UIADD3.X UR7, UPT, UPT, URZ, UR5, URZ, UP1, !UPT ;  /* 0x00000005ff077290 */ /* 0x000fe40008ffe4ff */
[----:B------:R-:W-:-:S07]  /*02f0*/  UIADD3.X UR5, UPT, UPT, URZ, UR5, URZ, UP0, !UPT ;  /* 0x00000005ff057290 */ /* 0x000fce00087fe4ff */
[----:B------:R3:W-:Y:S02]  /*0300*/  UTMACCTL.PF [UR6] ;  /* 0x00000000060079b9 */ /* 0x0007e40008040000 */
[----:B------:R3:W-:Y:S02]  /*0310*/  UTMACCTL.PF [UR4] ;  /* 0x00000000040079b9 */ /* 0x0007e40008040000 */
[----:B---3--:R-:W-:Y:S01]  /*0320*/  NOP ;  /* 0x0000000000007918 */ /* 0x008fe20000000000 */
.L_x_116:
[----:B------:R-:W-:Y:S05]  /*0330*/  BSYNC.RECONVERGENT B0 ;  /* 0x0000000000007941 */ /* 0x000fea0003800200 */
.L_x_115:
[----:B------:R-:W-:Y:S04]  /*0340*/  BSSY.RECONVERGENT B0, `(.L_x_117) ;  /* 0x000000a000007945 */ /* 0x000fe80003800200 */
        /* <DEDUP_REMOVED lines=9> */
.L_x_118:
[----:B------:R-:W-:Y:S05]  /*03e0*/  BSYNC.RECONVERGENT B0 ;  /* 0x0000000000007941 */ /* 0x000fea0003800200 */
.L_x_117:
[----:B------:R-:W3:Y:S01]  /*03f0*/  LDCU.64 UR4, c[0x0][0x988] ;  /* 0x00013100ff0477ac */ /* 0x000ee20008000a00 */
[----:B------:R-:W-:Y:S02]  /*0400*/  UISETP.EQ.U32.AND UP2, UPT, UR8, URZ, UPT ;  /* 0x000000ff0800728c */ /* 0x000fe4000bf42070 */
[----:B------:R-:W-:Y:S02]  /*0410*/  UPLOP3.LUT UP3, UPT, UPT, UPT, UPT, 0x80, 0x8 ;  /* 0x000000000008789c */ /* 0x000fe40003f6f070 */
[----:B---3--:R-:W-:-:S04]  /*0420*/  UISETP.NE.U32.AND UP0, UPT, UR4, URZ, UPT ;  /* 0x000000ff0400728c */ /* 0x008fc8000bf05070 */
[----:B------:R-:W-:-:S04]  /*0430*/  UISETP.NE.AND.EX UP1, UPT, UR5, URZ, UPT, UP0 ;  /* 0x000000ff0500728c */ /* 0x000fc8000bf25300 */
[----:B------:R-:W-:-:S04]  /*0440*/  UISETP.EQ.OR.EX UP4, UPT, UR9, URZ, !UP1, UP2 ;  /* 0x000000ff0900728c */ /* 0x000fc8000cf82720 */
[----:B------:R-:W-:-:S06]  /*0450*/  UP2UR UR4, UPR, URZ, 0x10 ;  /* 0x00000010ff047883 */ /* 0x000fcc0008000000 */
[----:B------:R-:W-:Y:S01]  /*0460*/  MOV R93, UR4 ;  /* 0x00000004005d7c02 */ /* 0x000fe20008000f00 */
[----:B------:R-:W-:Y:S06]  /*0470*/  BRA.U !UP4, `(.L_x_119) ;  /* 0x000000010c207547 */ /* 0x000fec000b800000 */
[----:B------:R-:W-:Y:S01]  /*0480*/  UISETP.NE.U32.AND UP2, UPT, UR8, URZ, UPT ;  /* 0x000000ff0800728c */ /* 0x000fe2000bf45070 */
[----:B-----5:R-:W-:Y:S01]  /*0490*/  FSETP.NEU.AND P0, PT, R41, RZ, PT ;  /* 0x000000ff2900720b */ /* 0x020fe20003f0d000 */
[----:B------:R-:W-:Y:S02]  /*04a0*/  USEL UR4, URZ, 0xffffffff, UP1 ;  /* 0xffffffffff047887 */ /* 0x000fe40008800000 */
[----:B------:R-:W-:-:S10]  /*04b0*/  UISETP.NE.AND.EX UP2, UPT, UR9, URZ, UPT, UP2 ;  /* 0x000000ff0900728c */ /* 0x000fd4000bf45320 */
[----:B------:R-:W-:Y:S01]  /*04c0*/  VOTEU.ANY UP0, P0 ;  /* 0x0000000000ff7886 */ /* 0x000fe20000000100 */
[----:B------:R-:W-:-:S04]  /*04d0*/  @!UP2 USEL UR4, URZ, 0xffffffff, UP0 ;  /* 0xffffffffff04a887 */ /* 0x000fc80008000000 */
[----:B------:R-:W-:-:S04]  /*04e0*/  ULOP3.LUT UR4, UR4, 0x1, URZ, 0xc0, !UPT ;  /* 0x0000000104047892 */ /* 0x000fc8000f8ec0ff */
[----:B------:R-:W-:-:S11]  /*04f0*/  UISETP.NE.U32.AND UP3, UPT, UR4, 0x1, UPT ;  /* 0x000000010400788c */ /* 0x000fd6000bf65070 */
.L_x_119:
[----:B-1----:R-:W1:Y:S01]  /*0500*/  SHFL.IDX PT, R2, R86, RZ, 0x1f ;  /* 0x00001fff56027589 */ /* 0x002e6200000e0000 */
[----:B------:R-:W-:-:S04]  /*0510*/  UISETP.NE.AND UP0, UPT, UR18, 0x2, UPT ;  /* 0x000000021200788c */ /* 0x000fc8000bf05270 */
[----:B------:R-:W-:Y:S01]  /*0520*/  USEL UR56, URZ, 0x1, UP0 ;  /* 0x00000001ff387887 */ /* 0x000fe20008000000 */
[----:B-1----:R-:W-:-:S13]  /*0530*/  ISETP.NE.AND P0, PT, R2, RZ, PT ;  /* 0x000000ff0200720c */ /* 0x002fda0003f05270 */
[----:B------:R-:W-:Y:S05]  /*0540*/  @P0 BRA `(.L_x_120) ;  /* 0x0000000000580947 */ /* 0x000fea0003800000 */
[----:B------:R-:W1:Y:S01]  /*0550*/  S2UR UR4, SR_CgaCtaId ;  /* 0x00000000000479c3 */ /* 0x000e620000008800 */
[----:B------:R-:W-:Y:S01]  /*0560*/  UMOV UR5, 0x400 ;  /* 0x0000040000057882 */ /* 0x000fe20000000000 */
[----:B------:R-:W-:Y:S01]  /*0570*/  UMOV UR6, 0x1 ;  /* 0x0000000100067882 */ /* 0x000fe20000000000 */
[----:B------:R-:W-:Y:S01]  /*0580*/  ELECT P0, URZ, PT ;  /* 0x0000000000ff782f */ /* 0x000fe20003800000 */
[----:B------:R-:W-:-:S04]  /*0590*/  UIADD3 UR6, UPT, UPT, -UR6, 0x100000, URZ ;  /* 0x0010000006067890 */ /* 0x000fc8000fffe1ff */
[----:B------:R-:W-:Y:S02]  /*05a0*/  USHF.L.U32 UR7, UR6, 0xb, URZ ;  /* 0x0000000b06077899 */ /* 0x000fe400080006ff */
[----:B------:R-:W-:Y:S02]  /*05b0*/  USHF.L.U32 UR6, UR6, 0x1, URZ ;  /* 0x0000000106067899 */ /* 0x000fe400080006ff */
[----:B-1----:R-:W-:Y:S01]  /*05c0*/  ULEA UR4, UR4, UR5, 0x18 ;  /* 0x0000000504047291 */ /* 0x002fe2000f8ec0ff */
[----:B------:R-:W1:Y:S11]  /*05d0*/  FENCE.VIEW.ASYNC.S ;  /* 0x00000000000073c6 */ /* 0x000e760000000000 */
[----:B-1----:R1:W3:Y:S01]  /*05e0*/  SYNCS.EXCH.64 URZ, [UR4], UR6 ;  /* 0x0000000604ff75b2 */ /* 0x0022e20008000100 */
[----:B------:R1:W4:Y:S01]  /*05f0*/  SYNCS.EXCH.64 URZ, [UR4+0x30], UR6 ;  /* 0x0000300604ff75b2 */ /* 0x0003220008000100 */
[----:B------:R1:W1:Y:S01]  /*0600*/  SYNCS.EXCH.64 URZ, [UR4+0x8], UR6 ;  /* 0x0000080604ff75b2 */ /* 0x0002620008000100 */
        /* <DEDUP_REMOVED lines=9> */
[----:B------:R-:W-:Y:S01]  /*06a0*/  NOP ;  /* 0x0000000000007918 */ /* 0x000fe20000000000 */
.L_x_120:
[----:B------:R-:W2:Y:S01]  /*06b0*/  SHFL.IDX PT, R2, R86, RZ, 0x1f ;  /* 0x00001fff56027589 */ /* 0x000ea200000e0000 */
[----:B------:R-:W-:Y:S01]  /*06c0*/  NOP ;  /* 0x0000000000007918 */ /* 0x000fe20000000000 */
[----:B--2---:R-:W-:-:S13]  /*06d0*/  ISETP.NE.AND P0, PT, R2, 0x1, PT ;  /* 0x000000010200780c */ /* 0x004fda0003f05270 */
[----:B------:R-:W-:Y:S05]  /*06e0*/  @P0 BRA `(.L_x_121) ;  /* 0x0000000000580947 */ /* 0x000fea0003800000 */
[----:B-1----:R-:W1:Y:S01]  /*06f0*/  S2UR UR4, SR_CgaCtaId ;  /* 0x00000000000479c3 */ /* 0x002e620000008800 */
[----:B------:R-:W-:Y:S01]  /*0700*/  UMOV UR5, 0x400 ;  /* 0x0000040000057882 */ /* 0x000fe20000000000 */
[----:B------:R-:W-:Y:S01]  /*0710*/  UMOV UR8, 0x20 ;  /* 0x0000002000087882 */ /* 0x000fe20000000000 */
[----:B------:R-:W-:Y:S01]  /*0720*/  UMOV UR6, 0x80 ;  /* 0x0000008000067882 */ /* 0x000fe20000000000 */
[----:B------:R-:W-:-:S04]  /*0730*/  UIADD3 UR8, UPT, UPT, -UR8, 0x100000, URZ ;  /* 0x0010000008087890 */ /* 0x000fc8000fffe1ff */
[----:B------:R-:W-:Y:S02]  /*0740*/  USHF.L.U32 UR9, UR8, 0xb, URZ ;  /* 0x0000000b08097899 */ /* 0x000fe400080006ff */
[----:B------:R-:W-:Y:S02]  /*0750*/  USHF.L.U32 UR8, UR8, 0x1, URZ ;  /* 0x0000000108087899 */ /* 0x000fe400080006ff */
[----:B------:R-:W-:-:S04]  /*0760*/  UIADD3 UR6, UPT, UPT, -UR6, 0x100000, URZ ;  /* 0x0010000006067890 */ /* 0x000fc8000fffe1ff */
[----:B------:R-:W-:Y:S02]  /*0770*/  USHF.L.U32 UR7, UR6, 0xb, URZ ;  /* 0x0000000b06077899 */ /* 0x000fe400080006ff */
[----:B------:R-:W-:Y:S01]  /*0780*/  USHF.L.U32 UR6, UR6, 0x1, URZ ;  /* 0x0000000106067899 */ /* 0x000fe200080006ff */
[----:B------:R-:W-:Y:S01]  /*0790*/  ELECT P0, URZ, PT ;  /* 0x0000000000ff782f */ /* 0x000fe20003800000 */
[----:B-1----:R-:W-:Y:S01]  /*07a0*/  ULEA UR4, UR4, UR5, 0x18 ;  /* 0x0000000504047291 */ /* 0x002fe2000f8ec0ff */
[----:B------:R-:W1:Y:S11]  /*07b0*/  FENCE.VIEW.ASYNC.S ;  /* 0x00000000000073c6 */ /* 0x000e760000000000 */
[----:B-1----:R2:W1:Y:S01]  /*07c0*/  SYNCS.EXCH.64 URZ, [UR4+0x60], UR8 ;  /* 0x0000600804ff75b2 */ /* 0x0024620008000100 */
[----:B------:R2:W1:Y:S01]  /*07d0*/  SYNCS.EXCH.64 URZ, [UR4+0x80], UR6 ;  /* 0x0000800604ff75b2 */ /* 0x0004620008000100 */
[----:B------:R2:W1:Y:S01]  /*07e0*/  SYNCS.EXCH.64 URZ, [UR4+0x68], UR8 ;  /* 0x0000680804ff75b2 */ /* 0x0004620008000100 */
[----:B------:R2:W1:Y:S01]  /*07f0*/  SYNCS.EXCH.64 URZ, [UR4+0x88], UR6 ;  /* 0x0000880604ff75b2 */ /* 0x0004620008000100 */
[----:B------:R2:W1:Y:S01]  /*0800*/  SYNCS.EXCH.64 URZ, [UR4+0x70], UR8 ;  /* 0x0000700804ff75b2 */ /* 0x0004620008000100 */
[----:B------:R2:W1:Y:S01]  /*0810*/  SYNCS.EXCH.64 URZ, [UR4+0x90], UR6 ;  /* 0x0000900604ff75b2 */ /* 0x0004620008000100 */
[----:B------:R2:W1:Y:S01]  /*0820*/  SYNCS.EXCH.64 URZ, [UR4+0x78], UR8 ;  /* 0x0000780804ff75b2 */ /* 0x0004620008000100 */
[----:B------:R2:W1:Y:S02]  /*0830*/  SYNCS.EXCH.64 URZ, [UR4+0x98], UR6 ;  /* 0x0000980604ff75b2 */ /* 0x0004640008000100 */
[----:B--2---:R-:W-:Y:S01]  /*0840*/  NOP ;  /* 0x0000000000007918 */ /* 0x004fe20000000000 */
.L_x_121:
[----:B------:R-:W2:Y:S01]  /*0850*/  SHFL.IDX PT, R2, R86, RZ, 0x1f ;  /* 0x00001fff56027589 */ /* 0x000ea200000e0000 */
[----:B------:R-:W-:Y:S01]  /*0860*/  NOP ;  /* 0x0000000000007918 */ /* 0x000fe20000000000 */
[----:B--2---:R-:W-:-:S13]  /*0870*/  ISETP.NE.AND P0, PT, R2, 0x3, PT ;  /* 0x000000030200780c */ /* 0x004fda0003f05270 */
[----:B------:R-:W-:Y:S05]  /*0880*/  @P0 BRA `(.L_x_122) ;  /* 0x0000000000300947 */ /* 0x000fea0003800000 */
[----:B-1----:R-:W1:Y:S01]  /*0890*/  S2UR UR4, SR_CgaCtaId ;  /* 0x00000000000479c3 */ /* 0x002e620000008800 */
[----:B------:R-:W-:Y:S01]  /*08a0*/  UMOV UR6, 0x400 ;  /* 0x0000040000067882 */ /* 0x000fe20000000000 */
[----:B------:R-:W-:Y:S01]  /*08b0*/  UMOV UR5, 0x20 ;  /* 0x0000002000057882 */ /* 0x000fe20000000000 */
[----:B------:R-:W-:Y:S01]  /*08c0*/  ELECT P0, URZ, PT ;  /* 0x0000000000ff782f */ /* 0x000fe20003800000 */
[----:B-1----:R-:W-:Y:S02]  /*08d0*/  ULEA UR6, UR4, UR6, 0x18 ;  /* 0x0000000604067291 */ /* 0x002fe4000f8ec0ff */
[----:B------:R-:W-:-:S04]  /*08e0*/  UIADD3 UR4, UPT, UPT, -UR5, 0x100000, URZ ;  /* 0x0010000005047890 */ /* 0x000fc8000fffe1ff */
[----:B------:R-:W-:Y:S02]  /*08f0*/  USHF.L.U32 UR5, UR4, 0xb, URZ ;  /* 0x0000000b04057899 */ /* 0x000fe400080006ff */
[----:B------:R-:W-:Y:S01]  /*0900*/  USHF.L.U32 UR4, UR4, 0x1, URZ ;  /* 0x0000000104047899 */ /* 0x000fe200080006ff */
[----:B------:R-:W1:Y:S11]  /*0910*/  FENCE.VIEW.ASYNC.S ;  /* 0x00000000000073c6 */ /* 0x000e760000000000 */
[----:B-1----:R2:W1:Y:S01]  /*0920*/  SYNCS.EXCH.64 URZ, [UR6+0xa0], UR4 ;  /* 0x0000a00406ff75b2 */ /* 0x0024620008000100 */
[----:B------:R2:W1:Y:S02]  /*0930*/  SYNCS.EXCH.64 URZ, [UR6+0xa8], UR4 ;  /* 0x0000a80406ff75b2 */ /* 0x0004640008000100 */
[----:B--2---:R-:W-:Y:S01]  /*0940*/  NOP ;  /* 0x0000000000007918 */ /* 0x004fe20000000000 */
.L_x_122:
[----:B------:R-:W2:Y:S01]  /*0950*/  SHFL.IDX PT, R2, R86, RZ, 0x1f ;  /* 0x00001fff56027589 */ /* 0x000ea200000e0000 */
[----:B------:R-:W-:Y:S01]  /*0960*/  NOP ;  /* 0x0000000000007918 */ /* 0x000fe20000000000 */
[----:B--2---:R-:W-:-:S13]  /*0970*/  ISETP.NE.AND P0, PT, R2, 0x4, PT ;  /* 0x000000040200780c */ /* 0x004fda0003f05270 */
[----:B------:R-:W-:Y:S05]  /*0980*/  @P0 BRA `(.L_x_123) ;  /* 0x0000000000440947 */ /* 0x000fea0003800000 */
[----:B-1----:R-:W1:Y:S01]  /*0990*/  S2UR UR6, SR_CgaCtaId ;  /* 0x00000000000679c3 */ /* 0x002e620000008800 */
[----:B------:R-:W-:Y:S01]  /*09a0*/  UMOV UR4, 0x100 ;  /* 0x0000010000047882 */ /* 0x000fe20000000000 */
[----:B------:R-:W-:Y:S01]  /*09b0*/  UMOV UR5, 0x400 ;  /* 0x0000040000057882 */ /* 0x000fe20000000000 */
[----:B------:R-:W-:Y:S01]  /*09c0*/  USEL UR4, UR4, 0xe0, UP3 ;  /* 0x000000e004047887 */ /* 0x000fe20009800000 */
[----:B------:R-:W-:Y:S01]  /*09d0*/  UMOV UR8, 0x1 ;  /* 0x0000000100087882 */ /* 0x000fe20000000000 */
[----:B------:R-:W-:Y:S01]  /*09e0*/  ELECT P0, URZ, PT ;  /* 0x0000000000ff782f */ /* 0x000fe20003800000 */
[----:B------:R-:W-:-:S04]  /*09f0*/  UIADD3 UR8, UPT, UPT, -UR8, 0x100000, URZ ;  /* 0x0010000008087890 */ /* 0x000fc8000fffe1ff */
[----:B------:R-:W-:Y:S02]  /*0a00*/  USHF.L.U32 UR9, UR8, 0xb, URZ ;  /* 0x0000000b08097899 */ /* 0x000fe400080006ff */
[----:B------:R-:W-:Y:S02]  /*0a10*/  USHF.L.U32 UR8, UR8, 0x1, URZ ;  /* 0x0000000108087899 */ /* 0x000fe400080006ff */
[----:B-1----:R-:W-:Y:S02]  /*0a20*/  ULEA UR6, UR6, UR5, 0x18 ;  /* 0x0000000506067291 */ /* 0x002fe4000f8ec0ff */
[----:B------:R-:W-:-:S04]  /*0a30*/  UIADD3 UR4, UPT, UPT, -UR4, 0x100000, URZ ;  /* 0x0010000004047890 */ /* 0x000fc8000fffe1ff */
[----:B------:R-:W-:Y:S02]  /*0a40*/  USHF.L.U32 UR5, UR4, 0xb, URZ ;  /* 0x0000000b04057899 */ /* 0x000fe400080006ff */
[----:B------:R-:W-:Y:S01]  /*0a50*/  USHF.L.U32 UR4, UR4, 0x1, URZ ;  /* 0x0000000104047899 */ /* 0x000fe200080006ff */
[----:B------:R-:W1:Y:S03]  /*0a60*/  FENCE.VIEW.ASYNC.S ;  /* 0x00000000000073c6 */ /* 0x000e660000000000 */
[----:B-1----:R2:W1:Y:S08]  /*0a70*/  SYNCS.EXCH.64 URZ, [UR6+0xb0], UR8 ;  /* 0x0000b00806ff75b2 */ /* 0x0024700008000100 */
[----:B------:R2:W1:Y:S02]  /*0a80*/  SYNCS.EXCH.64 URZ, [UR6+0xb8], UR4 ;  /* 0x0000b80406ff75b2 */ /* 0x0004640008000100 */
[----:B--2---:R-:W-:Y:S01]  /*0a90*/  NOP ;  /* 0x0000000000007918 */ /* 0x004fe20000000000 */
.L_x_123:
[----:B------:R-:W2:Y:S01]  /*0aa0*/  SHFL.IDX PT, R2, R86, RZ, 0x1f ;  /* 0x00001fff56027589 */ /* 0x000ea200000e0000 */
[----:B------:R-:W1:Y:S01]  /*0ab0*/  S2UR UR51, SR_CTAID.X ;  /* 0x00000000003379c3 */ /* 0x000e620000002500 */
[----:B------:R-:W-:-:S07]  /*0ac0*/  NOP ;  /* 0x0000000000007918 */ /* 0x000fce0000000000 */
[----:B------:R-:W1:Y:S01]  /*0ad0*/  S2UR UR24, SR_CTAID.Y ;  /* 0x00000000001879c3 */ /* 0x000e620000002600 */
[----:B--2---:R-:W-:-:S13]  /*0ae0*/  ISETP.NE.AND P0, PT, R2, 0x5, PT ;  /* 0x000000050200780c */ /* 0x004fda0003f05270 */
[----:B-1----:R-:W-:Y:S05]  /*0af0*/  @P0 BRA `(.L_x_124) ;  /* 0x0000000000480947 */ /* 0x002fea0003800000 */
[----:B------:R-:W1:Y:S01]  /*0b00*/  S2UR UR4, SR_CgaCtaId ;  /* 0x00000000000479c3 */ /* 0x000e620000008800 */
        /* <DEDUP_REMOVED lines=12> */
[----:B-1----:R1:W2:Y:S01]  /*0bd0*/  SYNCS.EXCH.64 URZ, [UR4+0xc0], UR8 ;  /* 0x0000c00804ff75b2 */ /* 0x0022a20008000100 */
[----:B------:R1:W1:Y:S01]  /*0be0*/  SYNCS.EXCH.64 URZ, [UR4+0xd0], UR6 ;  /* 0x0000d00604ff75b2 */ /* 0x0002620008000100 */
[----:B------:R1:W1:Y:S01]  /*0bf0*/  SYNCS.EXCH.64 URZ, [UR4+0xc8], UR8 ;  /* 0x0000c80804ff75b2 */ /* 0x0002620008000100 */
[----:B------:R1:W1:Y:S01]  /*0c00*/  SYNCS.EXCH.64 URZ, [UR4+0xd8], UR6 ;  /* 0x0000d80604ff75b2 */ /* 0x0002620008000100 */
[----:B------:R-:W-:Y:S01]  /*0c10*/  NOP ;  /* 0x0000000000007918 */ /* 0x000fe20000000000 */
.L_x_124:
[----:B------:R-:W-:-:S05]  /*0c20*/  CS2R.32 R78, SR_CgaSize ;  /* 0x00000000004e7805 */ /* 0x000fca0000008a00 */
[----:B------:R-:W-:-:S05]  /*0c30*/  IMAD R78, R78, -0xa0, RZ ;  /* 0xffffff604e4e7824 */ /* 0x000fca00078e02ff */
[----:B------:R-:W-:-:S14]  /*0c40*/  R2UR UR5, R78 ;  /* 0x000000004e0572ca */ /* 0x000fdc00000e0000 */
[----:B------:R-:W3:Y:S01]  /*0c50*/  LDCU UR5, c[0x0][UR5+0x2b0] ;  /* 0x00005600050577ac */ /* 0x000ee20008000800 */
[----:B------:R-:W-:Y:S02]  /*0c60*/  I2FP.F32.U32 R78, UR51 ;  /* 0x00000033004e7c45 */ /* 0x000fe40008201000 */
[----:B------:R-:W-:-:S05]  /*0c70*/  CS2R.32 R3, SR_CgaSize ;  /* 0x0000000000037805 */ /* 0x000fca0000008a00 */
[----:B------:R-:W-:-:S06]  /*0c80*/  IMAD R3, R3, -0xa0, RZ ;  /* 0xffffff6003037824 */ /* 0x000fcc00078e02ff */
[----:B------:R-:W4:Y:S01]  /*0c90*/  LDC R3, c[0x0][R3+0x2a0] ;  /* 0x0000a80003037b82 */ /* 0x000f220000000800 */
[----:B------:R-:W-:Y:S02]  /*0ca0*/  I2FP.F32.U32 R77, UR24 ;  /* 0x00000018004d7c45 */ /* 0x000fe40008201000 */
[----:B------:R-:W-:-:S05]  /*0cb0*/  CS2R.32 R2, SR_CgaSize ;  /* 0x0000000000027805 */ /* 0x000fca0000008a00 */
[----:B------:R-:W-:-:S05]  /*0cc0*/  IMAD R2, R2, -0xa0, RZ ;  /* 0xffffff6002027824 */ /* 0x000fca00078e02ff */
[----:B-1----:R-:W-:-:S14]  /*0cd0*/  R2UR UR4, R2 ;  /* 0x00000000020472ca */ /* 0x002fdc00000e0000 */
[----:B------:R-:W1:Y:S01]  /*0ce0*/  LDCU UR4, c[0x0][UR4+0x2b4] ;  /* 0x00005680040477ac */ /* 0x000e620008000800 */
[----:B------:R-:W-:Y:S01]  /*0cf0*/  NOP ;  /* 0x0000000000007918 */ /* 0x000fe20000000000 */
[----:B------:R-:W2:Y:S01]  /*0d00*/  LDCU UR19, c[0x0][0xc24] ;  /* 0x00018480ff1377ac */ /* 0x000ea20008000800 */
[----:B------:R-:W-:-:S05]  /*0d10*/  CS2R.32 R2, SR_CgaSize ;  /* 0x0000000000027805 */ /* 0x000fca0000008a00 */
[----:B------:R-:W-:-:S06]  /*0d20*/  IMAD R2, R2, -0xa0, RZ ;  /* 0xffffff6002027824 */ /* 0x000fcc00078e02ff */
[----:B------:R-:W4:Y:S01]  /*0d30*/  LDC R2, c[0x0][R2+0x2a4] ;  /* 0x0000a90002027b82 */ /* 0x000f220000000800 */
[----:B---3--:R-:W-:-:S07]  /*0d40*/  FMUL R78, R78, UR5 ;  /* 0x000000054e4e7c20 */ /* 0x008fce0008400000 */
[----:B------:R-:W3:Y:S01]  /*0d50*/  S2UR UR52, SR_CTAID.Z ;  /* 0x00000000003479c3 */ /* 0x000ee20000002700 */
[----:B-1----:R-:W-:Y:S01]  /*0d60*/  FMUL R77, R77, UR4 ;  /* 0x000000044d4d7c20 */ /* 0x002fe20008400000 */
[----:B------:R-:W1:Y:S01]  /*0d70*/  F2I.U32.TRUNC.NTZ R78, R78 ;  /* 0x0000004e004e7305 */ /* 0x000e62000020f000 */
[----:B--2---:R-:W-:-:S07]  /*0d80*/  UISETP.GE.AND UP0, UPT, UR19, 0x1, UPT ;  /* 0x000000011300788c */ /* 0x004fce000bf06270 */
[----:B------:R-:W2:Y:S01]  /*0d90*/  F2I.U32.TRUNC.NTZ R77, R77 ;  /* 0x0000004d004d7305 */ /* 0x000ea2000020f000 */
[----:B-1----:R-:W-:-:S05]  /*0da0*/  IADD3 R78, PT, PT, -R78, RZ, RZ ;  /* 0x000000ff4e4e7210 */ /* 0x002fca0007ffe1ff */
[----:B----4-:R-:W-:Y:S01]  /*0db0*/  IMAD R78, R3, R78, UR51 ;  /* 0x00000033034e7e24 */ /* 0x010fe2000f8e024e */
[----:B--2---:R-:W-:-:S05]  /*0dc0*/  IADD3 R77, PT, PT, -R77, RZ, RZ ;  /* 0x000000ff4d4d7210 */ /* 0x004fca0007ffe1ff */
[----:B------:R-:W-:Y:S01]  /*0dd0*/  IMAD R77, R2, R77, UR24 ;  /* 0x00000018024d7e24 */ /* 0x000fe2000f8e024d */
[----:B------:R-:W-:Y:S06]  /*0de0*/  BAR.SYNC.DEFER_BLOCKING 0x0 ;  /* 0x0000000000007b1d */ /* 0x000fec0000010000 */
[----:B---3--:R-:W-:Y:S05]  /*0df0*/  BRA.U !UP0, `(.L_x_125) ;  /* 0x0000000108d47547 */ /* 0x008fea000b800000 */
[----:B------:R-:W1:Y:S01]  /*0e00*/  LDCU.128 UR20, c[0x0][0xc10] ;  /* 0x00018200ff1477ac */ /* 0x000e620008000c00 */
[----:B------:R-:W2:Y:S01]  /*0e10*/  LDCU UR6, c[0x0][0x370] ;  /* 0x00006e00ff0677ac */ /* 0x000ea20008000800 */
[----:B------:R-:W3:Y:S01]  /*0e20*/  LDCU UR4, c[0x0][0x374] ;  /* 0x00006e80ff0477ac */ /* 0x000ee20008000800 */
[----:B------:R-:W4:Y:S01]  /*0e30*/  LDCU UR25, c[0x0][0xc0c] ;  /* 0x00018180ff1977ac */ /* 0x000f220008000800 */
[----:B------:R-:W4:Y:S01]  /*0e40*/  LDCU UR5, c[0x0][0xc20] ;  /* 0x00018400ff0577ac */ /* 0x000f220008000800 */
[----:B------:R-:W4:Y:S01]  /*0e50*/  LDCU.64 UR16, c[0x0][0xc28] ;  /* 0x00018500ff1077ac */ /* 0x000f220008000a00 */
[----:B-1----:R-:W-:Y:S02]  /*0e60*/  UISETP.NE.AND UP0, UPT, UR22, 0x1, UPT ;  /* 0x000000011600788c */ /* 0x002fe4000bf05270 */
[----:B---3--:R-:W-:Y:S02]  /*0e70*/  UIMAD.WIDE.U32 UR8, UR4, UR23, URZ ;  /* 0x00000017040872a5 */ /* 0x008fe4000f8e00ff */
[----:B--2---:R-:W-:-:S02]  /*0e80*/  UIMAD.WIDE.U32 UR10, UR6, UR20, URZ ;  /* 0x00000014060a72a5 */ /* 0x004fc4000f8e00ff */
[----:B----4-:R-:W-:Y:S02]  /*0e90*/  UISETP.NE.AND UP2, UPT, UR25, 0x1, UPT ;  /* 0x000000011900788c */ /* 0x010fe4000bf45270 */
[----:B------:R-:W-:Y:S01]  /*0ea0*/  UISETP.NE.AND UP4, UPT, UR19, 0x1, UPT ;  /* 0x000000011300788c */ /* 0x000fe2000bf85270 */
[----:B------:R-:W-:Y:S02]  /*0eb0*/  UMOV UR8, UR9 ;  /* 0x0000000900087c82 */ /* 0x000fe40008000000 */
[----:B------:R-:W-:Y:S01]  /*0ec0*/  UMOV UR10, UR11 ;  /* 0x0000000b000a7c82 */ /* 0x000fe20008000000 */
[----:B------:R-:W-:Y:S02]  /*0ed0*/  @UP0 USHF.R.U32.HI UR4, URZ, UR5, UR8 ;  /* 0x00000005ff040299 */ /* 0x000fe40008011608 */
[----:B------:R-:W-:Y:S02]  /*0ee0*/  UIMAD.WIDE.U32 UR12, UR24, UR23, URZ ;  /* 0x00000017180c72a5 */ /* 0x000fe4000f8e00ff */
[----:B------:R-:W-:-:S02]  /*0ef0*/  UIMAD.WIDE.U32 UR8, UR4, UR16, URZ ;  /* 0x00000010040872a5 */ /* 0x000fc4000f8e00ff */
[----:B------:R-:W-:Y:S02]  /*0f00*/  @UP2 USHF.R.U32.HI UR6, URZ, UR21, UR10 ;  /* 0x00000015ff062299 */ /* 0x000fe4000801160a */
[----:B------:R-:W-:Y:S02]  /*0f10*/  UIMAD.WIDE.U32 UR14, UR51, UR20, URZ ;  /* 0x00000014330e72a5 */ /* 0x000fe4000f8e00ff */
[----:B------:R-:W-:Y:S01]  /*0f20*/  UIMAD.WIDE.U32 UR10, UR6, UR16, URZ ;  /* 0x00000010060a72a5 */ /* 0x000fe2000f8e00ff */
[----:B------:R-:W-:Y:S01]  /*0f30*/  UMOV UR12, UR13 ;  /* 0x0000000d000c7c82 */ /* 0x000fe20008000000 */
[----:B------:R-:W-:Y:S01]  /*0f40*/  UMOV UR8, UR9 ;  /* 0x0000000900087c82 */ /* 0x000fe20008000000 */
[----:B------:R-:W-:Y:S02]  /*0f50*/  USHF.R.U32.HI UR12, URZ, UR5, UR12 ;  /* 0x00000005ff0c7299 */ /* 0x000fe4000801160c */
[----:B------:R-:W-:Y:S01]  /*0f60*/  @UP4 USHF.R.U32.HI UR4, URZ, UR17, UR8 ;  /* 0x00000011ff044299 */ /* 0x000fe20008011608 */
[----:B------:R-:W-:Y:S01]  /*0f70*/  UMOV UR14, UR15 ;  /* 0x0000000f000e7c82 */ /* 0x000fe20008000000 */
[----:B------:R-:W-:Y:S01]  /*0f80*/  UMOV UR10, UR11 ;  /* 0x0000000b000a7c82 */ /* 0x000fe20008000000 */
[----:B------:R-:W-:-:S02]  /*0f90*/  USHF.R.U32.HI UR14, URZ, UR21, UR14 ;  /* 0x00000015ff0e7299 */ /* 0x000fc4000801160e */
[----:B------:R-:W-:Y:S02]  /*0fa0*/  USEL UR5, UR24, UR12, !UP0 ;  /* 0x0000000c18057287 */ /* 0x000fe4000c000000 */
[----:B------:R-:W-:Y:S02]  /*0fb0*/  @UP4 USHF.R.U32.HI UR6, URZ, UR17, UR10 ;  /* 0x00000011ff064299 */ /* 0x000fe4000801160a */
[----:B------:R-:W-:Y:S02]  /*0fc0*/  UIMAD UR7, UR4, UR19, URZ ;  /* 0x00000013040772a4 */ /* 0x000fe4000f8e02ff */
[----:B------:R-:W-:Y:S02]  /*0fd0*/  USEL UR4, UR51, UR14, !UP2 ;  /* 0x0000000e33047287 */ /* 0x000fe4000d000000 */
[----:B------:R-:W-:Y:S02]  /*0fe0*/  UIMAD UR10, UR6, UR19, URZ ;  /* 0x00000013060a72a4 */ /* 0x000fe4000f8e02ff */
[----:B------:R-:W-:-:S02]  /*0ff0*/  UISETP.GE.AND UP0, UPT, UR5, UR7, UPT ;  /* 0x000000070500728c */ /* 0x000fc4000bf06270 */
[----:B------:R-:W-:Y:S02]  /*1000*/  UIMAD.WIDE.U32 UR8, UR5, UR16, URZ ;  /* 0x00000010050872a5 */ /* 0x000fe4000f8e00ff */
[----:B------:R-:W-:Y:S02]  /*1010*/  UISETP.GE.OR UP0, UPT, UR4, UR10, UP0 ;  /* 0x0000000a0400728c */ /* 0x000fe40008706670 */
[----:B------:R-:W-:Y:S02]  /*1020*/  UIMAD.WIDE.U32 UR10, UR4, UR16, URZ ;  /* 0x00000010040a72a5 */ /* 0x000fe4000f8e00ff */
[----:B------:R-:W-:Y:S01]  /*1030*/  UIADD3 UR10, UPT, UPT, -UR4, URZ, URZ ;  /* 0x000000ff040a7290 */ /* 0x000fe2000fffe1ff */
[----:B------:R-:W-:Y:S01]  /*1040*/  UMOV UR8, UR9 ;  /* 0x0000000900087c82 */ /* 0x000fe20008000000 */
[----:B------:R-:W-:Y:S02]  /*1050*/  UIADD3 UR9, UPT, UPT, -UR5, URZ, URZ ;  /* 0x000000ff05097290 */ /* 0x000fe4000fffe1ff */
[----:B------:R-:W-:-:S03]  /*1060*/  USHF.R.U32.HI UR8, URZ, UR17, UR8 ;  /* 0x00000011ff087299 */ /* 0x000fc60008011608 */
[----:B------:R-:W-:Y:S01]  /*1070*/  @!UP0 UMOV UR7, UR11 ;  /* 0x0000000b00078c82 */ /* 0x000fe20008000000 */
[----:B------:R-:W-:Y:S02]  /*1080*/  UIMAD UR24, UR22, UR9, UR24 ;  /* 0x00000009161872a4 */ /* 0x000fe4000f8e0218 */
[----:B------:R-:W-:Y:S02]  /*1090*/  USEL UR8, UR5, UR8, !UP4 ;  /* 0x0000000805087287 */ /* 0x000fe4000e000000 */
[----:B------:R-:W-:Y:S02]  /*10a0*/  @!UP0 USHF.R.U32.HI UR7, URZ, UR17, UR7 ;  /* 0x00000011ff078299 */ /* 0x000fe40008011607 */
[----:B------:R-:W-:Y:S02]  /*10b0*/  UIADD3 UR9, UPT, UPT, -UR8, URZ, URZ ;  /* 0x000000ff08097290 */ /* 0x000fe4000fffe1ff */
[----:B------:R-:W-:Y:S02]  /*10c0*/  @!UP0 USEL UR7, UR4, UR7, !UP4 ;  /* 0x0000000704078287 */ /* 0x000fe4000e000000 */
[----:B------:R-:W-:-:S02]  /*10d0*/  UIMAD UR9, UR19, UR9, UR5 ;  /* 0x00000009130972a4 */ /* 0x000fc4000f8e0205 */
[----:B------:R-:W-:Y:S02]  /*10e0*/  @!UP0 UIADD3 UR8, UPT, UPT, UR8, -UR7, URZ ;  /* 0x8000000708088290 */ /* 0x000fe4000fffe0ff */
[----:B------:R-:W-:Y:S02]  /*10f0*/  @!UP0 UIMAD UR7, UR9, UR6, UR7 ;  /* 0x00000006090782a4 */ /* 0x000fe4000f8e0207 */
[----:B------:R-:W-:Y:S02]  /*1100*/  @!UP0 UIMAD UR5, UR8, UR19, UR4 ;  /* 0x00000013080582a4 */ /* 0x000fe4000f8e0204 */
[----:B------:R-:W-:Y:S02]  /*1110*/  UIMAD UR6, UR25, UR10, UR51 ;  /* 0x0000000a190672a4 */ /* 0x000fe4000f8e0233 */
[----:B------:R-:W-:Y:S01]  /*1120*/  UIMAD UR24, UR5, UR22, UR24 ;  /* 0x00000016051872a4 */ /* 0x000fe2000f8e0218 */
[----:B------:R-:W-:Y:S02]  /*1130*/  @!UP0 UMOV UR4, UR7 ;  /* 0x0000000700048c82 */ /* 0x000fe40008000000 */
[----:B------:R-:W-:-:S12]  /*1140*/  UIMAD UR51, UR4, UR25, UR6 ;  /* 0x00000019043372a4 */ /* 0x000fd8000f8e0206 */
.L_x_125:
[----:B------:R-:W1:Y:S02]  /*1150*/  LDCU UR4, c[0x0][0xc30] ;  /* 0x00018600ff0477ac */ /* 0x000e640008000800 */
[----:B-1----:R-:W-:-:S09]  /*1160*/  UISETP.NE.AND UP0, UPT, UR4, 0x1, UPT ;  /* 0x000000010400788c */ /* 0x002fd2000bf05270 */
[----:B------:R-:W-:Y:S05]  /*1170*/  BRA.U UP0, `(.L_x_126) ;  /* 0x0000000100447547 */ /* 0x000fea000b800000 */
[----:B------:R-:W1:Y:S01]  /*1180*/  LDCU.128 UR8, c[0x0][0xc10] ;  /* 0x00018200ff0877ac */ /* 0x000e620008000c00 */
[----:B------:R-:W2:Y:S01]  /*1190*/  LDCU UR12, c[0x0][0xc0c] ;  /* 0x00018180ff0c77ac */ /* 0x000ea20008000800 */
[----:B------:R-:W3:Y:S01]  /*11a0*/  LDCU UR13, c[0x0][0xc20] ;  /* 0x00018400ff0d77ac */ /* 0x000ee20008000800 */
[----:B-1----:R-:W-:Y:S02]  /*11b0*/  UIMAD.WIDE.U32 UR6, UR51, UR8, URZ ;  /* 0x00000008330672a5 */ /* 0x002fe4000f8e00ff */
[----:B------:R-:W-:Y:S02]  /*11c0*/  UIMAD.WIDE.U32 UR4, UR24, UR11, URZ ;  /* 0x0000000b180472a5 */ /* 0x000fe4000f8e00ff */
[----:B--2---:R-:W-:Y:S02]  /*11d0*/  UISETP.NE.AND UP2, UPT, UR12, 0x1, UPT ;  /* 0x000000010c00788c */ /* 0x004fe4000bf45270 */
[----:B------:R-:W-:Y:S01]  /*11e0*/  UISETP.NE.AND UP0, UPT, UR10, 0x1, UPT ;  /* 0x000000010a00788c */ /* 0x000fe2000bf05270 */
[----:B------:R-:W-:-:S02]  /*11f0*/  UMOV UR6, UR7 ;  /* 0x0000000700067c82 */ /* 0x000fc40008000000 */
[----:B------:R-:W-:Y:S01]  /*1200*/  UMOV UR4, UR5 ;  /* 0x0000000500047c82 */ /* 0x000fe20008000000 */
[----:B------:R-:W-:Y:S02]  /*1210*/  USHF.R.U32.HI UR6, URZ, UR9, UR6 ;  /* 0x00000009ff067299 */ /* 0x000fe40008011606 */
[----:B---3--:R-:W-:Y:S02]  /*1220*/  USHF.R.U32.HI UR4, URZ, UR13, UR4 ;  /* 0x0000000dff047299 */ /* 0x008fe40008011604 */
[----:B------:R-:W-:Y:S02]  /*1230*/  USEL UR5, UR51, UR6, !UP2 ;  /* 0x0000000633057287 */ /* 0x000fe4000d000000 */
[----:B------:R-:W-:-:S04]  /*1240*/  USEL UR4, UR24, UR4, !UP0 ;  /* 0x0000000418047287 */ /* 0x000fc8000c000000 */
[----:B------:R-:W-:Y:S02]  /*1250*/  UIADD3 UR6, UPT, UPT, UR5, -UR4, URZ ;  /* 0x8000000405067290 */ /* 0x000fe4000fffe0ff */
[----:B------:R-:W-:Y:S02]  /*1260*/  UIADD3 UR4, UPT, UPT, -UR5, UR4, URZ ;  /* 0x0000000405047290 */ /* 0x000fe4000fffe1ff */
[----:B------:R-:W-:Y:S02]  /*1270*/  UIMAD UR24, UR6, UR10, UR24 ;  /* 0x0000000a061872a4 */ /* 0x000fe4000f8e0218 */
[----:B------:R-:W-:-:S12]  /*1280*/  UIMAD UR51, UR4, UR12, UR51 ;  /* 0x0000000c043372a4 */ /* 0x000fd8000f8e0233 */
.L_x_126:
[----:B------:R-:W-:Y:S01]  /*1290*/  BAR.SYNC.DEFER_BLOCKING 0x0 ;  /* 0x0000000000007b1d */ /* 0x000fe20000010000 */
[----:B------:R-:W-:Y:S01]  /*12a0*/  UISETP.NE.AND UP0, UPT, UR18, 0x2, UPT ;  /* 0x000000021200788c */ /* 0x000fe2000bf05270 */
[----:B------:R-:W-:Y:S02]  /*12b0*/  ISETP.NE.OR P3, PT, R0, 0x2, !P3 ;  /* 0x000000020000780c */ /* 0x000fe40005f65670 */
[----:B------:R-:W-:Y:S02]  /*12c0*/  LOP3.LUT R0, R83, 0x1f, RZ, 0xc0, !PT ;  /* 0x0000001f53007812 */ /* 0x000fe400078ec0ff */
[----:B------:R-:W1:Y:S04]  /*12d0*/  LDCU UR39, c[0x0][0xc24] ;  /* 0x00018480ff2777ac */ /* 0x000e680008000800 */
[----:B------:R-:W-:Y:S05]  /*12e0*/  BRA.U UP0, `(.L_x_127) ;  /* 0x0000001900807547 */ /* 0x000fea000b800000 */
[----:B------:R-:W2:Y:S01]  /*12f0*/  LDCU UR5, c[0x0][0x388] ;  /* 0x00007100ff0577ac */ /* 0x000ea20008000800 */
[----:B------:R-:W-:Y:S01]  /*1300*/  PLOP3.LUT P1, PT, PT, PT, UP3, 0x80, 0x8 ;  /* 0x000000000008781c */ /* 0x000fe20003f2f038 */
[----:B------:R-:W-:Y:S01]  /*1310*/  IMAD.MOV.U32 R2, RZ, RZ, RZ ;  /* 0x000000ffff027224 */ /* 0x000fe200078e00ff */
[----:B------:R-:W-:Y:S01]  /*1320*/  ISETP.EQ.OR P2, PT, R0, RZ, P3 ;  /* 0x000000ff0000720c */ /* 0x000fe20001f42670 */
[----:B------:R-:W3:Y:S01]  /*1330*/  LDCU UR8, c[0x0][0x38c] ;  /* 0x00007180ff0877ac */ /* 0x000ee20008000800 */
[----:B------:R-:W-:Y:S01]  /*1340*/  PLOP3.LUT P1, PT, P1, PT, PT, 0x8, 0x80 ;  /* 0x000000000080781c */ /* 0x000fe20000f2e170 */
[----:B------:R-:W4:Y:S01]  /*1350*/  LDCU.64 UR6, c[0x0][0x390] ;  /* 0x00007200ff0677ac */ /* 0x000f220008000a00 */
[----:B------:R-:W1:Y:S01]  /*1360*/  LDCU UR53, c[0x0][0x370] ;  /* 0x00006e00ff3577ac */ /* 0x000e620008000800 */
[----:B------:R-:W1:Y:S01]  /*1370*/  LDCU.64 UR42, c[0x0][0x348] ;  /* 0x00006900ff2a77ac */ /* 0x000e620008000a00 */
[----:B--2---:R-:W-:Y:S01]  /*1380*/  UIADD3 UR5, UPT, UPT, UR5, 0x3f, URZ ;  /* 0x0000003f05057890 */ /* 0x004fe2000fffe0ff */
[----:B------:R-:W2:Y:S03]  /*1390*/  LDCU UR52, c[0x0][0x374] ;  /* 0x00006e80ff3477ac */ /* 0x000ea60008000800 */
[----:B------:R-:W-:Y:S01]  /*13a0*/  USHF.R.S32.HI UR4, URZ, 0x1f, UR5 ;  /* 0x0000001fff047899 */ /* 0x000fe20008011405 */
[----:B------:R-:W-:Y:S01]  /*13b0*/  UMOV UR26, 0x1 ;  /* 0x00000001001a7882 */ /* 0x000fe20000000000 */
[----:B------:R-:W-:-:S02]  /*13c0*/  UMOV UR30, URZ ;  /* 0x000000ff001e7c82 */ /* 0x000fc40008000000 */
[----:B------:R-:W-:Y:S01]  /*13d0*/  ULEA.HI UR4, UR4, UR5, URZ, 0x6 ;  /* 0x0000000504047291 */ /* 0x000fe2000f8f30ff */
[----:B------:R-:W-:Y:S01]  /*13e0*/  UMOV UR31, URZ ;  /* 0x000000ff001f7c82 */ /* 0x000fe20008000000 */
[----:B------:R-:W-:Y:S02]  /*13f0*/  UMOV UR38, URZ ;  /* 0x000000ff00267c82 */ /* 0x000fe40008000000 */
[----:B------:R-:W-:-:S04]  /*1400*/  USHF.R.S32.HI UR4, URZ, 0x6, UR4 ;  /* 0x00000006ff047899 */ /* 0x000fc80008011404 */
[----:B---3--:R-:W-:-:S04]  /*1410*/  UIMAD UR4, UR4, UR8, URZ ;  /* 0x00000008040472a4 */ /* 0x008fc8000f8e02ff */
[----:B----4-:R-:W-:-:S04]  /*1420*/  UIMAD UR4, UR4, UR6, URZ ;  /* 0x00000006040472a4 */ /* 0x010fc8000f8e02ff */
[----:B------:R-:W-:-:S04]  /*1430*/  UIMAD UR54, UR4, UR7, URZ ;  /* 0x00000007043672a4 */ /* 0x000fc8000f8e02ff */
[----:B------:R-:W-:Y:S02]  /*1440*/  UISETP.NE.AND UP1, UPT, UR54, URZ, UPT ;  /* 0x000000ff3600728c */ /* 0x000fe4000bf25270 */
[----:B------:R-:W-:-:S04]  /*1450*/  UISETP.LT.U32.AND UP0, UPT, UR54, 0x6, UPT ;  /* 0x000000063600788c */ /* 0x000fc8000bf01070 */
[----:B------:R-:W-:-:S04]  /*1460*/  USEL UR4, UR54, 0x6, UP0 ;  /* 0x0000000636047887 */ /* 0x000fc80008000000 */
[----:B------:R-:W-:Y:S02]  /*1470*/  UIADD3 UR5, UPT, UPT, UR4, -0x1, URZ ;  /* 0xffffffff04057890 */ /* 0x000fe4000fffe0ff */
[----:B------:R-:W-:Y:S02]  /*1480*/  @!UP1 UIADD3 UR5, UPT, UPT, UR4, URZ, URZ ;  /* 0x000000ff04059290 */ /* 0x000fe4000fffe0ff */
[----:B------:R-:W-:Y:S02]  /*1490*/  UIADD3 UR50, UPT, UPT, UR54, -UR4, URZ ;  /* 0x8000000436327290 */ /* 0x000fe4000fffe0ff */
[----:B-12---:R-:W-:-:S12]  /*14a0*/  UIADD3 UR55, UPT, UPT, UR5, 0x1, URZ ;  /* 0x0000000105377890 */ /* 0x006fd8000fffe0ff */
.L_x_143:
[----:B------:R-:W1:Y:S01]  /*14b0*/  S2UR UR36, SR_CgaCtaId ;  /* 0x00000000002479c3 */ /* 0x000e620000008800 */
[----:B------:R-:W-:Y:S01]  /*14c0*/  UMOV UR4, 0x400 ;  /* 0x0000040000047882 */ /* 0x000fe20000000000 */
[----:B------:R-:W-:Y:S01]  /*14d0*/  MOV R0, UR26 ;  /* 0x0000001a00007c02 */ /* 0x000fe20008000f00 */
[----:B------:R-:W-:Y:S02]  /*14e0*/  UISETP.NE.AND UP0, UPT, UR54, URZ, UPT ;  /* 0x000000ff3600728c */ /* 0x000fe4000bf05270 */
[----:B------:R-:W-:Y:S01]  /*14f0*/  USHF.L.U32 UR44, UR51, 0x7, URZ ;  /* 0x00000007332c7899 */ /* 0x000fe200080006ff */
[----:B------:R-:W-:Y:S01]  /*1500*/  SHF.L.U32 R0, R0, 0x1f, RZ ;  /* 0x0000001f00007819 */ /* 0x000fe200000006ff */
[----:B------:R-:W-:Y:S01]  /*1510*/  USHF.L.U32 UR19, UR24, 0x7, URZ ;  /* 0x0000000718137899 */ /* 0x000fe200080006ff */
[----:B------:R-:W-:Y:S01]  /*1520*/  UMOV UR27, URZ ;  /* 0x000000ff001b7c82 */ /* 0x000fe20008000000 */
[----:B------:R-:W-:Y:S01]  /*1530*/  UMOV UR22, URZ ;  /* 0x000000ff00167c82 */ /* 0x000fe20008000000 */
[----:B------:R-:W-:Y:S01]  /*1540*/  UMOV UR21, URZ ;  /* 0x000000ff00157c82 */ /* 0x000fe20008000000 */
[----:B------:R-:W-:Y:S01]  /*1550*/  UMOV UR20, URZ ;  /* 0x000000ff00147c82 */ /* 0x000fe20008000000 */
[----:B-1----:R-:W-:-:S04]  /*1560*/  ULEA UR36, UR36, UR4, 0x18 ;  /* 0x0000000424247291 */ /* 0x002fc8000f8ec0ff */
[----:B------:R-:W-:-:S09]  /*1570*/  ULEA UR4, UR30, UR36, 0x3 ;  /* 0x000000241e047291 */ /* 0x000fd2000f8e18ff */
[----:B------:R1:W2:Y:S01]  /*1580*/  SYNCS.PHASECHK.TRANS64.TRYWAIT P0, [UR4+0x30], R0 ;  /* 0x00003000ff0075a7 */ /* 0x0002a20008001104 */
[----:B------:R-:W-:Y:S05]  /*1590*/  BRA.U !UP0, `(.L_x_128) ;  /* 0x0000000508947547 */ /* 0x000fea000b800000 */
[----:B------:R-:W3:Y:S01]  /*15a0*/  LDCU.128 UR12, c[0x0][0x480] ;  /* 0x00009000ff0c77ac */ /* 0x000ee20008000c00 */
[----:B------:R-:W4:Y:S01]  /*15b0*/  LDCU.128 UR8, c[0x0][0x490] ;  /* 0x00009200ff0877ac */ /* 0x000f220008000c00 */
[----:B------:R-:W1:Y:S01]  /*15c0*/  LDCU.64 UR20, c[0x0][0x4c0] ;  /* 0x00009800ff1477ac */ /* 0x000e620008000a00 */
[----:B------:R-:W1:Y:S01]  /*15d0*/  LDCU.64 UR16, c[0x0][0x4f0] ;  /* 0x00009e00ff1077ac */ /* 0x000e620008000a00 */
[----:B------:R-:W1:Y:S01]  /*15e0*/  LDCU UR18, c[0x0][0x4c8] ;  /* 0x00009900ff1277ac */ /* 0x000e620008000800 */
[----:B---3--:R-:W-:Y:S02]  /*15f0*/  UIMAD.WIDE.U32 UR4, UR44, UR13, URZ ;  /* 0x0000000d2c0472a5 */ /* 0x008fe4000f8e00ff */
[----:B------:R-:W-:Y:S02]  /*1600*/  UISETP.NE.AND UP0, UPT, UR12, 0x1, UPT ;  /* 0x000000010c00788c */ /* 0x000fe4000bf05270 */
[----:B------:R-:W-:Y:S01]  /*1610*/  USHF.R.U32.HI UR5, URZ, UR14, UR5 ;  /* 0x0000000eff057299 */ /* 0x000fe20008011605 */
[----:B------:R-:W3:Y:S03]  /*1620*/  LDCU UR45, c[0x0][0x38c] ;  /* 0x00007180ff2d77ac */ /* 0x000ee60008000800 */
[----:B------:R-:W-:-:S02]  /*1630*/  USEL UR5, UR44, UR5, !UP0 ;  /* 0x000000052c057287 */ /* 0x000fc4000c000000 */
[----:B------:R-:W-:Y:S02]  /*1640*/  UISETP.NE.AND UP0, UPT, UR15, 0x1, UPT ;  /* 0x000000010f00788c */ /* 0x000fe4000bf05270 */
[----:B----4-:R-:W-:Y:S01]  /*1650*/  UIMAD.WIDE.U32 UR6, UR5, UR8, URZ ;  /* 0x00000008050672a5 */ /* 0x010fe2000f8e00ff */
[----:B------:R-:W4:Y:S01]  /*1660*/  LDCU UR8, c[0x0][0x4a0] ;  /* 0x00009400ff0877ac */ /* 0x000f220008000800 */
[----:B------:R-:W1:Y:S05]  /*1670*/  LDCU UR23, c[0x0][0x4cc] ;  /* 0x00009980ff1777ac */ /* 0x000e6a0008000800 */
[----:B------:R-:W-:Y:S01]  /*1680*/  UMOV UR4, UR7 ;  /* 0x0000000700047c82 */ /* 0x000fe20008000000 */
[----:B------:R-:W1:Y:S01]  /*1690*/  LDCU.64 UR40, c[0x0][0x390] ;  /* 0x00007200ff2877ac */ /* 0x000e620008000a00 */
[----:B------:R-:W-:Y:S01]  /*16a0*/  USHF.R.U32.HI UR4, URZ, UR9, UR4 ;  /* 0x00000009ff047299 */ /* 0x000fe20008011604 */
[----:B------:R-:W1:Y:S03]  /*16b0*/  LDCU UR9, c[0x0][0x4ec] ;  /* 0x00009d80ff0977ac */ /* 0x000e660008000800 */
[----:B------:R-:W-:-:S02]  /*16c0*/  USEL UR4, UR5, UR4, !UP0 ;  /* 0x0000000405047287 */ /* 0x000fc4000c000000 */
[----:B------:R-:W-:Y:S02]  /*16d0*/  UISETP.NE.AND UP0, UPT, UR10, 0x1, UPT ;  /* 0x000000010a00788c */ /* 0x000fe4000bf05270 */
[----:B------:R-:W-:Y:S01]  /*16e0*/  UIMAD.WIDE.U32 UR6, UR4, UR11, URZ ;  /* 0x0000000b040672a5 */ /* 0x000fe2000f8e00ff */
[----:B------:R-:W1:Y:S01]  /*16f0*/  LDCU.64 UR24, c[0x0][0x4d0] ;  /* 0x00009a00ff1877ac */ /* 0x000e620008000a00 */
[----:B------:R-:W-:-:S05]  /*1700*/  UIADD3 UR38, UPT, UPT, UR55, UR31, URZ ;  /* 0x0000001f37267290 */ /* 0x000fca000fffe0ff */
[----:B------:R-:W-:Y:S01]  /*1710*/  UMOV UR6, UR7 ;  /* 0x0000000700067c82 */ /* 0x000fe20008000000 */
[----:B------:R-:W-:Y:S02]  /*1720*/  UIADD3 UR7, UPT, UPT, -UR4, URZ, URZ ;  /* 0x000000ff04077290 */ /* 0x000fe4000fffe1ff */
[----:B----4-:R-:W-:Y:S02]  /*1730*/  USHF.R.U32.HI UR6, URZ, UR8, UR6 ;  /* 0x00000008ff067299 */ /* 0x010fe40008011606 */
[----:B------:R-:W-:Y:S02]  /*1740*/  UIADD3 UR8, UPT, UPT, -UR5, URZ, URZ ;  /* 0x000000ff05087290 */ /* 0x000fe4000fffe1ff */
[----:B------:R-:W-:Y:S02]  /*1750*/  USEL UR14, UR4, UR6, !UP0 ;  /* 0x00000006040e7287 */ /* 0x000fe4000c000000 */
[----:B------:R-:W-:Y:S02]  /*1760*/  UIMAD UR7, UR15, UR7, UR5 ;  /* 0x000000070f0772a4 */ /* 0x000fe4000f8e0205 */
[----:B------:R-:W-:-:S02]  /*1770*/  UIADD3 UR6, UPT, UPT, -UR14, URZ, URZ ;  /* 0x000000ff0e067290 */ /* 0x000fc4000fffe1ff */
[----:B------:R-:W-:Y:S02]  /*1780*/  UIMAD UR8, UR12, UR8, UR44 ;  /* 0x000000080c0872a4 */ /* 0x000fe4000f8e022c */
[----:B------:R-:W-:Y:S02]  /*1790*/  UIMAD UR13, UR10, UR6, UR4 ;  /* 0x000000060a0d72a4 */ /* 0x000fe4000f8e0204 */
[----:B-1----:R-:W-:Y:S02]  /*17a0*/  UIMAD UR11, UR8, UR20, UR9 ;  /* 0x00000014080b72a4 */ /* 0x002fe4000f8e0209 */
[----:B------:R-:W-:Y:S01]  /*17b0*/  UIMAD UR12, UR7, UR21, UR16 ;  /* 0x00000015070c72a4 */ /* 0x000fe2000f8e0210 */
[----:B------:R-:W1:Y:S02]  /*17c0*/  LDCU.64 UR4, c[0x0][0x4f8] ;  /* 0x00009f00ff0477ac */ /* 0x000e640008000a00 */
[----:B------:R-:W4:Y:S01]  /*17d0*/  LDCU UR6, c[0x0][0x500] ;  /* 0x0000a000ff0677ac */ /* 0x000f220008000800 */
[----:B------:R-:W-:Y:S01]  /*17e0*/  UIMAD UR13, UR13, UR18, UR17 ;  /* 0x000000120d0d72a4 */ /* 0x000fe2000f8e0211 */
[----:B------:R-:W-:Y:S01]  /*17f0*/  UMOV UR27, URZ ;  /* 0x000000ff001b7c82 */ /* 0x000fe20008000000 */
[----:B------:R-:W-:Y:S01]  /*1800*/  UMOV UR7, UR30 ;  /* 0x0000001e00077c82 */ /* 0x000fe20008000000 */
[----:B------:R-:W-:Y:S01]  /*1810*/  UMOV UR20, URZ ;  /* 0x000000ff00147c82 */ /* 0x000fe20008000000 */
[----:B------:R-:W-:Y:S01]  /*1820*/  UMOV UR21, URZ ;  /* 0x000000ff00157c82 */ /* 0x000fe20008000000 */
[----:B---3--:R-:W-:-:S07]  /*1830*/  UMOV UR22, URZ ;  /* 0x000000ff00167c82 */ /* 0x008fce0008000000 */
.L_x_133:
[----:B------:R-:W-:Y:S01]  /*1840*/  @!P3 MOV R3, 0x8000 ;  /* 0x000080000003b802 */ /* 0x000fe20000000f00 */
[----:B------:R-:W-:Y:S01]  /*1850*/  ULEA UR9, UR7, UR36, 0x3 ;  /* 0x0000002407097291 */ /* 0x000fe2000f8e18ff */
[----:B--2---:R-:W-:Y:S11]  /*1860*/  @P0 BRA `(.L_x_129) ;  /* 0x0000000000100947 */ /* 0x004ff60003800000 */
[----:B------:R-:W-:Y:S04]  /*1870*/  MOV R4, UR26 ;  /* 0x0000001a00047c02 */ /* 0x000fe80008000f00 */
[----:B------:R-:W-:Y:S04]  /*1880*/  SHF.L.U32 R4, R4, 0x1f, RZ ;  /* 0x0000001f04047819 */ /* 0x000fe800000006ff */
[----:B------:R-:W2:Y:S02]  /*1890*/  SYNCS.PHASECHK.TRANS64.TRYWAIT P0, [UR9+0x30], R4 ;  /* 0x00003004ff0075a7 */ /* 0x000ea40008001109 */
[----:B--2---:R-:W-:Y:S05]  /*18a0*/  @!P0 BRA `(.L_x_130) ;  /* 0x0000008000388947 */ /* 0x004fea0003800000 */
.L_x_129:
[----:B------:R3:W-:Y:S01]  /*18b0*/  @!P3 SYNCS.ARRIVE.TRANS64 RZ, [UR9], R3 ;  /* 0x00000003ffffb9a7 */ /* 0x0007e20008000009 */
[----:B------:R-:W-:Y:S04]  /*18c0*/  BSSY.RECONVERGENT B0, `(.L_x_131) ;  /* 0x0000003000007945 */ /* 0x000fe80003800200 */
[----:B------:R-:W-:Y:S05]  /*18d0*/  @P2 BRA `(.L_x_132) ;  /* 0x0000000000042947 */ /* 0x000fea0003800000 */
[----:B-1--4-:R-:W-:Y:S05]  /*18e0*/  BPT.TRAP 0x1 ;  /* 0x000000040000795c */ /* 0x012fea0000300000 */
.L_x_132:
[----:B-1--4-:R-:W-:Y:S05]  /*18f0*/  BSYNC.RECONVERGENT B0 ;  /* 0x0000000000007941 */ /* 0x012fea0003800200 */
.L_x_131:
[----:B------:R-:W-:Y:S02]  /*1900*/  UIADD3 UR8, UPT, UPT, UR7, 0x1, URZ ;  /* 0x0000000107087890 */ /* 0x000fe4000fffe0ff */
[----:B------:R-:W-:Y:S02]  /*1910*/  UIMAD UR15, UR20, UR23, UR4 ;  /* 0x00000017140f72a4 */ /* 0x000fe4000f8e0204 */
[----:B------:R-:W-:Y:S02]  /*1920*/  UISETP.NE.AND UP0, UPT, UR8, 0x6, UPT ;  /* 0x000000060800788c */ /* 0x000fe4000bf05270 */
[----:B------:R-:W-:Y:S02]  /*1930*/  ULEA UR16, UR7, UR36, 0xe ;  /* 0x0000002407107291 */ /* 0x000fe4000f8e70ff */
[----:B------:R-:W-:Y:S02]  /*1940*/  USEL UR10, URZ, 0x1, UP0 ;  /* 0x00000001ff0a7887 */ /* 0x000fe40008000000 */
[----:B------:R-:W-:Y:S02]  /*1950*/  USEL UR30, UR8, URZ, UP0 ;  /* 0x000000ff081e7287 */ /* 0x000fe40008000000 */
[----:B------:R-:W-:Y:S02]  /*1960*/  ULOP3.LUT UR26, UR26, UR10, URZ, 0x3c, !UPT ;  /* 0x0000000a1a1a7292 */ /* 0x000fe4000f8e3cff */
[----:B------:R-:W-:Y:S02]  /*1970*/  ULEA UR8, UR30, UR36, 0x3 ;  /* 0x000000241e087291 */ /* 0x000fe4000f8e18ff */
[----:B------:R-:W-:Y:S02]  /*1980*/  UIADD3 UR34, UP0, UPT, UR42, 0x80, URZ ;  /* 0x000000802a227890 */ /* 0x000fe4000ff1e0ff */
[----:B------:R-:W-:Y:S01]  /*1990*/  USHF.L.U32 UR10, UR27, 0x6, URZ ;  /* 0x000000061b0a7899 */ /* 0x000fe200080006ff */
[----:B--2---:R-:W-:Y:S01]  /*19a0*/  MOV R0, UR26 ;  /* 0x0000001a00007c02 */ /* 0x004fe20008000f00 */
[----:B------:R-:W-:Y:S02]  /*19b0*/  UIADD3.X UR35, UPT, UPT, URZ, UR43, URZ, UP0, !UPT ;  /* 0x0000002bff237290 */ /* 0x000fe400087fe4ff */
[----:B------:R-:W-:Y:S01]  /*19c0*/  UIADD3 UR32, UP3, UPT, UR42, 0x200, URZ ;  /* 0x000002002a207890 */ /* 0x000fe2000ff7e0ff */
[----:B------:R-:W-:Y:S01]  /*19d0*/  SHF.L.U32 R0, R0, 0x1f, RZ ;  /* 0x0000001f00007819 */ /* 0x000fe200000006ff */
[----:B------:R-:W-:Y:S02]  /*19e0*/  UIADD3 UR37, UPT, UPT, UR20, 0x1, URZ ;  /* 0x0000000114257890 */ /* 0x000fe4000fffe0ff */
[----:B------:R-:W-:Y:S01]  /*19f0*/  UIADD3.X UR33, UPT, UPT, URZ, UR43, URZ, UP3, !UPT ;  /* 0x0000002bff217290 */ /* 0x000fe20009ffe4ff */
[----:B------:R1:W2:Y:S01]  /*1a00*/  SYNCS.PHASECHK.TRANS64.TRYWAIT P0, [UR8+0x30], R0 ;  /* 0x00003000ff0075a7 */ /* 0x0002a20008001108 */
[----:B------:R-:W-:Y:S02]  /*1a10*/  UIMAD UR8, UR21, UR24, UR5 ;  /* 0x00000018150872a4 */ /* 0x000fe4000f8e0205 */
[----:B------:R-:W-:Y:S02]  /*1a20*/  UIMAD UR7, UR22, UR25, UR6 ;  /* 0x00000019160772a4 */ /* 0x000fe4000f8e0206 */
[----:B------:R-:W-:Y:S02]  /*1a30*/  ULEA UR15, UR8, UR15, 0x5 ;  /* 0x0000000f080f7291 */ /* 0x000fe4000f8e28ff */
[----:B------:R-:W-:Y:S02]  /*1a40*/  UIADD3 UR8, UPT, UPT, UR16, 0x8400, URZ ;  /* 0x0000840010087890 */ /* 0x000fe4000fffe0ff */
[----:B------:R-:W-:Y:S02]  /*1a50*/  ULEA UR7, UR7, UR15, 0xa ;  /* 0x0000000f07077291 */ /* 0x000fe4000f8e50ff */
[----:B------:R-:W-:Y:S02]  /*1a60*/  UIADD3 UR16, UPT, UPT, UR16, 0x20400, URZ ;  /* 0x0002040010107890 */ /* 0x000fe4000fffe0ff */
[----:B------:R-:W-:Y:S02]  /*1a70*/  UPRMT UR7, UR7, 0x5410, URZ ;  /* 0x0000541007077896 */ /* 0x000fe400080000ff */
[----:B------:R-:W-:Y:S02]  /*1a80*/  UISETP.NE.AND UP2, UPT, UR37, UR45, UPT ;  /* 0x0000002d2500728c */ /* 0x000fe4000bf45270 */
[----:B------:R-:W-:Y:S02]  /*1a90*/  UIADD3 UR29, UPT, UPT, UR21, 0x1, URZ ;  /* 0x00000001151d7890 */ /* 0x000fe4000fffe0ff */
[----:B------:R-:W-:Y:S02]  /*1aa0*/  UIADD3 UR28, UPT, UPT, UR22, 0x1, URZ ;  /* 0x00000001161c7890 */ /* 0x000fe4000fffe0ff */
[----:B------:R-:W-:Y:S01]  /*1ab0*/  UIADD3 UR31, UPT, UPT, UR31, 0x1, URZ ;  /* 0x000000011f1f7890 */ /* 0x000fe2000fffe0ff */
[----:B------:R4:W-:Y:S01]  /*1ac0*/  UTMALDG.5D.IM2COL [UR8], [UR34], UR7 ;  /* 0x00000008220073b4 */ /* 0x0009e20008060007 */
[----:B------:R-:W-:Y:S01]  /*1ad0*/  UMOV UR46, 0x0 ;  /* 0x00000000002e7882 */ /* 0x000fe20000000000 */
[----:B------:R-:W-:Y:S01]  /*1ae0*/  UMOV UR47, 0x10000000 ;  /* 0x10000000002f7882 */ /* 0x000fe20000000000 */
[----:B------:R-:W-:Y:S01]  /*1af0*/  UMOV UR17, UR9 ;  /* 0x0000000900117c82 */ /* 0x000fe20008000000 */
[----:B------:R-:W-:Y:S01]  /*1b00*/  @UP2 UIADD3 UR29, UPT, UPT, UR21, URZ, URZ ;  /* 0x000000ff151d2290 */ /* 0x000fe2000fffe0ff */
[----:B------:R-:W-:Y:S03]  /*1b10*/  UMOV UR18, UR10 ;  /* 0x0000000a00127c82 */ /* 0x000fe60008000000 */
[----:B------:R-:W-:Y:S01]  /*1b20*/  UISETP.NE.AND UP1, UPT, UR29, UR40, UPT ;  /* 0x000000281d00728c */ /* 0x000fe2000bf25270 */
[----:B------:R3:W-:Y:S10]  /*1b30*/  UTMALDG.5D [UR16], [UR32], desc[UR46] ;  /* 0x00002e10200075b4 */ /* 0x0007f40008021000 */
[----:B------:R-:W-:Y:S04]  /*1b40*/  @UP1 UIADD3 UR28, UPT, UPT, UR22, URZ, URZ ;  /* 0x000000ff161c1290 */ /* 0x000fe8000fffe0ff */
[----:B------:R-:W-:Y:S02]  /*1b50*/  UISETP.NE.AND UP0, UPT, UR28, UR41, UPT ;  /* 0x000000291c00728c */ /* 0x000fe4000bf05270 */
[----:B----4-:R-:W-:Y:S09]  /*1b60*/  UIADD3 UR8, UPT, UPT, UR27, 0x1, URZ ;  /* 0x000000011b087890 */ /* 0x010ff2000fffe0ff */
[----:B------:R-:W-:Y:S01]  /*1b70*/  @UP0 UIADD3 UR8, UPT, UPT, UR27, URZ, URZ ;  /* 0x000000ff1b080290 */ /* 0x000fe2000fffe0ff */
[----:B------:R-:W-:Y:S06]  /*1b80*/  UMOV UR7, UR30 ;  /* 0x0000001e00077c82 */ /* 0x000fec0008000000 */
[----:B------:R-:W-:Y:S01]  /*1b90*/  UMOV UR27, UR8 ;  /* 0x00000008001b7c82 */ /* 0x000fe20008000000 */
[----:B---3--:R-:W-:Y:S02]  /*1ba0*/  USEL UR22, UR28, URZ, UP0 ;  /* 0x000000ff1c167287 */ /* 0x008fe40008000000 */
[----:B------:R-:W-:Y:S02]  /*1bb0*/  UISETP.NE.AND UP0, UPT, UR31, UR38, UPT ;  /* 0x000000261f00728c */ /* 0x000fe4000bf05270 */
[----:B------:R-:W-:Y:S02]  /*1bc0*/  USEL UR20, UR37, URZ, UP2 ;  /* 0x000000ff25147287 */ /* 0x000fe40009000000 */
[----:B------:R-:W-:Y:S05]  /*1bd0*/  USEL UR21, UR29, URZ, UP1 ;  /* 0x000000ff1d157287 */ /* 0x000fea0008800000 */
[----:B-1----:R-:W-:Y:S07]  /*1be0*/  BRA.U UP0, `(.L_x_133) ;  /* 0xfffffffd00147547 */ /* 0x002fee000b83ffff */
.L_x_128:
[----:B------:R-:W-:Y:S01]  /*1bf0*/  ULEA UR4, UR30, UR36, 0x3 ;  /* 0x000000241e047291 */ /* 0x000fe2000f8e18ff */
[----:B-1----:R-:W-:Y:S01]  /*1c00*/  MOV R0, UR26 ;  /* 0x0000001a00007c02 */ /* 0x002fe20008000f00 */
[----:B------:R-:W-:Y:S01]  /*1c10*/  @!P1 SYNCS.ARRIVE.TRANS64.A1T0 RZ, [UR36+0xa8], RZ ;  /* 0x0000a8ffffff99a7 */ /* 0x000fe20008100024 */
[----:B------:R-:W-:Y:S02]  /*1c20*/  UISETP.GE.AND UP0, UPT, UR50, 0x1, UPT ;  /* 0x000000013200788c */ /* 0x000fe4000bf06270 */
[----:B------:R-:W-:-:S04]  /*1c30*/  SHF.L.U32 R0, R0, 0x1f, RZ ;  /* 0x0000001f00007819 */ /* 0x000fc800000006ff */
[----:B--2---:R1:W2:Y:S03]  /*1c40*/  SYNCS.PHASECHK.TRANS64.TRYWAIT P0, [UR4+0x30], R0 ;  /* 0x00003000ff0075a7 */ /* 0x0042a60008001104 */
[----:B------:R-:W-:Y:S05]  /*1c50*/  BRA.U !UP0, `(.L_x_134) ;  /* 0x00000005088c7547 */ /* 0x000fea000b800000 */
[----:B------:R-:W3:Y:S01]  /*1c60*/  LDCU.128 UR8, c[0x0][0x480] ;  /* 0x00009000ff0877ac */ /* 0x000ee20008000c00 */
[----:B------:R-:W4:Y:S01]  /*1c70*/  LDCU.128 UR32, c[0x0][0x490] ;  /* 0x00009200ff2077ac */ /* 0x000f220008000c00 */
[----:B------:R-:W1:Y:S01]  /*1c80*/  LDCU.64 UR28, c[0x0][0x4c0] ;  /* 0x00009800ff1c77ac */ /* 0x000e620008000a00 */
[----:B------:R-:W1:Y:S01]  /*1c90*/  LDCU UR13, c[0x0][0x4c8] ;  /* 0x00009900ff0d77ac */ /* 0x000e620008000800 */
[----:B------:R-:W1:Y:S01]  /*1ca0*/  LDCU.64 UR16, c[0x0][0x4f0] ;  /* 0x00009e00ff1077ac */ /* 0x000e620008000a00 */
[----:B---3--:R-:W-:Y:S02]  /*1cb0*/  UIMAD.WIDE.U32 UR4, UR44, UR9, URZ ;  /* 0x000000092c0472a5 */ /* 0x008fe4000f8e00ff */
[----:B------:R-:W-:Y:S02]  /*1cc0*/  UISETP.NE.AND UP0, UPT, UR8, 0x1, UPT ;  /* 0x000000010800788c */ /* 0x000fe4000bf05270 */
[----:B------:R-:W-:Y:S01]  /*1cd0*/  USHF.R.U32.HI UR5, URZ, UR10, UR5 ;  /* 0x0000000aff057299 */ /* 0x000fe20008011605 */
[----:B------:R-:W3:Y:S03]  /*1ce0*/  LDCU UR9, c[0x0][0x4a0] ;  /* 0x00009400ff0977ac */ /* 0x000ee60008000800 */
[----:B------:R-:W-:-:S02]  /*1cf0*/  USEL UR5, UR44, UR5, !UP0 ;  /* 0x000000052c057287 */ /* 0x000fc4000c000000 */
[----:B------:R-:W-:Y:S02]  /*1d00*/  UISETP.NE.AND UP0, UPT, UR11, 0x1, UPT ;  /* 0x000000010b00788c */ /* 0x000fe4000bf05270 */
[----:B----4-:R-:W-:Y:S01]  /*1d10*/  UIMAD.WIDE.U32 UR6, UR5, UR32, URZ ;  /* 0x00000020050672a5 */ /* 0x010fe2000f8e00ff */
[----:B------:R-:W1:Y:S01]  /*1d20*/  LDCU UR10, c[0x0][0x4ec] ;  /* 0x00009d80ff0a77ac */ /* 0x000e620008000800 */
[----:B------:R-:W4:Y:S05]  /*1d30*/  LDCU UR46, c[0x0][0x38c] ;  /* 0x00007180ff2e77ac */ /* 0x000f2a0008000800 */
[----:B------:R-:W-:Y:S01]  /*1d40*/  UMOV UR4, UR7 ;  /* 0x0000000700047c82 */ /* 0x000fe20008000000 */
[----:B------:R-:W1:Y:S01]  /*1d50*/  LDCU UR23, c[0x0][0x4cc] ;  /* 0x00009980ff1777ac */ /* 0x000e620008000800 */
[----:B------:R-:W-:Y:S01]  /*1d60*/  USHF.R.U32.HI UR4, URZ, UR33, UR4 ;  /* 0x00000021ff047299 */ /* 0x000fe20008011604 */
[----:B------:R-:W1:Y:S03]  /*1d70*/  LDCU.64 UR40, c[0x0][0x390] ;  /* 0x00007200ff2877ac */ /* 0x000e660008000a00 */
[----:B------:R-:W-:-:S02]  /*1d80*/  USEL UR4, UR5, UR4, !UP0 ;  /* 0x0000000405047287 */ /* 0x000fc4000c000000 */
[----:B------:R-:W-:Y:S02]  /*1d90*/  UISETP.NE.AND UP0, UPT, UR34, 0x1, UPT ;  /* 0x000000012200788c */ /* 0x000fe4000bf05270 */
[----:B------:R-:W-:Y:S01]  /*1da0*/  UIMAD.WIDE.U32 UR6, UR4, UR35, URZ ;  /* 0x00000023040672a5 */ /* 0x000fe2000f8e00ff */
[----:B------:R-:W1:Y:S01]  /*1db0*/  LDCU.64 UR24, c[0x0][0x4d0] ;  /* 0x00009a00ff1877ac */ /* 0x000e620008000a00 */
[----:B------:R-:W-:-:S05]  /*1dc0*/  UIADD3 UR38, UPT, UPT, UR50, UR38, URZ ;  /* 0x0000002632267290 */ /* 0x000fca000fffe0ff */
[----:B------:R-:W-:Y:S01]  /*1dd0*/  UMOV UR6, UR7 ;  /* 0x0000000700067c82 */ /* 0x000fe20008000000 */
[----:B------:R-:W-:Y:S02]  /*1de0*/  UIADD3 UR7, UPT, UPT, -UR5, URZ, URZ ;  /* 0x000000ff05077290 */ /* 0x000fe4000fffe1ff */
[----:B---3--:R-:W-:Y:S02]  /*1df0*/  USHF.R.U32.HI UR6, URZ, UR9, UR6 ;  /* 0x00000009ff067299 */ /* 0x008fe40008011606 */
[----:B------:R-:W-:Y:S02]  /*1e00*/  UIMAD UR7, UR8, UR7, UR44 ;  /* 0x00000007080772a4 */ /* 0x000fe4000f8e022c */
[----:B------:R-:W-:Y:S02]  /*1e10*/  USEL UR14, UR4, UR6, !UP0 ;  /* 0x00000006040e7287 */ /* 0x000fe4000c000000 */
[----:B------:R-:W-:Y:S02]  /*1e20*/  UIADD3 UR6, UPT, UPT, -UR4, URZ, URZ ;  /* 0x000000ff04067290 */ /* 0x000fe4000fffe1ff */
[----:B------:R-:W-:-:S02]  /*1e30*/  UIADD3 UR9, UPT, UPT, -UR14, URZ, URZ ;  /* 0x000000ff0e097290 */ /* 0x000fc4000fffe1ff */
[----:B------:R-:W-:Y:S02]  /*1e40*/  UIMAD UR12, UR11, UR6, UR5 ;  /* 0x000000060b0c72a4 */ /* 0x000fe4000f8e0205 */
[----:B------:R-:W-:Y:S02]  /*1e50*/  UIMAD UR9, UR34, UR9, UR4 ;  /* 0x00000009220972a4 */ /* 0x000fe4000f8e0204 */
[----:B-1----:R-:W-:Y:S01]  /*1e60*/  UIMAD UR11, UR7, UR28, UR10 ;  /* 0x0000001c070b72a4 */ /* 0x002fe2000f8e020a */
[----:B------:R-:W1:Y:S02]  /*1e70*/  LDCU.64 UR4, c[0x0][0x4f8] ;  /* 0x00009f00ff0477ac */ /* 0x000e640008000a00 */
[----:B------:R-:W3:Y:S01]  /*1e80*/  LDCU UR6, c[0x0][0x500] ;  /* 0x0000a000ff0677ac */ /* 0x000ee20008000800 */
[----:B------:R-:W-:Y:S02]  /*1e90*/  UIMAD UR12, UR12, UR29, UR16 ;  /* 0x0000001d0c0c72a4 */ /* 0x000fe4000f8e0210 */
[----:B------:R-:W-:Y:S01]  /*1ea0*/  UIMAD UR13, UR9, UR13, UR17 ;  /* 0x0000000d090d72a4 */ /* 0x000fe2000f8e0211 */
[----:B------:R-:W-:Y:S01]  /*1eb0*/  UMOV UR37, UR50 ;  /* 0x0000003200257c82 */ /* 0x000fe20008000000 */
[----:B----4-:R-:W-:-:S10]  /*1ec0*/  UMOV UR7, UR30 ;  /* 0x0000001e00077c82 */ /* 0x010fd40008000000 */
.L_x_139:
[----:B------:R-:W-:Y:S01]  /*1ed0*/  @!P3 MOV R3, 0x8000 ;  /* 0x000080000003b802 */ /* 0x000fe20000000f00 */
[----:B------:R-:W-:Y:S01]  /*1ee0*/  ULEA UR9, UR7, UR36, 0x3 ;  /* 0x0000002407097291 */ /* 0x000fe2000f8e18ff */
[----:B--2---:R-:W-:Y:S11]  /*1ef0*/  @P0 BRA `(.L_x_135) ;  /* 0x0000000000100947 */ /* 0x004ff60003800000 */
[----:B------:R-:W-:Y:S04]  /*1f00*/  MOV R4, UR26 ;  /* 0x0000001a00047c02 */ /* 0x000fe80008000f00 */
[----:B------:R-:W-:Y:S04]  /*1f10*/  SHF.L.U32 R4, R4, 0x1f, RZ ;  /* 0x0000001f04047819 */ /* 0x000fe800000006ff */
[----:B------:R-:W2:Y:S02]  /*1f20*/  SYNCS.PHASECHK.TRANS64.TRYWAIT P0, [UR9+0x30], R4 ;  /* 0x00003004ff0075a7 */ /* 0x000ea40008001109 */
[----:B--2---:R-:W-:Y:S05]  /*1f30*/  @!P0 BRA `(.L_x_136) ;  /* 0x0000007800ac8947 */ /* 0x004fea0003800000 */
.L_x_135:
[----:B------:R4:W-:Y:S01]  /*1f40*/  @!P3 SYNCS.ARRIVE.TRANS64 RZ, [UR9], R3 ;  /* 0x00000003ffffb9a7 */ /* 0x0009e20008000009 */
[----:B------:R-:W-:Y:S04]  /*1f50*/  BSSY.RECONVERGENT B0, `(.L_x_137) ;  /* 0x0000003000007945 */ /* 0x000fe80003800200 */
[----:B------:R-:W-:Y:S05]  /*1f60*/  @P2 BRA `(.L_x_138) ;  /* 0x0000000000042947 */ /* 0x000fea0003800000 */
[----:B-1-3--:R-:W-:Y:S05]  /*1f70*/  BPT.TRAP 0x1 ;  /* 0x000000040000795c */ /* 0x00afea0000300000 */
.L_x_138:
[----:B-1-3--:R-:W-:Y:S05]  /*1f80*/  BSYNC.RECONVERGENT B0 ;  /* 0x0000000000007941 */ /* 0x00afea0003800200 */
.L_x_137:
[----:B------:R-:W-:Y:S02]  /*1f90*/  UIADD3 UR8, UPT, UPT, UR7, 0x1, URZ ;  /* 0x0000000107087890 */ /* 0x000fe4000fffe0ff */
[----:B------:R-:W-:Y:S02]  /*1fa0*/  UIMAD UR16, UR20, UR23, UR4 ;  /* 0x00000017141072a4 */ /* 0x000fe4000f8e0204 */
[----:B------:R-:W-:Y:S02]  /*1fb0*/  UISETP.NE.AND UP0, UPT, UR8, 0x6, UPT ;  /* 0x000000060800788c */ /* 0x000fe4000bf05270 */
[----:B------:R-:W-:Y:S02]  /*1fc0*/  UIMAD UR15, UR21, UR24, UR5 ;  /* 0x00000018150f72a4 */ /* 0x000fe4000f8e0205 */
[----:B------:R-:W-:Y:S02]  /*1fd0*/  USEL UR10, URZ, 0x1, UP0 ;  /* 0x00000001ff0a7887 */ /* 0x000fe40008000000 */
[----:B------:R-:W-:Y:S02]  /*1fe0*/  USEL UR30, UR8, URZ, UP0 ;  /* 0x000000ff081e7287 */ /* 0x000fe40008000000 */
[----:B------:R-:W-:Y:S02]  /*1ff0*/  ULOP3.LUT UR26, UR26, UR10, URZ, 0x3c, !UPT ;  /* 0x0000000a1a1a7292 */ /* 0x000fe4000f8e3cff */
[----:B------:R-:W-:Y:S02]  /*2000*/  ULEA UR8, UR30, UR36, 0x3 ;  /* 0x000000241e087291 */ /* 0x000fe4000f8e18ff */
[----:B------:R-:W-:Y:S02]  /*2010*/  ULEA UR18, UR7, UR36, 0xe ;  /* 0x0000002407127291 */ /* 0x000fe4000f8e70ff */
[----:B------:R-:W-:Y:S01]  /*2020*/  UIMAD UR7, UR22, UR25, UR6 ;  /* 0x00000019160772a4 */ /* 0x000fe2000f8e0206 */
[----:B--2---:R-:W-:Y:S01]  /*2030*/  MOV R0, UR26 ;  /* 0x0000001a00007c02 */ /* 0x004fe20008000f00 */
[----:B------:R-:W-:Y:S02]  /*2040*/  ULEA UR15, UR15, UR16, 0x5 ;  /* 0x000000100f0f7291 */ /* 0x000fe4000f8e28ff */
[----:B------:R-:W-:Y:S01]  /*2050*/  UIADD3 UR34, UP0, UPT, UR42, 0x80, URZ ;  /* 0x000000802a227890 */ /* 0x000fe2000ff1e0ff */
[----:B------:R-:W-:Y:S01]  /*2060*/  SHF.L.U32 R0, R0, 0x1f, RZ ;  /* 0x0000001f00007819 */ /* 0x000fe200000006ff */
[----:B------:R-:W-:Y:S02]  /*2070*/  ULEA UR7, UR7, UR15, 0xa ;  /* 0x0000000f07077291 */ /* 0x000fe4000f8e50ff */
[----:B------:R-:W-:Y:S01]  /*2080*/  USHF.L.U32 UR10, UR27, 0x6, URZ ;  /* 0x000000061b0a7899 */ /* 0x000fe200080006ff */
[----:B------:R1:W2:Y:S01]  /*2090*/  SYNCS.PHASECHK.TRANS64.TRYWAIT P0, [UR8+0x30], R0 ;  /* 0x00003000ff0075a7 */ /* 0x0002a20008001108 */
[----:B------:R-:W-:Y:S02]  /*20a0*/  UIADD3.X UR35, UPT, UPT, URZ, UR43, URZ, UP0, !UPT ;  /* 0x0000002bff237290 */ /* 0x000fe400087fe4ff */
[----:B------:R-:W-:Y:S02]  /*20b0*/  UIADD3 UR8, UPT, UPT, UR18, 0x8400, URZ ;  /* 0x0000840012087890 */ /* 0x000fe4000fffe0ff */
[----:B------:R-:W-:Y:S02]  /*20c0*/  UPRMT UR7, UR7, 0x5410, URZ ;  /* 0x0000541007077896 */ /* 0x000fe400080000ff */
[----:B------:R-:W-:Y:S02]  /*20d0*/  UIADD3 UR32, UP3, UPT, UR42, 0x200, URZ ;  /* 0x000002002a207890 */ /* 0x000fe4000ff7e0ff */
[----:B------:R-:W-:Y:S02]  /*20e0*/  UIADD3 UR16, UPT, UPT, UR18, 0x20400, URZ ;  /* 0x0002040012107890 */ /* 0x000fe4000fffe0ff */
[----:B------:R-:W-:Y:S02]  /*20f0*/  UIADD3.X UR33, UPT, UPT, URZ, UR43, URZ, UP3, !UPT ;  /* 0x0000002bff217290 */ /* 0x000fe40009ffe4ff */
[----:B------:R-:W-:Y:S01]  /*2100*/  UIADD3 UR31, UPT, UPT, UR20, 0x1, URZ ;  /* 0x00000001141f7890 */ /* 0x000fe2000fffe0ff */
[----:B------:R3:W-:Y:S01]  /*2110*/  UTMALDG.5D.IM2COL [UR8], [UR34], UR7 ;  /* 0x00000008220073b4 */ /* 0x0007e20008060007 */
[----:B------:R-:W-:Y:S02]  /*2120*/  UIADD3 UR29, UPT, UPT, UR21, 0x1, URZ ;  /* 0x00000001151d7890 */ /* 0x000fe4000fffe0ff */
[----:B------:R-:W-:Y:S02]  /*2130*/  UISETP.NE.AND UP2, UPT, UR31, UR46, UPT ;  /* 0x0000002e1f00728c */ /* 0x000fe4000bf45270 */
[----:B------:R-:W-:Y:S01]  /*2140*/  UIADD3 UR28, UPT, UPT, UR22, 0x1, URZ ;  /* 0x00000001161c7890 */ /* 0x000fe2000fffe0ff */
[----:B------:R-:W-:Y:S01]  /*2150*/  UMOV UR44, 0x0 ;  /* 0x00000000002c7882 */ /* 0x000fe20000000000 */
[----:B------:R-:W-:Y:S01]  /*2160*/  UMOV UR45, 0x10000000 ;  /* 0x10000000002d7882 */ /* 0x000fe20000000000 */
[----:B------:R-:W-:Y:S01]  /*2170*/  UMOV UR17, UR9 ;  /* 0x0000000900117c82 */ /* 0x000fe20008000000 */
[----:B------:R-:W-:Y:S02]  /*2180*/  UMOV UR18, UR10 ;  /* 0x0000000a00127c82 */ /* 0x000fe40008000000 */
[----:B------:R4:W-:Y:S03]  /*2190*/  UTMALDG.5D [UR16], [UR32], desc[UR44] ;  /* 0x00002c10200075b4 */ /* 0x0009e60008021000 */
[----:B------:R-:W-:Y:S04]  /*21a0*/  @UP2 UIADD3 UR29, UPT, UPT, UR21, URZ, URZ ;  /* 0x000000ff151d2290 */ /* 0x000fe8000fffe0ff */
[----:B------:R-:W-:Y:S11]  /*21b0*/  UISETP.NE.AND UP1, UPT, UR29, UR40, UPT ;  /* 0x000000281d00728c */ /* 0x000ff6000bf25270 */
[----:B------:R-:W-:Y:S04]  /*21c0*/  @UP1 UIADD3 UR28, UPT, UPT, UR22, URZ, URZ ;  /* 0x000000ff161c1290 */ /* 0x000fe8000fffe0ff */
[----:B------:R-:W-:Y:S02]  /*21d0*/  UISETP.NE.AND UP0, UPT, UR28, UR41, UPT ;  /* 0x000000291c00728c */ /* 0x000fe4000bf05270 */
[----:B---3--:R-:W-:Y:S02]  /*21e0*/  UIADD3 UR8, UPT, UPT, UR27, 0x1, URZ ;  /* 0x000000011b087890 */ /* 0x008fe4000fffe0ff */
[----:B------:R-:W-:Y:S07]  /*21f0*/  UIADD3 UR7, UPT, UPT, UR37, -0x1, URZ ;  /* 0xffffffff25077890 */ /* 0x000fee000fffe0ff */
[----:B------:R-:W-:Y:S07]  /*2200*/  @UP0 UIADD3 UR8, UPT, UPT, UR27, URZ, URZ ;  /* 0x000000ff1b080290 */ /* 0x000fee000fffe0ff */
[----:B------:R-:W-:Y:S01]  /*2210*/  UMOV UR27, UR8 ;  /* 0x00000008001b7c82 */ /* 0x000fe20008000000 */
[----:B----4-:R-:W-:Y:S02]  /*2220*/  USEL UR22, UR28, URZ, UP0 ;  /* 0x000000ff1c167287 */ /* 0x010fe40008000000 */
[----:B------:R-:W-:Y:S02]  /*2230*/  UISETP.GT.U32.AND UP0, UPT, UR37, 0x1, UPT ;  /* 0x000000012500788c */ /* 0x000fe4000bf04070 */
[----:B------:R-:W-:Y:S02]  /*2240*/  USEL UR20, UR31, URZ, UP2 ;  /* 0x000000ff1f147287 */ /* 0x000fe40009000000 */
[----:B------:R-:W-:Y:S01]  /*2250*/  USEL UR21, UR29, URZ, UP1 ;  /* 0x000000ff1d157287 */ /* 0x000fe20008800000 */
[----:B------:R-:W-:Y:S01]  /*2260*/  UMOV UR37, UR7 ;  /* 0x0000000700257c82 */ /* 0x000fe20008000000 */
[----:B------:R-:W-:Y:S03]  /*2270*/  UMOV UR7, UR30 ;  /* 0x0000001e00077c82 */ /* 0x000fe60008000000 */
[----:B-1----:R-:W-:Y:S07]  /*2280*/  BRA.U UP0, `(.L_x_139) ;  /* 0xfffffffd00107547 */ /* 0x002fee000b83ffff */
.L_x_134:
[----:B------:R-:W-:Y:S01]  /*2290*/  SHF.L.U32 R3, R2, 0x1f, RZ ;  /* 0x0000001f02037819 */ /* 0x000fe200000006ff */
[----:B------:R-:W-:-:S03]  /*22a0*/  NOP ;  /* 0x0000000000007918 */ /* 0x000fc60000000000 */
[----:B--2---:R-:W2:Y:S02]  /*22b0*/  SYNCS.PHASECHK.TRANS64.TRYWAIT P0, [UR36+0xb0], R3 ;  /* 0x0000b003ff0075a7 */ /* 0x004ea40008001124 */
[----:B--2---:R-:W-:Y:S05]  /*22c0*/  @!P0 BRA `(.L_x_140) ;  /* 0x0000007400e08947 */ /* 0x004fea0003800000 */
.L_x_239:
[----:B------:R-:W2:Y:S01]  /*22d0*/  LDS.128 R4, [UR36+0xf0] ;  /* 0x0000f024ff047984 */ /* 0x000ea20008000c00 */
[----:B------:R-:W-:Y:S02]  /*22e0*/  UIADD3 UR4, UPT, UPT, UR36, 0xb8, URZ ;  /* 0x000000b824047890 */ /* 0x000fe4000fffe0ff */
[----:B------:R-:W-:Y:S01]  /*22f0*/  UISETP.GE.AND UP0, UPT, UR39, 0x1, UPT ;  /* 0x000000012700788c */ /* 0x000fe2000bf06270 */
[----:B------:R-:W-:Y:S01]  /*2300*/  @!PT LDS RZ, [RZ] ;  /* 0x00000000fffff984 */ /* 0x000fe20000000800 */
[----:B------:R-:W-:Y:S01]  /*2310*/  @!PT LDS RZ, [RZ] ;  /* 0x00000000fffff984 */ /* 0x000fe20000000800 */
[----:B------:R-:W-:Y:S01]  /*2320*/  @!PT LDS RZ, [RZ] ;  /* 0x00000000fffff984 */ /* 0x000fe20000000800 */
[----:B------:R-:W-:Y:S01]  /*2330*/  @!PT LDS RZ, [RZ] ;  /* 0x00000000fffff984 */ /* 0x000fe20000000800 */
[----:B------:R3:W-:Y:S06]  /*2340*/  MEMBAR.ALL.CTA ;  /* 0x0000000000007992 */ /* 0x0007ec0000008000 */
[----:B---3--:R-:W3:Y:S01]  /*2350*/  FENCE.VIEW.ASYNC.S ;  /* 0x00000000000073c6 */ /* 0x008ee20000000000 */
[----:B------:R-:W-:-:S09]  /*2360*/  UPRMT UR4, URZ, 0x654, UR4 ;  /* 0x00000654ff047896 */ /* 0x000fd20008000004 */
[----:B---3--:R-:W-:Y:S01]  /*2370*/  SYNCS.ARRIVE.TRANS64.RED.A1T0 RZ, [UR4], RZ ;  /* 0x000000ffffff79a7 */ /* 0x008fe20008100404 */
[----:B--2---:R-:W-:-:S13]  /*2380*/  LOP3.LUT P0, RZ, R6, 0x1, RZ, 0xc0, !PT ;  /* 0x0000000106ff7812 */ /* 0x004fda000780c0ff */
[----:B------:R-:W-:Y:S01]  /*2390*/  VOTEU.ANY UP1, P0 ;  /* 0x0000000000ff7886 */ /* 0x000fe20000020100 */
[----:B------:R-:W-:-:S13]  /*23a0*/  PLOP3.LUT P0, PT, PT, PT, UP1, 0x80, 0x8 ;  /* 0x000000000008781c */ /* 0x000fda0003f0f018 */
[----:B-1----:R-:W-:Y:S02]  /*23b0*/  @P0 MOV R0, R4 ;  /* 0x0000000400000202 */ /* 0x002fe40000000f00 */
[----:B------:R-:W-:Y:S02]  /*23c0*/  @P0 LOP3.LUT R4, R5, 0xffff, RZ, 0xc0, !PT ;  /* 0x0000ffff05040812 */ /* 0x000fe400078ec0ff */
[----:B------:R-:W-:Y:S02]  /*23d0*/  @P0 R2UR UR6, R0 ;  /* 0x00000000000602ca */ /* 0x000fe400000e0000 */
[----:B------:R-:W-:-:S11]  /*23e0*/  @P0 R2UR UR5, R4 ;  /* 0x00000000040502ca */ /* 0x000fd600000e0000 */
[----:B------:R-:W-:Y:S02]  /*23f0*/  @UP1 UMOV UR49, UR6 ;  /* 0x0000000600311c82 */ /* 0x000fe40008000000 */
[----:B------:R-:W-:Y:S01]  /*2400*/  @UP1 UMOV UR48, UR5 ;  /* 0x0000000500301c82 */ /* 0x000fe20008000000 */
[----:B------:R-:W-:Y:S05]  /*2410*/  BRA.U !UP0, `(.L_x_141) ;  /* 0x0000000108d47547 */ /* 0x000fea000b800000 */
[----:B------:R-:W1:Y:S01]  /*2420*/  LDCU.128 UR16, c[0x0][0xc10] ;  /* 0x00018200ff1077ac */ /* 0x000e620008000c00 */
[----:B------:R-:W2:Y:S01]  /*2430*/  LDCU UR20, c[0x0][0xc20] ;  /* 0x00018400ff1477ac */ /* 0x000ea20008000800 */
[----:B------:R-:W3:Y:S01]  /*2440*/  LDCU UR13, c[0x0][0xc0c] ;  /* 0x00018180ff0d77ac */ /* 0x000ee20008000800 */
[----:B------:R-:W4:Y:S01]  /*2450*/  LDCU.64 UR14, c[0x0][0xc28] ;  /* 0x00018500ff0e77ac */ /* 0x000f220008000a00 */
[----:B------:R-:W-:Y:S02]  /*2460*/  UISETP.NE.AND UP3, UPT, UR39, 0x1, UPT ;  /* 0x000000012700788c */ /* 0x000fe4000bf65270 */
[----:B-1----:R-:W-:Y:S02]  /*2470*/  UIMAD.WIDE.U32 UR4, UR52, UR19, URZ ;  /* 0x00000013340472a5 */ /* 0x002fe4000f8e00ff */
[----:B------:R-:W-:Y:S02]  /*2480*/  UIMAD.WIDE.U32 UR6, UR53, UR16, URZ ;  /* 0x00000010350672a5 */ /* 0x000fe4000f8e00ff */
[----:B------:R-:W-:-:S02]  /*2490*/  UISETP.NE.AND UP0, UPT, UR18, 0x1, UPT ;  /* 0x000000011200788c */ /* 0x000fc4000bf05270 */
[----:B------:R-:W-:Y:S01]  /*24a0*/  UIMAD.WIDE.U32 UR10, UR48, UR19, URZ ;  /* 0x00000013300a72a5 */ /* 0x000fe2000f8e00ff */
[----:B------:R-:W-:Y:S01]  /*24b0*/  UMOV UR4, UR5 ;  /* 0x0000000500047c82 */ /* 0x000fe20008000000 */
[----:B---3--:R-:W-:Y:S02]  /*24c0*/  UISETP.NE.AND UP2, UPT, UR13, 0x1, UPT ;  /* 0x000000010d00788c */ /* 0x008fe4000bf45270 */
[----:B--2---:R-:W-:Y:S02]  /*24d0*/  USHF.R.U32.HI UR5, URZ, UR20, UR4 ;  /* 0x00000014ff057299 */ /* 0x004fe40008011604 */
[----:B------:R-:W-:Y:S01]  /*24e0*/  UIMAD.WIDE.U32 UR8, UR49, UR16, URZ ;  /* 0x00000010310872a5 */ /* 0x000fe2000f8e00ff */
[----:B------:R-:W-:Y:S01]  /*24f0*/  UMOV UR4, UR7 ;  /* 0x0000000700047c82 */ /* 0x000fe20008000000 */
[----:B------:R-:W-:Y:S02]  /*2500*/  USEL UR5, UR52, UR5, !UP0 ;  /* 0x0000000534057287 */ /* 0x000fe4000c000000 */
[----:B------:R-:W-:-:S02]  /*2510*/  USHF.R.U32.HI UR4, URZ, UR17, UR4 ;  /* 0x00000011ff047299 */ /* 0x000fc40008011604 */
[----:B----4-:R-:W-:Y:S02]  /*2520*/  UIMAD.WIDE.U32 UR6, UR5, UR14, URZ ;  /* 0x0000000e050672a5 */ /* 0x010fe4000f8e00ff */
[----:B------:R-:W-:Y:S01]  /*2530*/  USEL UR12, UR53, UR4, !UP2 ;  /* 0x00000004350c7287 */ /* 0x000fe2000d000000 */
[----:B------:R-:W-:Y:S02]  /*2540*/  UMOV UR8, UR9 ;  /* 0x0000000900087c82 */ /* 0x000fe40008000000 */
[----:B------:R-:W-:Y:S01]  /*2550*/  UMOV UR4, UR11 ;  /* 0x0000000b00047c82 */ /* 0x000fe20008000000 */
[----:B------:R-:W-:Y:S01]  /*2560*/  UIMAD.WIDE.U32 UR10, UR12, UR14, URZ ;  /* 0x0000000e0c0a72a5 */ /* 0x000fe2000f8e00ff */
[----:B------:R-:W-:Y:S01]  /*2570*/  UMOV UR6, UR7 ;  /* 0x0000000700067c82 */ /* 0x000fe20008000000 */
[----:B------:R-:W-:Y:S02]  /*2580*/  USHF.R.U32.HI UR4, URZ, UR20, UR4 ;  /* 0x00000014ff047299 */ /* 0x000fe40008011604 */
[----:B------:R-:W-:-:S02]  /*2590*/  @UP3 USHF.R.U32.HI UR5, URZ, UR15, UR6 ;  /* 0x0000000fff053299 */ /* 0x000fc40008011606 */
[----:B------:R-:W-:Y:S01]  /*25a0*/  USHF.R.U32.HI UR17, URZ, UR17, UR8 ;  /* 0x00000011ff117299 */ /* 0x000fe20008011608 */
[----:B------:R-:W-:Y:S01]  /*25b0*/  UMOV UR6, UR11 ;  /* 0x0000000b00067c82 */ /* 0x000fe20008000000 */
[----:B------:R-:W-:Y:S02]  /*25c0*/  USEL UR4, UR48, UR4, !UP0 ;  /* 0x0000000430047287 */ /* 0x000fe4000c000000 */
[----:B------:R-:W-:Y:S02]  /*25d0*/  @UP3 USHF.R.U32.HI UR12, URZ, UR15, UR6 ;  /* 0x0000000fff0c3299 */ /* 0x000fe40008011606 */
[----:B------:R-:W-:Y:S02]  /*25e0*/  UIMAD UR6, UR39, UR5, URZ ;  /* 0x00000005270672a4 */ /* 0x000fe4000f8e02ff */
[----:B------:R-:W-:Y:S02]  /*25f0*/  USEL UR5, UR49, UR17, !UP2 ;  /* 0x0000001131057287 */ /* 0x000fe4000d000000 */
[----:B------:R-:W-:-:S02]  /*2600*/  UIMAD UR8, UR39, UR12, URZ ;  /* 0x0000000c270872a4 */ /* 0x000fc4000f8e02ff */
[----:B------:R-:W-:Y:S02]  /*2610*/  UISETP.GE.AND UP0, UPT, UR4, UR6, UPT ;  /* 0x000000060400728c */ /* 0x000fe4000bf06270 */
[----:B------:R-:W-:Y:S02]  /*2620*/  UIMAD.WIDE.U32 UR6, UR4, UR14, URZ ;  /* 0x0000000e040672a5 */ /* 0x000fe4000f8e00ff */
[----:B------:R-:W-:Y:S02]  /*2630*/  UISETP.GE.OR UP0, UPT, UR5, UR8, UP0 ;  /* 0x000000080500728c */ /* 0x000fe40008706670 */
[----:B------:R-:W-:Y:S02]  /*2640*/  UIMAD.WIDE.U32 UR8, UR5, UR14, URZ ;  /* 0x0000000e050872a5 */ /* 0x000fe4000f8e00ff */
[----:B------:R-:W-:Y:S01]  /*2650*/  UIADD3 UR10, UPT, UPT, -UR4, URZ, URZ ;  /* 0x000000ff040a7290 */ /* 0x000fe2000fffe1ff */
[----:B------:R-:W-:Y:S02]  /*2660*/  UMOV UR6, UR7 ;  /* 0x0000000700067c82 */ /* 0x000fe40008000000 */
[----:B------:R-:W-:-:S02]  /*2670*/  USHF.R.U32.HI UR6, URZ, UR15, UR6 ;  /* 0x0000000fff067299 */ /* 0x000fc40008011606 */
[----:B------:R-:W-:Y:S02]  /*2680*/  UIMAD UR10, UR18, UR10, UR48 ;  /* 0x0000000a120a72a4 */ /* 0x000fe4000f8e0230 */
[----:B------:R-:W-:Y:S01]  /*2690*/  USEL UR6, UR4, UR6, !UP3 ;  /* 0x0000000604067287 */ /* 0x000fe2000d800000 */
[----:B------:R-:W-:Y:S01]  /*26a0*/  @!UP0 UMOV UR7, UR9 ;  /* 0x0000000900078c82 */ /* 0x000fe20008000000 */
[----:B------:R-:W-:Y:S02]  /*26b0*/  UIADD3 UR9, UPT, UPT, -UR5, URZ, URZ ;  /* 0x000000ff05097290 */ /* 0x000fe4000fffe1ff */
[----:B------:R-:W-:Y:S02]  /*26c0*/  @!UP0 USHF.R.U32.HI UR7, URZ, UR15, UR7 ;  /* 0x0000000fff078299 */ /* 0x000fe40008011607 */
[----:B------:R-:W-:Y:S02]  /*26d0*/  UIADD3 UR8, UPT, UPT, -UR6, URZ, URZ ;  /* 0x000000ff06087290 */ /* 0x000fe4000fffe1ff */
[----:B------:R-:W-:-:S02]  /*26e0*/  @!UP0 USEL UR7, UR5, UR7, !UP3 ;  /* 0x0000000705078287 */ /* 0x000fc4000d800000 */
[----:B------:R-:W-:Y:S02]  /*26f0*/  UIMAD UR8, UR39, UR8, UR4 ;  /* 0x00000008270872a4 */ /* 0x000fe4000f8e0204 */
[----:B------:R-:W-:Y:S02]  /*2700*/  @!UP0 UIADD3 UR6, UPT, UPT, UR6, -UR7, URZ ;  /* 0x8000000706068290 */ /* 0x000fe4000fffe0ff */
[----:B------:R-:W-:Y:S02]  /*2710*/  @!UP0 UIMAD UR7, UR8, UR12, UR7 ;  /* 0x0000000c080782a4 */ /* 0x000fe4000f8e0207 */
[----:B------:R-:W-:Y:S02]  /*2720*/  @!UP0 UIMAD UR4, UR39, UR6, UR5 ;  /* 0x00000006270482a4 */ /* 0x000fe4000f8e0205 */
[----:B------:R-:W-:Y:S02]  /*2730*/  UIMAD UR6, UR13, UR9, UR49 ;  /* 0x000000090d0672a4 */ /* 0x000fe4000f8e0231 */
[----:B------:R-:W-:Y:S01]  /*2740*/  UIMAD UR48, UR4, UR18, UR10 ;  /* 0x00000012043072a4 */ /* 0x000fe2000f8e020a */
[----:B------:R-:W-:-:S02]  /*2750*/  @!UP0 UMOV UR5, UR7 ;  /* 0x0000000700058c82 */ /* 0x000fc40008000000 */
[----:B------:R-:W-:-:S12]  /*2760*/  UIMAD UR49, UR5, UR13, UR6 ;  /* 0x0000000d053172a4 */ /* 0x000fd8000f8e0206 */
.L_x_141:
        /* <DEDUP_REMOVED lines=20> */
.L_x_142:
[----:B------:R-:W-:Y:S01]  /*28b0*/  R2UR UR5, R78 ;  /* 0x000000004e0572ca */ /* 0x000fe200000e0000 */
[----:B------:R-:W-:Y:S01]  /*28c0*/  UMOV UR31, UR38 ;  /* 0x00000026001f7c82 */ /* 0x000fe20008000000 */
[----:B------:R-:W-:Y:S02]  /*28d0*/  R2UR UR4, R77 ;  /* 0x000000004d0472ca */ /* 0x000fe400000e0000 */
[----:B------:R-:W-:Y:S02]  /*28e0*/  PLOP3.LUT P1, PT, PT, PT, PT, 0x80, 0x8 ;  /* 0x000000000008781c */ /* 0x000fe40003f2f070 */
[----:B------:R-:W-:-:S07]  /*28f0*/  LOP3.LUT R2, R2, 0x1, RZ, 0x3c, !PT ;  /* 0x0000000102027812 */ /* 0x000fce00078e3cff */
[----:B------:R-:W-:Y:S02]  /*2900*/  UIADD3 UR51, UPT, UPT, UR49, UR5, URZ ;  /* 0x0000000531337290 */ /* 0x000fe4000fffe0ff */
[----:B------:R-:W-:Y:S01]  /*2910*/  UIADD3 UR24, UPT, UPT, UR48, UR4, URZ ;  /* 0x0000000430187290 */ /* 0x000fe2000fffe0ff */
[----:B------:R-:W-:Y:S11]  /*2920*/  BRA.U UP1, `(.L_x_143) ;  /* 0xffffffe901e07547 */ /* 0x000ff6000b83ffff */
[----:B------:R-:W-:Y:S01]  /*2930*/  UIADD3 UR36, UPT, UPT, UR36, 0x30, URZ ;  /* 0x0000003024247890 */ /* 0x000fe2000fffe0ff */
[----:B------:R-:W-:-:S03]  /*2940*/  MOV R2, UR26 ;  /* 0x0000001a00027c02 */ /* 0x000fc60008000f00 */
[----:B------:R-:W-:Y:S01]  /*2950*/  ULEA UR4, UR30, UR36, 0x3 ;  /* 0x000000241e047291 */ /* 0x000fe2000f8e18ff */
[----:B------:R-:W-:-:S08]  /*2960*/  SHF.L.U32 R2, R2, 0x1f, RZ ;  /* 0x0000001f02027819 */ /* 0x000fd000000006ff */
[----:B------:R-:W1:Y:S02]  /*2970*/  SYNCS.PHASECHK.TRANS64.TRYWAIT P0, [UR4], R2 ;  /* 0x00000002ff0075a7 */ /* 0x000e640008001104 */
[----:B-1----:R-:W-:Y:S05]  /*2980*/  @!P0 BRA `(.L_x_144) ;  /* 0x0000007000488947 */ /* 0x002fea0003800000 */
.L_x_241:
[----:B------:R-:W-:-:S04]  /*2990*/  UIADD3 UR4, UPT, UPT, UR30, 0x1, URZ ;  /* 0x000000011e047890 */ /* 0x000fc8000fffe0ff */
[----:B------:R-:W-:-:S04]  /*29a0*/  UISETP.NE.AND UP0, UPT, UR4, 0x6, UPT ;  /* 0x000000060400788c */ /* 0x000fc8000bf05270 */
[----:B------:R-:W-:Y:S02]  /*29b0*/  USEL UR5, URZ, 0x1, UP0 ;  /* 0x00000001ff057887 */ /* 0x000fe40008000000 */
[----:B------:R-:W-:Y:S02]  /*29c0*/  USEL UR4, UR4, URZ, UP0 ;  /* 0x000000ff04047287 */ /* 0x000fe40008000000 */
[----:B------:R-:W-:Y:S02]  /*29d0*/  ULOP3.LUT UR6, UR26, UR5, URZ, 0x3c, !UPT ;  /* 0x000000051a067292 */ /* 0x000fe4000f8e3cff */
[----:B------:R-:W-:-:S04]  /*29e0*/  ULEA UR5, UR4, UR36, 0x3 ;  /* 0x0000002404057291 */ /* 0x000fc8000f8e18ff */
[----:B-1----:R-:W-:-:S04]  /*29f0*/  MOV R2, UR6 ;  /* 0x0000000600027c02 */ /* 0x002fc80008000f00 */
[----:B------:R-:W-:-:S04]  /*2a00*/  SHF.L.U32 R2, R2, 0x1f, RZ ;  /* 0x0000001f02027819 */ /* 0x000fc800000006ff */
[----:B------:R-:W1:Y:S02]  /*2a10*/  SYNCS.PHASECHK.TRANS64.TRYWAIT P0, [UR5], R2 ;  /* 0x00000002ff0075a7 */ /* 0x000e640008001105 */
[----:B-1----:R-:W-:Y:S05]  /*2a20*/  @!P0 BRA `(.L_x_145) ;  /* 0x0000007000388947 */ /* 0x002fea0003800000 */
.L_x_243:
        /* <DEDUP_REMOVED lines=10> */
.L_x_245:
        /* <DEDUP_REMOVED lines=10> */
.L_x_247:
        /* <DEDUP_REMOVED lines=10> */
.L_x_249:
[----:B------:R-:W-:-:S04]  /*2c10*/  UIADD3 UR4, UPT, UPT, UR4, 0x1, URZ ;  /* 0x0000000104047890 */ /* 0x000fc8000fffe0ff */
[----:B------:R-:W-:-:S04]  /*2c20*/  UISETP.NE.AND UP0, UPT, UR4, 0x6, UPT ;  /* 0x000000060400788c */ /* 0x000fc8000bf05270 */
[----:B------:R-:W-:Y:S02]  /*2c30*/  USEL UR5, URZ, 0x1, UP0 ;  /* 0x00000001ff057887 */ /* 0x000fe40008000000 */
[----:B------:R-:W-:Y:S02]  /*2c40*/  USEL UR4, UR4, URZ, UP0 ;  /* 0x000000ff04047287 */ /* 0x000fe40008000000 */
[----:B------:R-:W-:Y:S02]  /*2c50*/  ULOP3.LUT UR5, UR6, UR5, URZ, 0x3c, !UPT ;  /* 0x0000000506057292 */ /* 0x000fe4000f8e3cff */
[----:B------:R-:W-:-:S04]  /*2c60*/  ULEA UR4, UR4, UR36, 0x3 ;  /* 0x0000002404047291 */ /* 0x000fc8000f8e18ff */
[----:B-1----:R-:W-:Y:S02]  /*2c70*/  IMAD.U32 R2, RZ, RZ, UR5 ;  /* 0x00000005ff027e24 */ /* 0x002fe4000f8e00ff */
[----:B------:R-:W-:-:S03]  /*2c80*/  MOV R0, UR4 ;  /* 0x0000000400007c02 */ /* 0x000fc60008000f00 */
[----:B------:R-:W-:-:S07]  /*2c90*/  SHF.L.U32 R2, R2, 0x1f, RZ ;  /* 0x0000001f02027819 */ /* 0x000fce00000006ff */
.L_x_149:
[----:B-1----:R1:W2:Y:S02]  /*2ca0*/  SYNCS.PHASECHK.TRANS64.TRYWAIT P0, [R0+URZ], R2 ;  /* 0x00000002000075a7 */ /* 0x0022a400080011ff */
[----:B--2---:R-:W-:Y:S05]  /*2cb0*/  @!P0 NANOSLEEP.SYNCS 0x989680 ;  /* 0x009896800000895d */ /* 0x004fea0003900000 */
[----:B------:R-:W2:Y:S02]  /*2cc0*/  @!P0 SYNCS.PHASECHK.TRANS64 P0, [R0+URZ], R2 ;  /* 0x00000002000085a7 */ /* 0x000ea400080010ff */
[----:B--2---:R-:W-:Y:S05]  /*2cd0*/  @P0 EXIT ;  /* 0x000000000000094d */ /* 0x004fea0003800000 */
[----:B------:R-:W-:Y:S05]  /*2ce0*/  BRA `(.L_x_149) ;  /* 0xfffffffc00ec7947 */ /* 0x000fea000383ffff */
.L_x_127:
[----:B------:R-:W2:Y:S02]  /*2cf0*/  S2UR UR4, SR_CgaCtaId ;  /* 0x00000000000479c3 */ /* 0x000ea40000008800 */
[----:B--2---:R-:W-:-:S04]  /*2d00*/  UISETP.NE.AND UP0, UPT, UR4, URZ, UPT ;  /* 0x000000ff0400728c */ /* 0x004fc8000bf05270 */
[----:B------:R-:W-:-:S09]  /*2d10*/  UISETP.NE.OR UP0, UPT, UR18, 0x1, UP0 ;  /* 0x000000011200788c */ /* 0x000fd20008705670 */
[----:B------:R-:W-:Y:S05]  /*2d20*/  BRA.U UP0, `(.L_x_150) ;  /* 0x0000000100b47547 */ /* 0x000fea000b800000 */
[----:B------:R-:W2:Y:S01]  /*2d30*/  S2UR UR5, SR_CgaCtaId ;  /* 0x00000000000579c3 */ /* 0x000ea20000008800 */
[----:B------:R-:W-:Y:S01]  /*2d40*/  UMOV UR4, 0x400 ;  /* 0x0000040000047882 */ /* 0x000fe20000000000 */
[----:B------:R-:W-:Y:S01]  /*2d50*/  HFMA2 R3, -RZ, RZ, 0, 5.9604644775390625e-08 ;  /* 0x00000001ff037431 */ /* 0x000fe200000001ff */
[----:B------:R-:W-:Y:S01]  /*2d60*/  ISETP.NE.AND P0, PT, R0, RZ, PT ;  /* 0x000000ff0000720c */ /* 0x000fe20003f05270 */
[----:B------:R-:W-:Y:S01]  /*2d70*/  IMAD.MOV.U32 R8, RZ, RZ, RZ ;  /* 0x000000ffff087224 */ /* 0x000fe200078e00ff */
[----:B--2---:R-:W-:-:S04]  /*2d80*/  ULEA UR4, UR5, UR4, 0x18 ;  /* 0x0000000405047291 */ /* 0x004fc8000f8ec0ff */
[----:B------:R-:W-:Y:S02]  /*2d90*/  UIADD3 UR5, UPT, UPT, UR4, 0xb8, URZ ;  /* 0x000000b804057890 */ /* 0x000fe4000fffe0ff */
[----:B------:R-:W-:Y:S02]  /*2da0*/  UIADD3 UR8, UPT, UPT, UR4, 0xb0, URZ ;  /* 0x000000b004087890 */ /* 0x000fe4000fffe0ff */
[----:B------:R-:W-:-:S12]  /*2db0*/  UPRMT UR5, URZ, 0x654, UR5 ;  /* 0x00000654ff057896 */ /* 0x000fd80008000005 */
.L_x_153:
[----:B------:R-:W-:Y:S01]  /*2dc0*/  SHF.L.U32 R6, R3, 0x1f, RZ ;  /* 0x0000001f03067819 */ /* 0x000fe200000006ff */
[----:B------:R-:W-:Y:S02]  /*2dd0*/  IMAD.U32 R4, RZ, RZ, UR8 ;  /* 0x00000008ff047e24 */ /* 0x000fe4000f8e00ff */
[----:B------:R-:W-:Y:S01]  /*2de0*/  @!P0 IMAD.MOV.U32 R5, RZ, RZ, 0x10 ;  /* 0x00000010ff058424 */ /* 0x000fe200078e00ff */
[----:B------:R-:W2:Y:S02]  /*2df0*/  SYNCS.PHASECHK.TRANS64.TRYWAIT P1, [UR4+0xb8], R6 ;  /* 0x0000b806ff0075a7 */ /* 0x000ea40008021104 */
[----:B------:R-:W-:-:S04]  /*2e00*/  PRMT R4, R0, 0x654, R4 ;  /* 0x0000065400047816 */ /* 0x000fc80000000004 */
[----:B------:R-:W-:Y:S01]  /*2e10*/  SEL R2, R4, R2, !P0 ;  /* 0x0000000204027207 */ /* 0x000fe20004000000 */
[----:B--2---:R-:W-:Y:S06]  /*2e20*/  @!P1 BRA `(.L_x_151) ;  /* 0x0000006c00989947 */ /* 0x004fec0003800000 */
.L_x_251:
[----:B------:R-:W-:Y:S01]  /*2e30*/  UIADD3 UR6, UPT, UPT, UR4, 0xf0, URZ ;  /* 0x000000f004067890 */ /* 0x000fe2000fffe0ff */
[----:B------:R3:W-:Y:S01]  /*2e40*/  @!P0 SYNCS.ARRIVE.TRANS64.RED RZ, [R2+URZ], R5 ;  /* 0x0000000502ff89a7 */ /* 0x0007e200080004ff */
[----:B------:R-:W-:Y:S01]  /*2e50*/  UIADD3 UR7, UPT, UPT, UR4, 0xb0, URZ ;  /* 0x000000b004077890 */ /* 0x000fe2000fffe0ff */
[----:B------:R-:W-:-:S08]  /*2e60*/  LOP3.LUT R3, R3, 0x1, RZ, 0x3c, !PT ;  /* 0x0000000103037812 */ /* 0x000fd000078e3cff */
[----:B------:R-:W-:Y:S06]  /*2e70*/  UGETNEXTWORKID.BROADCAST [UR6], [UR7] ;  /* 0x00000000060073ca */ /* 0x000fec0008000100 */
[----:B---3--:R-:W-:-:S04]  /*2e80*/  SHF.L.U32 R5, R8, 0x1f, RZ ;  /* 0x0000001f08057819 */ /* 0x008fc800000006ff */
[----:B------:R-:W3:Y:S02]  /*2e90*/  SYNCS.PHASECHK.TRANS64.TRYWAIT P1, [UR4+0xb0], R5 ;  /* 0x0000b005ff0075a7 */ /* 0x000ee40008021104 */
[----:B---3--:R-:W-:Y:S05]  /*2ea0*/  @!P1 BRA `(.L_x_152) ;  /* 0x0000006c00909947 */ /* 0x008fea0003800000 */
.L_x_253:
[----:B--2---:R-:W2:Y:S01]  /*2eb0*/  LDS.128 R4, [UR4+0xf0] ;  /* 0x0000f004ff047984 */ /* 0x004ea20008000c00 */
[----:B------:R-:W-:Y:S01]  /*2ec0*/  LOP3.LUT R8, R8, 0x1, RZ, 0x3c, !PT ;  /* 0x0000000108087812 */ /* 0x000fe200078e3cff */
[----:B------:R-:W-:Y:S01]  /*2ed0*/  @!PT LDS RZ, [RZ] ;  /* 0x00000000fffff984 */ /* 0x000fe20000000800 */
[----:B------:R-:W-:Y:S01]  /*2ee0*/  @!PT LDS RZ, [RZ] ;  /* 0x00000000fffff984 */ /* 0x000fe20000000800 */
[----:B------:R-:W-:Y:S01]  /*2ef0*/  @!PT LDS RZ, [RZ] ;  /* 0x00000000fffff984 */ /* 0x000fe20000000800 */
[----:B------:R-:W-:Y:S01]  /*2f00*/  @!PT LDS RZ, [RZ] ;  /* 0x00000000fffff984 */ /* 0x000fe20000000800 */
[----:B------:R3:W-:Y:S06]  /*2f10*/  MEMBAR.ALL.CTA ;  /* 0x0000000000007992 */ /* 0x0007ec0000008000 */
[----:B---3--:R-:W3:Y:S02]  /*2f20*/  FENCE.VIEW.ASYNC.S ;  /* 0x00000000000073c6 */ /* 0x008ee40000000000 */
[----:B---3--:R-:W-:Y:S01]  /*2f30*/  SYNCS.ARRIVE.TRANS64.RED.A1T0 RZ, [UR5], RZ ;  /* 0x000000ffffff79a7 */ /* 0x008fe20008100405 */
[----:B--2---:R-:W-:-:S13]  /*2f40*/  LOP3.LUT P1, RZ, R6, 0x1, RZ, 0xc0, !PT ;  /* 0x0000000106ff7812 */ /* 0x004fda000782c0ff */
[----:B------:R-:W-:Y:S05]  /*2f50*/  @P1 BRA `(.L_x_153) ;  /* 0xfffffffc00981947 */ /* 0x000fea000383ffff */
[----:B------:R-:W-:-:S04]  /*2f60*/  SHF.L.U32 R0, R3, 0x1f, RZ ;  /* 0x0000001f03007819 */ /* 0x000fc800000006ff */
[----:B------:R-:W2:Y:S02]  /*2f70*/  SYNCS.PHASECHK.TRANS64 P0, [UR4+0xb8], R0 ;  /* 0x0000b800ff0075a7 */ /* 0x000ea40008001004 */
[----:B-12---:R-:W-:Y:S05]  /*2f80*/  @P0 EXIT ;  /* 0x000000000000094d */ /* 0x006fea0003800000 */
[----:B------:R-:W-:-:S07]  /*2f90*/  MOV R0, UR4 ;  /* 0x0000000400007c02 */ /* 0x000fce0008000f00 */
.L_x_154:
[----:B-1----:R-:W-:-:S04]  /*2fa0*/  SHF.L.U32 R2, R3, 0x1f, RZ ;  /* 0x0000001f03027819 */ /* 0x002fc800000006ff */
[----:B------:R1:W2:Y:S03]  /*2fb0*/  SYNCS.PHASECHK.TRANS64.TRYWAIT P0, [R0+URZ+0xb8], R2 ;  /* 0x0000b802000075a7 */ /* 0x0002a600080011ff */
[----:B--2---:R-:W-:Y:S05]  /*2fc0*/  @!P0 NANOSLEEP.SYNCS 0x989680 ;  /* 0x009896800000895d */ /* 0x004fea0003900000 */
[----:B------:R-:W2:Y:S02]  /*2fd0*/  @!P0 SYNCS.PHASECHK.TRANS64 P0, [R0+URZ+0xb8], R2 ;  /* 0x0000b802000085a7 */ /* 0x000ea400080010ff */
[----:B--2---:R-:W-:Y:S05]  /*2fe0*/  @P0 EXIT ;  /* 0x000000000000094d */ /* 0x004fea0003800000 */
[----:B------:R-:W-:Y:S05]  /*2ff0*/  BRA `(.L_x_154) ;  /* 0xfffffffc00e87947 */ /* 0x000fea000383ffff */
.L_x_150:
[----:B------:R-:W-:-:S09]  /*3000*/  UISETP.NE.AND UP0, UPT, UR18, URZ, UPT ;  /* 0x000000ff1200728c */ /* 0x000fd2000bf05270 */
[----:B------:R-:W-:Y:S05]  /*3010*/  BRA.U UP0, `(.L_x_155) ;  /* 0x0000000d00887547 */ /* 0x000fea000b800000 */
[----:B------:R-:W2:Y:S01]  /*3020*/  S2UR UR7, SR_CgaCtaId ;  /* 0x00000000000779c3 */ /* 0x000ea20000008800 */
[----:B------:R-:W-:Y:S01]  /*3030*/  UMOV UR4, 0x40 ;  /* 0x0000004000047882 */ /* 0x000fe20000000000 */
[----:B------:R-:W-:Y:S01]  /*3040*/  NOP ;  /* 0x0000000000007918 */ /* 0x000fe20000000000 */
[----:B------:R-:W-:Y:S01]  /*3050*/  UMOV UR6, 0x400 ;  /* 0x0000040000067882 */ /* 0x000fe20000000000 */
[----:B--2---:R-:W-:Y:S02]  /*3060*/  ULEA UR5, UR7, UR4, 0x18 ;  /* 0x0000000407057291 */ /* 0x004fe4000f8ec0ff */
[----:B------:R-:W-:-:S07]  /*3070*/  ULEA UR6, UR7, UR6, 0x18 ;  /* 0x0000000607067291 */ /* 0x000fce000f8ec0ff */
[----:B------:R-:W2:Y:S02]  /*3080*/  LDS.U8 R0, [UR5+0x1c] ;  /* 0x00001c05ff007984 */ /* 0x000ea40008000000 */
[----:B--2---:R-:W-:-:S13]  /*3090*/  ISETP.NE.AND P0, PT, R0, RZ, PT ;  /* 0x000000ff0000720c */ /* 0x004fda0003f05270 */
[----:B------:R-:W-:Y:S05]  /*30a0*/  @P0 BRA `(.L_x_156) ;  /* 0x0000000000580947 */ /* 0x000fea0003800000 */
[----:B------:R-:W-:-:S13]  /*30b0*/  ELECT P0, URZ, PT ;  /* 0x0000000000ff782f */ /* 0x000fda0003800000 */
[----:B------:R-:W-:Y:S05]  /*30c0*/  @!P0 BRA `(.L_x_157) ;  /* 0x0000000000608947 */ /* 0x000fea0003800000 */
[----:B------:R-:W-:Y:S01]  /*30d0*/  UMOV UR4, 0x10 ;  /* 0x0000001000047882 */ /* 0x000fe20000000000 */
[----:B------:R-:W-:Y:S01]  /*30e0*/  HFMA2 R0, -RZ, RZ, 0, 5.9604644775390625e-08 ;  /* 0x00000001ff007431 */ /* 0x000fe200000001ff */
[----:B------:R-:W-:-:S03]  /*30f0*/  MOV R2, 0xffff ;  /* 0x0000ffff00027802 */ /* 0x000fc60000000f00 */
[----:B------:R-:W-:Y:S04]  /*3100*/  DEPBAR.LE SB2, 0x36 ;  /* 0x0000ad800000791a */ /* 0x000fe80000000000 */
[----:B------:R-:W2:Y:S02]  /*3110*/  UTCATOMSWS.FIND_AND_SET.ALIGN UP0, UR4, UR4 ;  /* 0x00000004000475e3 */ /* 0x000ea40008000800 */
[----:B--2---:R-:W-:Y:S01]  /*3120*/  MOV R3, UR4 ;  /* 0x0000000400037c02 */ /* 0x004fe20008000f00 */
[----:B------:R-:W-:Y:S06]  /*3130*/  BRA.U UP0, `(.L_x_158) ;  /* 0x0000000100187547 */ /* 0x000fec000b800000 */
.L_x_159:
[----:B------:R-:W-:Y:S05]  /*3140*/  NANOSLEEP 0x64 ;  /* 0x000000640000795d */ /* 0x000fea0003800000 */
[----:B------:R-:W-:-:S05]  /*3150*/  UMOV UR4, 0x10 ;  /* 0x0000001000047882 */ /* 0x000fca0000000000 */
[----:B------:R-:W-:Y:S04]  /*3160*/  DEPBAR.LE SB2, 0x36 ;  /* 0x0000ad800000791a */ /* 0x000fe80000000000 */
[----:B------:R-:W2:Y:S02]  /*3170*/  UTCATOMSWS.FIND_AND_SET.ALIGN UP0, UR4, UR4 ;  /* 0x00000004000475e3 */ /* 0x000ea40008000800 */
[----:B--2---:R-:W-:Y:S01]  /*3180*/  MOV R3, UR4 ;  /* 0x0000000400037c02 */ /* 0x004fe20008000f00 */
[----:B------:R-:W-:Y:S05]  /*3190*/  BRA.U !UP0, `(.L_x_159) ;  /* 0xfffffffd08e87547 */ /* 0x000fea000b83ffff */
.L_x_158:
[-C--:B------:R-:W-:Y:S02]  /*31a0*/  SHF.L.U32 R2, R2, R3.reuse, RZ ;  /* 0x0000000302027219 */ /* 0x080fe400000006ff */
[----:B------:R-:W-:Y:S01]  /*31b0*/  SHF.L.U32 R0, R0, R3, RZ ;  /* 0x0000000300007219 */ /* 0x000fe200000006ff */
[----:B------:R-:W-:Y:S02]  /*31c0*/  IMAD.SHL.U32 R3, R3, 0x20, RZ ;  /* 0x0000002003037824 */ /* 0x000fe400078e00ff */
[----:B------:R2:W-:Y:S04]  /*31d0*/  ATOMS.OR RZ, [UR5+0x14], R2 ;  /* 0x00001402ffff798c */ /* 0x0005e8000b000005 */
[----:B------:R2:W-:Y:S04]  /*31e0*/  ATOMS.OR RZ, [UR5+0x18], R0 ;  /* 0x00001800ffff798c */ /* 0x0005e8000b000005 */
[----:B------:R2:W-:Y:S01]  /*31f0*/  STS [UR6+0x100], R3 ;  /* 0x00010003ff007988 */ /* 0x0005e20008000806 */
[----:B------:R-:W-:Y:S05]  /*3200*/  BRA `(.L_x_157) ;  /* 0x0000000000107947 */ /* 0x000fea0003800000 */
.L_x_156:
[----:B------:R-:W-:Y:S02]  /*3210*/  MOV R0, 0xffffffff ;  /* 0xffffffff00007802 */ /* 0x000fe40000000f00 */
[----:B------:R-:W-:-:S03]  /*3220*/  MOV R2, 0x3250 ;  /* 0x0000325000027802 */ /* 0x000fc60000000f00 */
[----:B------:R2:W-:Y:S04]  /*3230*/  STS [UR6+0x100], R0 ;  /* 0x00010000ff007988 */ /* 0x0005e80008000806 */
[----:B-12--5:R-:W-:Y:S05]  /*3240*/  CALL.REL.NOINC `($__internal_2_$__cuda_sm10x_tcgen05_guardrail_trap_phase_invalid_during_alloc) ;  /* 0x00000070009c7944 */ /* 0x026fea0003c00000 */
.L_x_157:
[----:B------:R-:W-:Y:S05]  /*3250*/  WARPSYNC.ALL ;  /* 0x0000000000007948 */ /* 0x000fea0003800000 */
[----:B------:R-:W3:Y:S01]  /*3260*/  S2UR UR4, SR_CgaCtaId ;  /* 0x00000000000479c3 */ /* 0x000ee20000008800 */
[----:B------:R-:W-:Y:S01]  /*3270*/  UMOV UR20, 0x400 ;  /* 0x0000040000147882 */ /* 0x000fe20000000000 */
[----:B------:R-:W-:-:S06]  /*3280*/  NOP ;  /* 0x0000000000007918 */ /* 0x000fcc0000000000 */
[----:B------:R-:W-:Y:S06]  /*3290*/  BAR.ARV 0x6, 0xa0 ;  /* 0x0182800000007b1d */ /* 0x000fec0000002000 */
[----:B------:R-:W4:Y:S01]  /*32a0*/  LDCU.64 UR6, c[0x0][0x388] ;  /* 0x00007100ff0677ac */ /* 0x000f220008000a00 */
[----:B------:R-:W-:Y:S01]  /*32b0*/  IMAD.MOV.U32 R8, RZ, RZ, 0x1 ;  /* 0x00000001ff087424 */ /* 0x000fe200078e00ff */
[----:B------:R-:W1:Y:S01]  /*32c0*/  LDCU.64 UR8, c[0x0][0x390] ;  /* 0x00007200ff0877ac */ /* 0x000e620008000a00 */
[----:B------:R-:W-:Y:S01]  /*32d0*/  UMOV UR23, URZ ;  /* 0x000000ff00177c82 */ /* 0x000fe20008000000 */
[----:B------:R-:W-:Y:S01]  /*32e0*/  UMOV UR19, URZ ;  /* 0x000000ff00137c82 */ /* 0x000fe20008000000 */
[----:B---3--:R-:W-:Y:S01]  /*32f0*/  ULEA UR20, UR4, UR20, 0x18 ;  /* 0x0000001404147291 */ /* 0x008fe2000f8ec0ff */
[----:B------:R-:W-:Y:S01]  /*3300*/  UMOV UR32, 0x0 ;  /* 0x0000000000207882 */ /* 0x000fe20000000000 */
[----:B------:R-:W-:Y:S01]  /*3310*/  UMOV UR33, 0x8200010 ;  /* 0x0820001000217882 */ /* 0x000fe20000000000 */
[----:B------:R-:W-:Y:S01]  /*3320*/  UMOV UR30, 0x0 ;  /* 0x00000000001e7882 */ /* 0x000fe20000000000 */
[----:B------:R-:W-:Y:S01]  /*3330*/  UMOV UR31, 0x8200010 ;  /* 0x08200010001f7882 */ /* 0x000fe20000000000 */
[----:B------:R-:W-:Y:S01]  /*3340*/  UMOV UR28, 0x0 ;  /* 0x00000000001c7882 */ /* 0x000fe20000000000 */
[----:B------:R-:W-:Y:S01]  /*3350*/  UMOV UR29, 0x8200010 ;  /* 0x08200010001d7882 */ /* 0x000fe20000000000 */
[----:B----4-:R-:W-:-:S02]  /*3360*/  UIADD3 UR4, UPT, UPT, UR6, 0x3f, URZ ;  /* 0x0000003f06047890 */ /* 0x010fc4000fffe0ff */
[----:B------:R-:W2:Y:S01]  /*3370*/  LDS R9, [UR20+0x100] ;  /* 0x00010014ff097984 */ /* 0x000ea20008000800 */
[----:B------:R-:W-:Y:S01]  /*3380*/  UMOV UR26, 0x0 ;  /* 0x00000000001a7882 */ /* 0x000fe20000000000 */
[----:B------:R-:W-:Y:S01]  /*3390*/  UMOV UR27, 0x8200010 ;  /* 0x08200010001b7882 */ /* 0x000fe20000000000 */
[----:B------:R-:W-:-:S04]  /*33a0*/  USHF.R.S32.HI UR5, URZ, 0x1f, UR4 ;  /* 0x0000001fff057899 */ /* 0x000fc80008011404 */
[----:B------:R-:W-:Y:S02]  /*33b0*/  ULEA.HI UR4, UR5, UR4, URZ, 0x6 ;  /* 0x0000000405047291 */ /* 0x000fe4000f8f30ff */
[----:B------:R-:W-:Y:S02]  /*33c0*/  UIADD3 UR5, UPT, UPT, UR20, 0x8400, URZ ;  /* 0x0000840014057890 */ /* 0x000fe4000fffe0ff */
[----:B------:R-:W-:Y:S02]  /*33d0*/  USHF.R.S32.HI UR4, URZ, 0x6, UR4 ;  /* 0x00000006ff047899 */ /* 0x000fe40008011404 */
[----:B------:R-:W-:Y:S02]  /*33e0*/  USHF.R.U32.HI UR6, URZ, 0x4, UR5 ;  /* 0x00000004ff067899 */ /* 0x000fe40008011605 */
[----:B------:R-:W-:Y:S02]  /*33f0*/  UIMAD UR4, UR4, UR7, URZ ;  /* 0x00000007040472a4 */ /* 0x000fe4000f8e02ff */
[----:B------:R-:W-:-:S02]  /*3400*/  ULOP3.LUT UR6, UR6, 0x3fff, URZ, 0xc0, !UPT ;  /* 0x00003fff06067892 */ /* 0x000fc4000f8ec0ff */
[----:B-1----:R-:W-:Y:S02]  /*3410*/  UIMAD UR4, UR4, UR8, URZ ;  /* 0x00000008040472a4 */ /* 0x002fe4000f8e02ff */
[----:B------:R-:W-:Y:S02]  /*3420*/  ULOP3.LUT UR21, UR6, 0x10000, URZ, 0xfc, !UPT ;  /* 0x0001000006157892 */ /* 0x000fe4000f8efcff */
[----:B------:R-:W-:Y:S02]  /*3430*/  UIMAD UR9, UR4, UR9, URZ ;  /* 0x00000009040972a4 */ /* 0x000fe4000f8e02ff */
[----:B------:R-:W-:Y:S02]  /*3440*/  UIADD3 UR4, UPT, UPT, UR20, 0x20400, URZ ;  /* 0x0002040014047890 */ /* 0x000fe4000fffe0ff */
[----:B------:R-:W-:Y:S02]  /*3450*/  UIADD3 UR34, UPT, UPT, UR9, -0x1, URZ ;  /* 0xffffffff09227890 */ /* 0x000fe4000fffe0ff */
[----:B------:R-:W-:-:S02]  /*3460*/  USHF.R.U32.HI UR5, URZ, 0x4, UR4 ;  /* 0x00000004ff057899 */ /* 0x000fc40008011604 */
[----:B------:R-:W-:Y:S02]  /*3470*/  UIADD3 UR4, UPT, UPT, UR20, 0xb8, URZ ;  /* 0x000000b814047890 */ /* 0x000fe4000fffe0ff */
[----:B------:R-:W-:Y:S02]  /*3480*/  ULOP3.LUT UR5, UR5, 0x3fff, URZ, 0xc0, !UPT ;  /* 0x00003fff05057892 */ /* 0x000fe4000f8ec0ff */
[----:B------:R-:W-:Y:S02]  /*3490*/  UPRMT UR25, URZ, 0x654, UR4 ;  /* 0x00000654ff197896 */ /* 0x000fe40008000004 */
[----:B------:R-:W-:Y:S02]  /*34a0*/  ULOP3.LUT UR22, UR5, 0x10000, URZ, 0xfc, !UPT ;  /* 0x0001000005167892 */ /* 0x000fe4000f8efcff */
[----:B------:R-:W-:Y:S01]  /*34b0*/  UISETP.GE.AND UP3, UPT, UR9, 0x1, UPT ;  /* 0x000000010900788c */ /* 0x000fe2000bf66270 */
[C---:B--2---:R-:W-:Y:S01]  /*34c0*/  VIADD R3, R9.reuse, 0x80 ;  /* 0x0000008009037836 */ /* 0x044fe20000000000 */
[----:B------:R-:W-:-:S04]  /*34d0*/  LOP3.LUT R2, R9, 0xffff, RZ, 0xc0, !PT ;  /* 0x0000ffff09027812 */ /* 0x000fc800078ec0ff */
[----:B------:R-:W-:-:S05]  /*34e0*/  LOP3.LUT R3, R3, 0xffff, RZ, 0xc0, !PT ;  /* 0x0000ffff03037812 */ /* 0x000fca00078ec0ff */
[----:B------:R1:W-:Y:S02]  /*34f0*/  STL.64 [R1], R2 ;  /* 0x0000000201007387 */ /* 0x0003e40000100a00 */
[----:B-1----:R-:W-:-:S07]  /*3500*/  CS2R R2, SRZ ;  /* 0x0000000000027805 */ /* 0x002fce000001ff00 */
.L_x_166:
[----:B-1----:R-:W-:-:S04]  /*3510*/  SHF.L.U32 R4, R3, 0x1f, RZ ;  /* 0x0000001f03047819 */ /* 0x002fc800000006ff */
[----:B------:R-:W1:Y:S02]  /*3520*/  SYNCS.PHASECHK.TRANS64.TRYWAIT P0, [UR20+0xb0], R4 ;  /* 0x0000b004ff0075a7 */ /* 0x000e640008001114 */
[----:B-12-4-:R-:W-:Y:S05]  /*3530*/  @!P0 BRA `(.L_x_160) ;  /* 0x0000006800048947 */ /* 0x016fea0003800000 */
.L_x_255:
[----:B-1----:R-:W1:Y:S01]  /*3540*/  LDS.128 R4, [UR20+0xf0] ;  /* 0x0000f014ff047984 */ /* 0x002e620008000c00 */
[----:B------:R-:W-:Y:S01]  /*3550*/  ULEA UR24, UR23, UR20, 0x3 ;  /* 0x0000001417187291 */ /* 0x000fe2000f8e18ff */
[----:B------:R-:W-:Y:S01]  /*3560*/  SHF.L.U32 R0, R8, 0x1f, RZ ;  /* 0x0000001f08007819 */ /* 0x000fe200000006ff */
[----:B------:R-:W-:Y:S01]  /*3570*/  @!PT LDS RZ, [RZ] ;  /* 0x00000000fffff984 */ /* 0x000fe20000000800 */
[----:B------:R-:W-:Y:S01]  /*3580*/  @!PT LDS RZ, [RZ] ;  /* 0x00000000fffff984 */ /* 0x000fe20000000800 */
[----:B------:R-:W-:Y:S01]  /*3590*/  @!PT LDS RZ, [RZ] ;  /* 0x00000000fffff984 */ /* 0x000fe20000000800 */
[----:B------:R-:W-:Y:S01]  /*35a0*/  @!PT LDS RZ, [RZ] ;  /* 0x00000000fffff984 */ /* 0x000fe20000000800 */
[----:B------:R2:W-:Y:S06]  /*35b0*/  MEMBAR.ALL.CTA ;  /* 0x0000000000007992 */ /* 0x0005ec0000008000 */
[----:B--2---:R-:W2:Y:S02]  /*35c0*/  FENCE.VIEW.ASYNC.S ;  /* 0x00000000000073c6 */ /* 0x004ea40000000000 */
[----:B--2---:R-:W-:Y:S01]  /*35d0*/  SYNCS.ARRIVE.TRANS64.RED.A1T0 RZ, [UR25], RZ ;  /* 0x000000ffffff79a7 */ /* 0x004fe20008100419 */
[----:B------:R-:W2:Y:S01]  /*35e0*/  SYNCS.PHASECHK.TRANS64.TRYWAIT P0, [UR24+0xd0], R0 ;  /* 0x0000d000ff0075a7 */ /* 0x000ea20008001118 */
[----:B-1----:R-:W-:Y:S01]  /*35f0*/  LOP3.LUT P3, RZ, R6, 0x1, RZ, 0xc0, !PT ;  /* 0x0000000106ff7812 */ /* 0x002fe2000786c0ff */
[----:B--2---:R-:W-:-:S12]  /*3600*/  @!P0 BRA `(.L_x_161) ;  /* 0x0000006400e88947 */ /* 0x004fd80003800000 */
.L_x_257:
[----:B------:R-:W-:Y:S05]  /*3610*/  BRA.U !UP3, `(.L_x_162) ;  /* 0x000000010bf87547 */ /* 0x000fea000b800000 */
[----:B-1----:R-:W-:Y:S01]  /*3620*/  IMAD.U32 R0, RZ, RZ, UR23 ;  /* 0x00000017ff007e24 */ /* 0x002fe2000f8e00ff */
[----:B------:R-:W-:-:S04]  /*3630*/  ULEA UR4, UR19, UR20, 0x3 ;  /* 0x0000001413047291 */ /* 0x000fc8000f8e18ff */
[----:B------:R-:W-:-:S05]  /*3640*/  LEA R0, R0, R1, 0x2 ;  /* 0x0000000100007211 */ /* 0x000fca00078e10ff */
[----:B------:R1:W5:Y:S01]  /*3650*/  LDL R4, [R0] ;  /* 0x0000000000047983 */ /* 0x0003620000100800 */
[----:B------:R-:W-:Y:S01]  /*3660*/  UPLOP3.LUT UP2, UPT, UPT, UPT, UPT, 0x40, 0x4 ;  /* 0x000000000004789c */ /* 0x000fe20003f4e870 */
[----:B------:R-:W-:Y:S01]  /*3670*/  UMOV UR17, UR34 ;  /* 0x0000002200117c82 */ /* 0x000fe20008000000 */
[----:B-1----:R-:W-:-:S04]  /*3680*/  SHF.L.U32 R0, R2, 0x1f, RZ ;  /* 0x0000001f02007819 */ /* 0x002fc800000006ff */
[----:B------:R1:W2:Y:S01]  /*3690*/  SYNCS.PHASECHK.TRANS64.TRYWAIT P2, [UR4], R0 ;  /* 0x00000000ff0075a7 */ /* 0x0002a20008041104 */
[----:B------:R-:W-:-:S05]  /*36a0*/  UMOV UR4, UR19 ;  /* 0x0000001300047c82 */ /* 0x000fca0008000000 */
.L_x_165:
[----:B------:R-:W-:Y:S01]  /*36b0*/  ULEA UR18, UR4, UR20, 0x3 ;  /* 0x0000001404127291 */ /* 0x000fe2000f8e18ff */
[----:B--234-:R-:W-:Y:S11]  /*36c0*/  @P2 BRA `(.L_x_163) ;  /* 0x00000000000c2947 */ /* 0x01cff60003800000 */
[----:B------:R-:W-:Y:S04]  /*36d0*/  SHF.L.U32 R5, R2, 0x1f, RZ ;  /* 0x0000001f02057819 */ /* 0x000fe800000006ff */
[----:B------:R-:W2:Y:S02]  /*36e0*/  SYNCS.PHASECHK.TRANS64.TRYWAIT P0, [UR18], R5 ;  /* 0x00000005ff0075a7 */ /* 0x000ea40008001112 */
[----:B--2---:R-:W-:Y:S05]  /*36f0*/  @!P0 BRA `(.L_x_164) ;  /* 0x0000006400c48947 */ /* 0x004fea0003800000 */
.L_x_163:
[----:B------:R-:W-:Y:S01]  /*3700*/  UISETP.NE.AND UP0, UPT, UR17, URZ, UPT ;  /* 0x000000ff1100728c */ /* 0x000fe2000bf05270 */
[----:B------:R-:W-:Y:S01]  /*3710*/  PLOP3.LUT P2, PT, PT, PT, PT, 0x80, 0x8 ;  /* 0x000000000008781c */ /* 0x000fe20003f4f070 */
[----:B------:R-:W-:Y:S01]  /*3720*/  UIADD3 UR5, UPT, UPT, UR4, 0x1, URZ ;  /* 0x0000000104057890 */ /* 0x000fe2000fffe0ff */
[----:B------:R-:W-:Y:S11]  /*3730*/  ELECT P1, URZ, PT ;  /* 0x0000000000ff782f */ /* 0x000ff60003820000 */
[----:B------:R-:W-:Y:S02]  /*3740*/  @!UPT UIADD3 URZ, UPT, UPT, URZ, URZ, URZ ;  /* 0x000000fffffff290 */ /* 0x000fe4000fffe0ff */
[----:B-----5:R-:W-:Y:S01]  /*3750*/  @P1 R2UR.BROADCAST UR8, R4 ;  /* 0x00000000040812ca */ /* 0x020fe200008e0000 */
[----:B------:R-:W-:Y:S01]  /*3760*/  UISETP.NE.AND UP1, UPT, UR5, 0x6, UPT ;  /* 0x000000060500788c */ /* 0x000fe2000bf25270 */
[----:B------:R-:W-:Y:S01]  /*3770*/  PLOP3.LUT P0, PT, PT, PT, UP0, 0x80, 0x8 ;  /* 0x000000000008781c */ /* 0x000fe20003f0f008 */
[----:B------:R-:W-:Y:S02]  /*3780*/  ULEA UR10, UR4, UR22, 0xa ;  /* 0x00000016040a7291 */ /* 0x000fe4000f8e50ff */
[----:B------:R-:W-:Y:S02]  /*3790*/  USEL UR6, URZ, 0x1, UP1 ;  /* 0x00000001ff067887 */ /* 0x000fe40008800000 */
[----:B------:R-:W-:Y:S02]  /*37a0*/  USEL UR19, UR5, URZ, UP1 ;  /* 0x000000ff05137287 */ /* 0x000fe40008800000 */
[----:B------:R-:W-:Y:S02]  /*37b0*/  ULEA UR14, UR4, UR21, 0xa ;  /* 0x00000015040e7291 */ /* 0x000fe4000f8e50ff */
[----:B------:R-:W-:Y:S01]  /*37c0*/  @UP0 ULEA UR5, UR19, UR20, 0x3 ;  /* 0x0000001413050291 */ /* 0x000fe2000f8e18ff */
[----:B------:R-:W-:Y:S01]  /*37d0*/  LOP3.LUT R2, R2, UR6, RZ, 0x3c, !PT ;  /* 0x0000000602027c12 */ /* 0x000fe2000f8e3cff */
[----:B------:R-:W-:Y:S02]  /*37e0*/  UIADD3 UR6, UPT, UPT, UR10, 0x2, URZ ;  /* 0x000000020a067890 */ /* 0x000fe4000fffe0ff */
[----:B------:R-:W-:Y:S01]  /*37f0*/  UIADD3 UR4, UPT, UPT, UR14, 0x2, URZ ;  /* 0x000000020e047890 */ /* 0x000fe2000fffe0ff */
[----:B-1----:R-:W-:Y:S01]  /*3800*/  @P0 SHF.L.U32 R0, R2, 0x1f, RZ ;  /* 0x0000001f02000819 */ /* 0x002fe200000006ff */
[----:B------:R-:W-:Y:S01]  /*3810*/  UIADD3 UR12, UPT, UPT, UR10, 0x4, URZ ;  /* 0x000000040a0c7890 */ /* 0x000fe2000fffe0ff */
[----:B------:R-:W-:Y:S02]  /*3820*/  UMOV UR11, 0x40004040 ;  /* 0x40004040000b7882 */ /* 0x000fe40000000000 */
[----:B------:R3:W4:Y:S01]  /*3830*/  @P0 SYNCS.PHASECHK.TRANS64.TRYWAIT P2, [UR5], R0 ;  /* 0x00000000ff0005a7 */ /* 0x0007220008041105 */
[----:B------:R-:W-:Y:S11]  /*3840*/  ELECT P0, URZ, PT ;  /* 0x0000000000ff782f */ /* 0x000ff60003800000 */
[----:B------:R-:W-:Y:S02]  /*3850*/  @!UPT UIADD3 URZ, UPT, UPT, URZ, URZ, URZ ;  /* 0x000000fffffff290 */ /* 0x000fe4000fffe0ff */
[C---:B------:R-:W-:Y:S02]  /*3860*/  @P0 R2UR.BROADCAST UR16, R4.reuse ;  /* 0x00000000041002ca */ /* 0x040fe400008e0000 */
[----:B------:R-:W-:Y:S01]  /*3870*/  ELECT P0, URZ, PT ;  /* 0x0000000000ff782f */ /* 0x000fe20003800000 */
[----:B------:R-:W-:Y:S01]  /*3880*/  UMOV UR15, 0x40004040 ;  /* 0x40004040000f7882 */ /* 0x000fe20000000000 */
[----:B------:R-:W-:Y:S01]  /*3890*/  UMOV UR7, 0x40004040 ;  /* 0x4000404000077882 */ /* 0x000fe20000000000 */
[----:B------:R1:W-:Y:S01]  /*38a0*/  UTCHMMA gdesc[UR14], gdesc[UR10], tmem[UR8], tmem[UR32], idesc[UR33], UP2 ;  /* 0x00ff200a0e0075ea */ /* 0x0003e20009000008 */
[----:B------:R-:W-:Y:S01]  /*38b0*/  UPLOP3.LUT UP2, UPT, UPT, UPT, UPT, 0x80, 0x8 ;  /* 0x000000000008789c */ /* 0x000fe20003f4f070 */
[----:B------:R-:W-:Y:S01]  /*38c0*/  UMOV UR5, 0x40004040 ;  /* 0x4000404000057882 */ /* 0x000fe20000000000 */
[----:B------:R-:W-:Y:S01]  /*38d0*/  UMOV UR13, 0x40004040 ;  /* 0x40004040000d7882 */ /* 0x000fe20000000000 */
[----:B------:R-:W-:Y:S04]  /*38e0*/  UMOV UR9, 0x40004040 ;  /* 0x4000404000097882 */ /* 0x000fe80000000000 */
[----:B------:R2:W-:Y:S01]  /*38f0*/  UTCHMMA gdesc[UR4], gdesc[UR6], tmem[UR16], tmem[UR30], idesc[UR31], UPT ;  /* 0x00ff1e06040075ea */ /* 0x0005e2000b800010 */
[----:B-1----:R-:W-:Y:S01]  /*3900*/  UIADD3 UR8, UPT, UPT, UR14, 0x4, URZ ;  /* 0x000000040e087890 */ /* 0x002fe2000fffe0ff */
[C---:B------:R-:W-:Y:S02]  /*3910*/  @P0 R2UR.BROADCAST UR15, R4.reuse ;  /* 0x00000000040f02ca */ /* 0x040fe400008e0000 */
[----:B------:R-:W-:Y:S01]  /*3920*/  ELECT P0, URZ, PT ;  /* 0x0000000000ff782f */ /* 0x000fe20003800000 */
[----:B------:R-:W-:Y:S02]  /*3930*/  UIADD3 UR10, UPT, UPT, UR10, 0x6, URZ ;  /* 0x000000060a0a7890 */ /* 0x000fe4000fffe0ff */
[----:B--2---:R-:W-:Y:S10]  /*3940*/  UIADD3 UR6, UPT, UPT, UR14, 0x6, URZ ;  /* 0x000000060e067890 */ /* 0x004ff4000fffe0ff */
[----:B------:R-:W-:Y:S01]  /*3950*/  @P0 R2UR.BROADCAST UR14, R4 ;  /* 0x00000000040e02ca */ /* 0x000fe200008e0000 */
[----:B------:R-:W-:Y:S02]  /*3960*/  UIADD3 UR5, UPT, UPT, UR18, 0x30, URZ ;  /* 0x0000003012057890 */ /* 0x000fe4000fffe0ff */
[----:B------:R-:W-:Y:S01]  /*3970*/  UIADD3 UR4, UPT, UPT, UR17, 0x1, URZ ;  /* 0x0000000111047890 */ /* 0x000fe2000fffe0ff */
[----:B------:R1:W-:Y:S03]  /*3980*/  UTCHMMA gdesc[UR8], gdesc[UR12], tmem[UR15], tmem[UR28], idesc[UR29], UPT ;  /* 0x00ff1c0c080075ea */ /* 0x0003e6000b80000f */
[----:B------:R-:W-:Y:S03]  /*3990*/  UISETP.GT.U32.AND UP0, UPT, UR4, 0x1, UPT ;  /* 0x000000010400788c */ /* 0x000fe6000bf04070 */
[----:B------:R-:W-:Y:S03]  /*39a0*/  UMOV UR4, UR19 ;  /* 0x0000001300047c82 */ /* 0x000fe60008000000 */
[----:B------:R3:W-:Y:S01]  /*39b0*/  UTCHMMA gdesc[UR6], gdesc[UR10], tmem[UR14], tmem[UR26], idesc[UR27], UPT ;  /* 0x00ff1a0a060075ea */ /* 0x0007e2000b80000e */
[----:B------:R3:W-:Y:S01]  /*39c0*/  UTCBAR [UR5], URZ ;  /* 0x000000ff050073e9 */ /* 0x0007e200080000ff */
[----:B-1----:R-:W-:Y:S07]  /*39d0*/  UIADD3 UR8, UPT, UPT, UR17, -0x1, URZ ;  /* 0xffffffff11087890 */ /* 0x002fee000fffe0ff */
[----:B------:R-:W-:Y:S01]  /*39e0*/  UMOV UR17, UR8 ;  /* 0x0000000800117c82 */ /* 0x000fe20008000000 */
[----:B------:R-:W-:Y:S05]  /*39f0*/  BRA.U UP0, `(.L_x_165) ;  /* 0xfffffffd002c7547 */ /* 0x000fea000b83ffff */
.L_x_162:
[----:B------:R-:W-:Y:S01]  /*3a00*/  UIADD3 UR4, UPT, UPT, UR23, 0x1, URZ ;  /* 0x0000000117047890 */ /* 0x000fe2000fffe0ff */
[----:B------:R-:W-:Y:S01]  /*3a10*/  LOP3.LUT R3, R3, 0x1, RZ, 0x3c, !PT ;  /* 0x0000000103037812 */ /* 0x000fe200078e3cff */
[----:B---3--:R-:W-:Y:S02]  /*3a20*/  UIADD3 UR5, UPT, UPT, UR24, 0xc0, URZ ;  /* 0x000000c018057890 */ /* 0x008fe4000fffe0ff */
[----:B------:R-:W-:-:S04]  /*3a30*/  UISETP.NE.AND UP0, UPT, UR4, 0x2, UPT ;  /* 0x000000020400788c */ /* 0x000fc8000bf05270 */
[----:B------:R-:W-:Y:S02]  /*3a40*/  USEL UR6, URZ, 0x1, UP0 ;  /* 0x00000001ff067887 */ /* 0x000fe40008000000 */
[----:B------:R-:W-:Y:S01]  /*3a50*/  USEL UR23, UR4, URZ, UP0 ;  /* 0x000000ff04177287 */ /* 0x000fe20008000000 */
[----:B------:R2:W-:Y:S03]  /*3a60*/  UTCBAR [UR5], URZ ;  /* 0x000000ff050073e9 */ /* 0x0005e600080000ff */
[----:B------:R-:W-:Y:S01]  /*3a70*/  LOP3.LUT R8, R8, UR6, RZ, 0x3c, !PT ;  /* 0x0000000608087c12 */ /* 0x000fe2000f8e3cff */
[----:B------:R-:W-:Y:S07]  /*3a80*/  @P3 BRA `(.L_x_166) ;  /* 0xfffffff800a03947 */ /* 0x000fee000383ffff */
[----:B------:R-:W3:Y:S01]  /*3a90*/  S2UR UR6, SR_CgaCtaId ;  /* 0x00000000000679c3 */ /* 0x000ee20000008800 */
[----:B------:R-:W-:Y:S01]  /*3aa0*/  ELECT P0, URZ, PT ;  /* 0x0000000000ff782f */ /* 0x000fe20003800000 */
[----:B-1----:R-:W-:Y:S01]  /*3ab0*/  IMAD.MOV.U32 R0, RZ, RZ, 0x1 ;  /* 0x00000001ff007424 */ /* 0x002fe200078e00ff */
[----:B------:R-:W-:Y:S01]  /*3ac0*/  UIADD3 UR20, UPT, UPT, UR20, 0xd0, URZ ;  /* 0x000000d014147890 */ /* 0x000fe2000fffe0ff */
[----:B------:R-:W-:Y:S01]  /*3ad0*/  SHF.L.U32 R2, R8, 0x1f, RZ ;  /* 0x0000001f08027819 */ /* 0x000fe200000006ff */
[----:B------:R-:W-:-:S03]  /*3ae0*/  UMOV UR4, 0x40 ;  /* 0x0000004000047882 */ /* 0x000fc60000000000 */
[----:B------:R-:W-:Y:S01]  /*3af0*/  UVIRTCOUNT.DEALLOC.SMPOOL 0x80 ;  /* 0x000000800000784c */ /* 0x000fe20000000000 */
[----:B---3--:R-:W-:Y:S02]  /*3b00*/  ULEA UR6, UR6, UR4, 0x18 ;  /* 0x0000000406067291 */ /* 0x008fe4000f8ec0ff */
[----:B------:R-:W-:-:S07]  /*3b10*/  ULEA UR4, UR23, UR20, 0x3 ;  /* 0x0000001417047291 */ /* 0x000fce000f8e18ff */
[----:B------:R1:W-:Y:S02]  /*3b20*/  @P0 STS.U8 [UR6+0x1c], R0 ;  /* 0x00001c00ff000988 */ /* 0x0003e40008000006 */
[----:B------:R-:W3:Y:S02]  /*3b30*/  SYNCS.PHASECHK.TRANS64.TRYWAIT P0, [UR4], R2 ;  /* 0x00000002ff0075a7 */ /* 0x000ee40008001104 */
[----:B-1-3--:R-:W-:Y:S05]  /*3b40*/  @!P0 BRA `(.L_x_167) ;  /* 0x0000006000c88947 */ /* 0x00afea0003800000 */
.L_x_260:
[----:B------:R-:W-:-:S04]  /*3b50*/  UIADD3 UR4, UPT, UPT, UR23, 0x1, URZ ;  /* 0x0000000117047890 */ /* 0x000fc8000fffe0ff */
[----:B------:R-:W-:-:S04]  /*3b60*/  UISETP.NE.AND UP0, UPT, UR4, 0x2, UPT ;  /* 0x000000020400788c */ /* 0x000fc8000bf05270 */
[----:B--2---:R-:W-:Y:S02]  /*3b70*/  USEL UR5, URZ, 0x1, UP0 ;  /* 0x00000001ff057887 */ /* 0x004fe40008000000 */
[----:B------:R-:W-:-:S04]  /*3b80*/  USEL UR4, UR4, URZ, UP0 ;  /* 0x000000ff04047287 */ /* 0x000fc80008000000 */
[----:B------:R-:W-:Y:S01]  /*3b90*/  ULEA UR4, UR4, UR20, 0x3 ;  /* 0x0000001404047291 */ /* 0x000fe2000f8e18ff */
[----:B-1----:R-:W-:-:S04]  /*3ba0*/  LOP3.LUT R2, R8, UR5, RZ, 0x3c, !PT ;  /* 0x0000000508027c12 */ /* 0x002fc8000f8e3cff */
[----:B------:R-:W-:-:S04]  /*3bb0*/  SHF.L.U32 R2, R2, 0x1f, RZ ;  /* 0x0000001f02027819 */ /* 0x000fc800000006ff */
[----:B------:R-:W1:Y:S02]  /*3bc0*/  SYNCS.PHASECHK.TRANS64.TRYWAIT P0, [UR4], R2 ;  /* 0x00000002ff0075a7 */ /* 0x000e640008001104 */
[----:B-1----:R-:W-:Y:S05]  /*3bd0*/  @!P0 BRA `(.L_x_168) ;  /* 0x0000006000bc8947 */ /* 0x002fea0003800000 */
.L_x_262:
[----:B------:R-:W-:Y:S01]  /*3be0*/  NOP ;  /* 0x0000000000007918 */ /* 0x000fe20000000000 */
[----:B-1----:R-:W1:Y:S01]  /*3bf0*/  LDS R0, [UR6+0x14] ;  /* 0x00001406ff007984 */ /* 0x002e620008000800 */
[----:B------:R-:W-:Y:S01]  /*3c00*/  LOP3.LUT R3, R9, 0xffff, RZ, 0xc0, !PT ;  /* 0x0000ffff09037812 */ /* 0x000fe200078ec0ff */
[----:B------:R-:W-:-:S03]  /*3c10*/  IMAD.MOV.U32 R2, RZ, RZ, 0xffff ;  /* 0x0000ffffff027424 */ /* 0x000fc600078e00ff */
[----:B------:R-:W-:-:S04]  /*3c20*/  SHF.R.U32.HI R3, RZ, 0x5, R3 ;  /* 0x00000005ff037819 */ /* 0x000fc80000011603 */
[----:B------:R-:W-:-:S04]  /*3c30*/  SHF.L.U32 R2, R2, R3, RZ ;  /* 0x0000000302027219 */ /* 0x000fc800000006ff */
[----:B-1----:R-:W-:-:S04]  /*3c40*/  LOP3.LUT R0, R0, R2, RZ, 0xc0, !PT ;  /* 0x0000000200007212 */ /* 0x002fc800078ec0ff */
[----:B------:R-:W-:Y:S01]  /*3c50*/  ISETP.NE.AND P0, PT, R0, R2, PT ;  /* 0x000000020000720c */ /* 0x000fe20003f05270 */
[----:B------:R-:W-:-:S05]  /*3c60*/  IMAD.MOV.U32 R0, RZ, RZ, 0x1 ;  /* 0x00000001ff007424 */ /* 0x000fca00078e00ff */
[----:B------:R-:W-:-:S07]  /*3c70*/  SHF.L.U32 R0, R0, R3, RZ ;  /* 0x0000000300007219 */ /* 0x000fce00000006ff */
[----:B------:R-:W-:Y:S05]  /*3c80*/  @P0 BRA `(.L_x_169) ;  /* 0x00000000005c0947 */ /* 0x000fea0003800000 */
[----:B------:R-:W1:Y:S02]  /*3c90*/  LDS R3, [UR6+0x18] ;  /* 0x00001806ff037984 */ /* 0x000e640008000800 */
[----:B-1----:R-:W-:-:S04]  /*3ca0*/  LOP3.LUT R3, R3, R0, RZ, 0xc0, !PT ;  /* 0x0000000003037212 */ /* 0x002fc800078ec0ff */
[----:B------:R-:W-:-:S13]  /*3cb0*/  ISETP.NE.AND P0, PT, R3, R0, PT ;  /* 0x000000000300720c */ /* 0x000fda0003f05270 */
[----:B------:R-:W-:Y:S05]  /*3cc0*/  @P0 BRA `(.L_x_170) ;  /* 0x0000000000400947 */ /* 0x000fea0003800000 */
[----:B------:R-:W-:Y:S01]  /*3cd0*/  R2UR UR4, R2 ;  /* 0x00000000020472ca */ /* 0x000fe200000e0000 */
[----:B------:R-:W1:Y:S01]  /*3ce0*/  S2R R3, SR_LANEID ;  /* 0x0000000000037919 */ /* 0x000e620000000000 */
[----:B------:R-:W-:-:S04]  /*3cf0*/  LOP3.LUT R0, RZ, R0, RZ, 0x33, !PT ;  /* 0x00000000ff007212 */ /* 0x000fc800078e33ff */
[----:B------:R-:W2:Y:S07]  /*3d00*/  REDUX UR7, R0 ;  /* 0x00000000000773c4 */ /* 0x000eae0000000000 */
[----:B------:R-:W-:-:S03]  /*3d10*/  ULOP3.LUT UR5, URZ, UR4, URZ, 0x33, !UPT ;  /* 0x00000004ff057292 */ /* 0x000fc6000f8e33ff */
[----:B------:R-:W-:Y:S02]  /*3d20*/  VOTEU.ANY UR4, UPT, PT ;  /* 0x0000000000047886 */ /* 0x000fe400038e0100 */
[----:B------:R-:W-:Y:S01]  /*3d30*/  UFLO.U32 UR4, UR4 ;  /* 0x00000004000472bd */ /* 0x000fe200080e0000 */
[----:B------:R-:W-:-:S04]  /*3d40*/  IMAD.U32 R2, RZ, RZ, UR5 ;  /* 0x00000005ff027e24 */ /* 0x000fc8000f8e00ff */
[----:B------:R-:W3:Y:S02]  /*3d50*/  REDUX UR8, R2 ;  /* 0x00000000020873c4 */ /* 0x000ee40000000000 */
[----:B------:R1:W-:Y:S01]  /*3d60*/  UTCATOMSWS.AND URZ, UR5 ;  /* 0x0000000500ff79e3 */ /* 0x0003e20008000000 */
[----:B--2---:R-:W-:Y:S01]  /*3d70*/  IMAD.U32 R0, RZ, RZ, UR7 ;  /* 0x00000007ff007e24 */ /* 0x004fe2000f8e00ff */
[----:B-1----:R-:W-:Y:S01]  /*3d80*/  ISETP.EQ.U32.AND P0, PT, R3, UR4, PT ;  /* 0x0000000403007c0c */ /* 0x002fe2000bf02070 */
[----:B---3--:R-:W-:-:S12]  /*3d90*/  IMAD.U32 R2, RZ, RZ, UR8 ;  /* 0x00000008ff027e24 */ /* 0x008fd8000f8e00ff */
[----:B------:R1:W-:Y:S04]  /*3da0*/  @P0 ATOMS.AND RZ, [UR6+0x14], R2 ;  /* 0x00001402ffff098c */ /* 0x0003e8000a800006 */
[----:B------:R1:W-:Y:S01]  /*3db0*/  @P0 ATOMS.AND RZ, [UR6+0x18], R0 ;  /* 0x00001800ffff098c */ /* 0x0003e2000a800006 */
[----:B------:R-:W-:Y:S05]  /*3dc0*/  BRA `(.L_x_171) ;  /* 0x0000000000147947 */ /* 0x000fea0003800000 */
.L_x_170:
[----:B------:R-:W-:Y:S02]  /*3dd0*/  MOV R2, 0x3df0 ;  /* 0x00003df000027802 */ /* 0x000fe40000000f00 */
[----:B----45:R-:W-:Y:S05]  /*3de0*/  CALL.REL.NOINC `($__internal_1_$__cuda_sm10x_tcgen05_guardrail_trap_col_being_dealloced_not_returned_by_alloc) ;  /* 0x0000006400a87944 */ /* 0x030fea0003c00000 */
[----:B------:R-:W-:Y:S05]  /*3df0*/  BRA `(.L_x_171) ;  /* 0x0000000000087947 */ /* 0x000fea0003800000 */
.L_x_169:
[----:B------:R-:W-:Y:S02]  /*3e00*/  MOV R2, 0x3e20 ;  /* 0x00003e2000027802 */ /* 0x000fe40000000f00 */
[----:B----45:R-:W-:Y:S05]  /*3e10*/  CALL.REL.NOINC `($__internal_3_$__cuda_sm10x_tcgen05_guardrail_trap_unallocated_columns_being_dealloced) ;  /* 0x0000006400b47944 */ /* 0x030fea0003c00000 */
.L_x_171:
[----:B------:R-:W-:Y:S01]  /*3e20*/  NOP ;  /* 0x0000000000007918 */ /* 0x000fe20000000000 */
[----:B------:R-:W-:Y:S05]  /*3e30*/  EXIT ;  /* 0x000000000000794d */ /* 0x000fea0003800000 */
.L_x_155:
[----:B------:R-:W-:-:S09]  /*3e40*/  UISETP.NE.OR UP0, UPT, UR18, 0x3, !UP3 ;  /* 0x000000031200788c */ /* 0x000fd2000df05670 */
[----:B------:R-:W-:Y:S05]  /*3e50*/  BRA.U UP0, `(.L_x_172) ;  /* 0x0000001100e47547 */ /* 0x000fea000b800000 */
[----:B------:R-:W2:Y:S01]  /*3e60*/  LDCU.64 UR4, c[0x0][0x988] ;  /* 0x00013100ff0477ac */ /* 0x000ea20008000a00 */
[----:B------:R-:W3:Y:S01]  /*3e70*/  S2UR UR10, SR_CgaCtaId ;  /* 0x00000000000a79c3 */ /* 0x000ee20000008800 */
[----:B------:R-:W-:Y:S01]  /*3e80*/  R2UR UR46, R77 ;  /* 0x000000004d2e72ca */ /* 0x000fe200000e0000 */
[----:B------:R-:W-:Y:S01]  /*3e90*/  HFMA2 R9, -RZ, RZ, 0, 0 ;  /* 0x00000000ff097431 */ /* 0x000fe200000001ff */
[----:B------:R-:W4:Y:S01]  /*3ea0*/  LDCU UR44, c[0x0][0x370] ;  /* 0x00006e00ff2c77ac */ /* 0x000f220008000800 */
[----:B------:R-:W-:Y:S01]  /*3eb0*/  R2UR UR45, R78 ;  /* 0x000000004e2d72ca */ /* 0x000fe200000e0000 */
[----:B------:R-:W-:Y:S01]  /*3ec0*/  IMAD.MOV.U32 R10, RZ, RZ, 0x1 ;  /* 0x00000001ff0a7424 */ /* 0x000fe200078e00ff */
[----:B------:R-:W4:Y:S02]  /*3ed0*/  LDCU.128 UR28, c[0x0][0xc10] ;  /* 0x00018200ff1c77ac */ /* 0x000f240008000c00 */
[----:B------:R-:W1:Y:S01]  /*3ee0*/  LDC.64 R12, c[0x0][0x348] ;  /* 0x0000d200ff0c7b82 */ /* 0x000e620000000a00 */
[----:B------:R-:W-:Y:S01]  /*3ef0*/  IMAD.MOV.U32 R3, RZ, RZ, 0x2000 ;  /* 0x00002000ff037424 */ /* 0x000fe200078e00ff */
[----:B------:R-:W3:Y:S01]  /*3f00*/  LDCU UR38, c[0x0][0x374] ;  /* 0x00006e80ff2677ac */ /* 0x000ee20008000800 */
[----:B------:R-:W3:Y:S01]  /*3f10*/  LDCU.64 UR26, c[0x0][0x990] ;  /* 0x00013200ff1a77ac */ /* 0x000ee20008000a00 */
[----:B------:R-:W1:Y:S01]  /*3f20*/  LDCU UR17, c[0x0][0xc0c] ;  /* 0x00018180ff1177ac */ /* 0x000e620008000800 */
[----:B--2---:R-:W-:Y:S01]  /*3f30*/  UISETP.NE.U32.AND UP0, UPT, UR4, URZ, UPT ;  /* 0x000000ff0400728c */ /* 0x004fe2000bf05070 */
[----:B------:R-:W2:Y:S01]  /*3f40*/  LDCU.128 UR32, c[0x0][0xa80] ;  /* 0x00015000ff2077ac */ /* 0x000ea20008000c00 */
[----:B------:R-:W2:Y:S01]  /*3f50*/  LDCU UR57, c[0x0][0xc20] ;  /* 0x00018400ff3977ac */ /* 0x000ea20008000800 */
[----:B------:R-:W2:Y:S01]  /*3f60*/  LDCU UR4, c[0x0][0xc30] ;  /* 0x00018600ff0477ac */ /* 0x000ea20008000800 */
[----:B------:R-:W2:Y:S01]  /*3f70*/  LDCU.128 UR40, c[0x0][0xa90] ;  /* 0x00015200ff2877ac */ /* 0x000ea20008000c00 */
[----:B------:R-:W-:Y:S01]  /*3f80*/  UMOV UR20, 0x400 ;  /* 0x0000040000147882 */ /* 0x000fe20000000000 */
[----:B----4-:R-:W-:-:S02]  /*3f90*/  UIMAD.WIDE.U32 UR6, UR44, UR28, URZ ;  /* 0x0000001c2c0672a5 */ /* 0x010fc4000f8e00ff */
[----:B---3--:R-:W-:Y:S02]  /*3fa0*/  UIMAD.WIDE.U32 UR8, UR38, UR31, URZ ;  /* 0x0000001f260872a5 */ /* 0x008fe4000f8e00ff */
[----:B------:R-:W-:Y:S02]  /*3fb0*/  ULEA UR20, UR10, UR20, 0x18 ;  /* 0x000000140a147291 */ /* 0x000fe4000f8ec0ff */
[----:B------:R-:W-:Y:S02]  /*3fc0*/  UISETP.NE.AND.EX UP5, UPT, UR5, URZ, UPT, UP0 ;  /* 0x000000ff0500728c */ /* 0x000fe4000bfa5300 */
[----:B------:R-:W-:Y:S02]  /*3fd0*/  UISETP.NE.U32.AND UP6, UPT, UR26, URZ, UPT ;  /* 0x000000ff1a00728c */ /* 0x000fe4000bfc5070 */
[----:B------:R-:W-:Y:S02]  /*3fe0*/  UIADD3 UR48, UPT, UPT, UR20, 0x78, URZ ;  /* 0x0000007814307890 */ /* 0x000fe4000fffe0ff */
[----:B------:R-:W-:-:S02]  /*3ff0*/  UIADD3 UR47, UPT, UPT, UR20, 0xb8, URZ ;  /* 0x000000b8142f7890 */ /* 0x000fc4000fffe0ff */
[----:B------:R-:W-:Y:S02]  /*4000*/  UIADD3 UR37, UPT, UPT, UR20, 0x60, URZ ;  /* 0x0000006014257890 */ /* 0x000fe4000fffe0ff */
[----:B------:R-:W-:Y:S02]  /*4010*/  UIADD3 UR36, UPT, UPT, UR20, 0x68, URZ ;  /* 0x0000006814247890 */ /* 0x000fe4000fffe0ff */
[----:B------:R-:W-:Y:S02]  /*4020*/  UIADD3 UR25, UPT, UPT, UR20, 0x70, URZ ;  /* 0x0000007014197890 */ /* 0x000fe4000fffe0ff */
[----:B-1----:R-:W-:Y:S02]  /*4030*/  UISETP.NE.AND UP0, UPT, UR39, 0x1, UPT ;  /* 0x000000012700788c */ /* 0x002fe4000bf05270 */
[----:B------:R-:W-:Y:S02]  /*4040*/  UISETP.GE.AND UP2, UPT, UR39, 0x1, UPT ;  /* 0x000000012700788c */ /* 0x000fe4000bf46270 */
[----:B------:R-:W-:Y:S01]  /*4050*/  UISETP.NE.AND UP0, UPT, UR17, 0x1, UPT ;  /* 0x000000011100788c */ /* 0x000fe2000bf05270 */
[----:B------:R-:W-:Y:S01]  /*4060*/  UMOV UR55, UR7 ;  /* 0x0000000700377c82 */ /* 0x000fe20008000000 */
[----:B------:R-:W-:Y:S01]  /*4070*/  UMOV UR54, UR9 ;  /* 0x0000000900367c82 */ /* 0x000fe20008000000 */
[----:B------:R-:W-:-:S02]  /*4080*/  UISETP.NE.AND UP2, UPT, UR30, 0x1, UPT ;  /* 0x000000011e00788c */ /* 0x000fc4000bf45270 */
[----:B--2---:R-:W-:Y:S01]  /*4090*/  UISETP.NE.AND UP0, UPT, UR32, 0x1, UPT ;  /* 0x000000012000788c */ /* 0x004fe2000bf05270 */
[----:B------:R-:W1:Y:S01]  /*40a0*/  LDCU UR58, c[0x0][0xaa0] ;  /* 0x00015400ff3a77ac */ /* 0x000e620008000800 */
[----:B------:R-:W-:Y:S01]  /*40b0*/  UPLOP3.LUT UP4, UPT, UPT, UPT, UPT, 0x40, 0x4 ;  /* 0x000000000004789c */ /* 0x000fe20003f8e870 */
[----:B------:R-:W2:Y:S01]  /*40c0*/  LDCU.64 UR18, c[0x0][0xc28] ;  /* 0x00018500ff1277ac */ /* 0x000ea20008000a00 */
[----:B------:R-:W-:Y:S02]  /*40d0*/  UISETP.NE.AND.EX UP6, UPT, UR27, URZ, UPT, UP6 ;  /* 0x000000ff1b00728c */ /* 0x000fe4000bfc5360 */
[----:B------:R-:W-:Y:S02]  /*40e0*/  UPRMT UR48, UR10, 0x654, UR48 ;  /* 0x000006540a307896 */ /* 0x000fe40008000030 */
[----:B------:R-:W-:Y:S02]  /*40f0*/  UPRMT UR47, URZ, 0x654, UR47 ;  /* 0x00000654ff2f7896 */ /* 0x000fe4000800002f */
[----:B------:R-:W-:-:S02]  /*4100*/  UPRMT UR53, UR10, 0x654, UR37 ;  /* 0x000006540a357896 */ /* 0x000fc40008000025 */
[----:B------:R-:W-:Y:S02]  /*4110*/  UPRMT UR50, UR10, 0x654, UR36 ;  /* 0x000006540a327896 */ /* 0x000fe40008000024 */
[----:B------:R-:W-:Y:S02]  /*4120*/  UPRMT UR49, UR10, 0x654, UR25 ;  /* 0x000006540a317896 */ /* 0x000fe40008000019 */
[----:B------:R-:W-:Y:S02]  /*4130*/  USHF.R.U32.HI UR55, URZ, UR29, UR55 ;  /* 0x0000001dff377299 */ /* 0x000fe40008011637 */
[----:B------:R-:W-:Y:S02]  /*4140*/  USHF.R.U32.HI UR54, URZ, UR57, UR54 ;  /* 0x00000039ff367299 */ /* 0x000fe40008011636 */
[----:B------:R-:W-:Y:S02]  /*4150*/  UISETP.NE.AND UP3, UPT, UR4, 0x1, UPT ;  /* 0x000000010400788c */ /* 0x000fe4000bf65270 */
[----:B------:R-:W-:-:S02]  /*4160*/  UISETP.NE.AND UP2, UPT, UR35, 0x1, UPT ;  /* 0x000000012300788c */ /* 0x000fc4000bf45270 */
[----:B-12---:R-:W-:-:S11]  /*4170*/  UISETP.NE.AND UP0, UPT, UR42, 0x1, UPT ;  /* 0x000000012a00788c */ /* 0x006fd6000bf05270 */
.L_x_183:
[----:B------:R-:W-:Y:S04]  /*4180*/  SHF.L.U32 R2, R9, 0x1f, RZ ;  /* 0x0000001f09027819 */ /* 0x000fe800000006ff */
[----:B-1----:R-:W1:Y:S02]  /*4190*/  SYNCS.PHASECHK.TRANS64.TRYWAIT P0, [UR20+0xb0], R2 ;  /* 0x0000b002ff0075a7 */ /* 0x002e640008001114 */
[----:B-1----:R-:W-:Y:S05]  /*41a0*/  @!P0 BRA `(.L_x_173) ;  /* 0x0000005c00608947 */ /* 0x002fea0003800000 */
.L_x_264:
[----:B------:R-:W2:Y:S01]  /*41b0*/  LDS.128 R4, [UR20+0xf0] ;  /* 0x0000f014ff047984 */ /* 0x000ea20008000c00 */
[----:B------:R-:W-:Y:S01]  /*41c0*/  UISETP.GE.AND UP0, UPT, UR39, 0x1, UPT ;  /* 0x000000012700788c */ /* 0x000fe2000bf06270 */
[----:B------:R-:W-:Y:S01]  /*41d0*/  @!PT LDS RZ, [RZ] ;  /* 0x00000000fffff984 */ /* 0x000fe20000000800 */
[----:B------:R-:W-:Y:S01]  /*41e0*/  @!PT LDS RZ, [RZ] ;  /* 0x00000000fffff984 */ /* 0x000fe20000000800 */
[----:B------:R-:W-:Y:S01]  /*41f0*/  @!PT LDS RZ, [RZ] ;  /* 0x00000000fffff984 */ /* 0x000fe20000000800 */
[----:B------:R-:W-:Y:S01]  /*4200*/  @!PT LDS RZ, [RZ] ;  /* 0x00000000fffff984 */ /* 0x000fe20000000800 */
[----:B------:R3:W-:Y:S06]  /*4210*/  MEMBAR.ALL.CTA ;  /* 0x0000000000007992 */ /* 0x0007ec0000008000 */
[----:B---3--:R-:W3:Y:S02]  /*4220*/  FENCE.VIEW.ASYNC.S ;  /* 0x00000000000073c6 */ /* 0x008ee40000000000 */
[----:B---3--:R-:W-:Y:S01]  /*4230*/  SYNCS.ARRIVE.TRANS64.RED.A1T0 RZ, [UR47], RZ ;  /* 0x000000ffffff79a7 */ /* 0x008fe2000810042f */
[----:B--2---:R-:W-:Y:S11]  /*4240*/  LOP3.LUT P0, RZ, R6, 0x1, RZ, 0xc0, !PT ;  /* 0x0000000106ff7812 */ /* 0x004ff6000780c0ff */
[----:B------:R-:W-:Y:S02]  /*4250*/  @!UPT UIADD3 URZ, UPT, UPT, URZ, URZ, URZ ;  /* 0x000000fffffff290 */ /* 0x000fe4000fffe0ff */
[----:B------:R-:W-:Y:S01]  /*4260*/  VOTEU.ANY UP2, P0 ;  /* 0x0000000000ff7886 */ /* 0x000fe20000040100 */
[----:B------:R-:W-:Y:S11]  /*4270*/  PLOP3.LUT P0, PT, PT, PT, UP2, 0x80, 0x8 ;  /* 0x000000000008781c */ /* 0x000ff60003f0f028 */
[----:B------:R-:W-:Y:S02]  /*4280*/  @!UPT UIADD3 URZ, UPT, UPT, URZ, URZ, URZ ;  /* 0x000000fffffff290 */ /* 0x000fe4000fffe0ff */
[----:B-1----:R-:W-:Y:S02]  /*4290*/  @P0 MOV R2, R4 ;  /* 0x0000000400020202 */ /* 0x002fe40000000f00 */
[----:B------:R-:W-:Y:S02]  /*42a0*/  @P0 LOP3.LUT R0, R5, 0xffff, RZ, 0xc0, !PT ;  /* 0x0000ffff05000812 */ /* 0x000fe400078ec0ff */
[----:B------:R-:W-:Y:S02]  /*42b0*/  @P0 R2UR UR5, R2 ;  /* 0x00000000020502ca */ /* 0x000fe400000e0000 */
[----:B------:R-:W-:Y:S11]  /*42c0*/  @P0 R2UR UR4, R0 ;  /* 0x00000000000402ca */ /* 0x000ff600000e0000 */
[----:B------:R-:W-:Y:S02]  /*42d0*/  @UP2 UMOV UR16, UR5 ;  /* 0x0000000500102c82 */ /* 0x000fe40008000000 */
[----:B------:R-:W-:Y:S01]  /*42e0*/  @UP2 UMOV UR15, UR4 ;  /* 0x00000004000f2c82 */ /* 0x000fe20008000000 */
[----:B------:R-:W-:Y:S05]  /*42f0*/  BRA.U !UP0, `(.L_x_174) ;  /* 0x0000000108c07547 */ /* 0x000fea000b800000 */
[----:B------:R-:W-:Y:S02]  /*4300*/  UIMAD.WIDE.U32 UR8, UR15, UR31, URZ ;  /* 0x0000001f0f0872a5 */ /* 0x000fe4000f8e00ff */
[----:B------:R-:W-:Y:S02]  /*4310*/  UP2UR UR14, UPR, URZ, 0x4 ;  /* 0x00000004ff0e7883 */ /* 0x000fe40008000000 */
[----:B------:R-:W-:Y:S02]  /*4320*/  UISETP.NE.AND UP2, UPT, UR30, 0x1, UPT ;  /* 0x000000011e00788c */ /* 0x000fe4000bf45270 */
[----:B------:R-:W-:Y:S02]  /*4330*/  UIMAD.WIDE.U32 UR10, UR16, UR28, URZ ;  /* 0x0000001c100a72a5 */ /* 0x000fe4000f8e00ff */
[----:B------:R-:W-:Y:S02]  /*4340*/  USEL UR4, UR38, UR54, !UP2 ;  /* 0x0000003626047287 */ /* 0x000fe4000d000000 */
[----:B------:R-:W-:Y:S02]  /*4350*/  UISETP.NE.AND UP0, UPT, UR17, 0x1, UPT ;  /* 0x000000011100788c */ /* 0x000fe4000bf05270 */
[----:B------:R-:W-:Y:S02]  /*4360*/  UP2UR UR21, UPR, URZ, 0x2 ;  /* 0x00000002ff157883 */ /* 0x000fe40008000000 */
[----:B------:R-:W-:Y:S02]  /*4370*/  UISETP.NE.AND UP1, UPT, UR39, 0x1, UPT ;  /* 0x000000012700788c */ /* 0x000fe4000bf25270 */
[----:B------:R-:W-:Y:S02]  /*4380*/  UIMAD.WIDE.U32 UR12, UR4, UR18, URZ ;  /* 0x00000012040c72a5 */ /* 0x000fe4000f8e00ff */
[----:B------:R-:W-:Y:S01]  /*4390*/  USEL UR7, UR44, UR55, !UP0 ;  /* 0x000000372c077287 */ /* 0x000fe2000c000000 */
[----:B------:R-:W-:Y:S02]  /*43a0*/  UMOV UR5, UR9 ;  /* 0x0000000900057c82 */ /* 0x000fe40008000000 */
[----:B------:R-:W-:Y:S02]  /*43b0*/  USHF.R.U32.HI UR6, URZ, UR57, UR5 ;  /* 0x00000039ff067299 */ /* 0x000fe40008011605 */
[----:B------:R-:W-:Y:S02]  /*43c0*/  UIMAD.WIDE.U32 UR22, UR7, UR18, URZ ;  /* 0x00000012071672a5 */ /* 0x000fe4000f8e00ff */
[----:B------:R-:W-:Y:S02]  /*43d0*/  USEL UR6, UR15, UR6, !UP2 ;  /* 0x000000060f067287 */ /* 0x000fe4000d000000 */
[----:B------:R-:W-:Y:S01]  /*43e0*/  UISETP.NE.AND UP2, UPT, UR14, URZ, UPT ;  /* 0x000000ff0e00728c */ /* 0x000fe2000bf45270 */
[----:B------:R-:W-:Y:S01]  /*43f0*/  UMOV UR5, UR11 ;  /* 0x0000000b00057c82 */ /* 0x000fe20008000000 */
[----:B------:R-:W-:Y:S02]  /*4400*/  UIMAD.WIDE.U32 UR10, UR6, UR18, URZ ;  /* 0x00000012060a72a5 */ /* 0x000fe4000f8e00ff */
[----:B------:R-:W-:Y:S03]  /*4410*/  USHF.R.U32.HI UR8, URZ, UR29, UR5 ;  /* 0x0000001dff087299 */ /* 0x000fe60008011605 */
[----:B------:R-:W-:Y:S02]  /*4420*/  UMOV UR5, UR13 ;  /* 0x0000000d00057c82 */ /* 0x000fe40008000000 */
[----:B------:R-:W-:Y:S03]  /*4430*/  @UP1 USHF.R.U32.HI UR4, URZ, UR19, UR5 ;  /* 0x00000013ff041299 */ /* 0x000fe60008011605 */
[----:B------:R-:W-:Y:S01]  /*4440*/  UMOV UR5, UR23 ;  /* 0x0000001700057c82 */ /* 0x000fe20008000000 */
[----:B------:R-:W-:Y:S02]  /*4450*/  UIMAD UR4, UR39, UR4, URZ ;  /* 0x00000004270472a4 */ /* 0x000fe4000f8e02ff */
[----:B------:R-:W-:Y:S02]  /*4460*/  @UP1 USHF.R.U32.HI UR7, URZ, UR19, UR5 ;  /* 0x00000013ff071299 */ /* 0x000fe40008011605 */
[----:B------:R-:W-:Y:S02]  /*4470*/  USEL UR5, UR16, UR8, !UP0 ;  /* 0x0000000810057287 */ /* 0x000fe4000c000000 */
[----:B------:R-:W-:Y:S02]  /*4480*/  UIMAD UR8, UR39, UR7, URZ ;  /* 0x00000007270872a4 */ /* 0x000fe4000f8e02ff */
[----:B------:R-:W-:Y:S03]  /*4490*/  UISETP.GE.AND UP0, UPT, UR6, UR4, UPT ;  /* 0x000000040600728c */ /* 0x000fe6000bf06270 */
[----:B------:R-:W-:Y:S01]  /*44a0*/  UMOV UR4, UR11 ;  /* 0x0000000b00047c82 */ /* 0x000fe20008000000 */
[----:B------:R-:W-:Y:S02]  /*44b0*/  UISETP.GE.OR UP0, UPT, UR5, UR8, UP0 ;  /* 0x000000080500728c */ /* 0x000fe40008706670 */
[----:B------:R-:W-:Y:S02]  /*44c0*/  USHF.R.U32.HI UR4, URZ, UR19, UR4 ;  /* 0x00000013ff047299 */ /* 0x000fe40008011604 */
[----:B------:R-:W-:Y:S02]  /*44d0*/  UIMAD.WIDE.U32 UR8, UR5, UR18, URZ ;  /* 0x00000012050872a5 */ /* 0x000fe4000f8e00ff */
[----:B------:R-:W-:Y:S04]  /*44e0*/  USEL UR10, UR6, UR4, !UP1 ;  /* 0x00000004060a7287 */ /* 0x000fe8000c800000 */
[----:B------:R-:W-:Y:S01]  /*44f0*/  UIADD3 UR11, UPT, UPT, -UR10, URZ, URZ ;  /* 0x000000ff0a0b7290 */ /* 0x000fe2000fffe1ff */
[----:B------:R-:W-:Y:S02]  /*4500*/  @!UP0 UMOV UR4, UR9 ;  /* 0x0000000900048c82 */ /* 0x000fe40008000000 */
[----:B------:R-:W-:Y:S02]  /*4510*/  @!UP0 USHF.R.U32.HI UR4, URZ, UR19, UR4 ;  /* 0x00000013ff048299 */ /* 0x000fe40008011604 */
[----:B------:R-:W-:Y:S02]  /*4520*/  UIMAD UR8, UR39, UR11, UR6 ;  /* 0x0000000b270872a4 */ /* 0x000fe4000f8e0206 */
[----:B------:R-:W-:Y:S02]  /*4530*/  @!UP0 USEL UR4, UR5, UR4, !UP1 ;  /* 0x0000000405048287 */ /* 0x000fe4000c800000 */
[----:B------:R-:W-:Y:S02]  /*4540*/  UISETP.NE.AND UP1, UPT, UR21, URZ, UPT ;  /* 0x000000ff1500728c */ /* 0x000fe4000bf25270 */
[----:B------:R-:W-:Y:S02]  /*4550*/  @!UP0 UIMAD UR8, UR7, UR8, UR4 ;  /* 0x00000008070882a4 */ /* 0x000fe4000f8e0204 */
[----:B------:R-:W-:Y:S02]  /*4560*/  @!UP0 UIADD3 UR9, UPT, UPT, UR10, -UR4, URZ ;  /* 0x800000040a098290 */ /* 0x000fe4000fffe0ff */
[----:B------:R-:W-:Y:S02]  /*4570*/  UIADD3 UR4, UPT, UPT, -UR5, URZ, URZ ;  /* 0x000000ff05047290 */ /* 0x000fe4000fffe1ff */
[----:B------:R-:W-:Y:S02]  /*4580*/  UIADD3 UR7, UPT, UPT, -UR6, URZ, URZ ;  /* 0x000000ff06077290 */ /* 0x000fe4000fffe1ff */
[----:B------:R-:W-:Y:S02]  /*4590*/  @!UP0 UIMAD UR6, UR9, UR39, UR5 ;  /* 0x00000027090682a4 */ /* 0x000fe4000f8e0205 */
[----:B------:R-:W-:Y:S02]  /*45a0*/  UIMAD UR16, UR17, UR4, UR16 ;  /* 0x00000004111072a4 */ /* 0x000fe4000f8e0210 */
[----:B------:R-:W-:Y:S01]  /*45b0*/  UIMAD UR15, UR30, UR7, UR15 ;  /* 0x000000071e0f72a4 */ /* 0x000fe2000f8e020f */
[----:B------:R-:W-:Y:S02]  /*45c0*/  @!UP0 UMOV UR5, UR8 ;  /* 0x0000000800058c82 */ /* 0x000fe40008000000 */
[----:B------:R-:W-:Y:S02]  /*45d0*/  UIMAD UR16, UR5, UR17, UR16 ;  /* 0x00000011051072a4 */ /* 0x000fe4000f8e0210 */
[----:B------:R-:W-:Y:S11]  /*45e0*/  UIMAD UR15, UR6, UR30, UR15 ;  /* 0x0000001e060f72a4 */ /* 0x000ff6000f8e020f */
[----:B------:R-:W-:Y:S01]  /*45f0*/  @!UPT UIADD3 URZ, UPT, UPT, URZ, URZ, URZ ;  /* 0x000000fffffff290 */ /* 0x000fe2000fffe0ff */
.L_x_174:
[----:B------:R-:W1:Y:S01]  /*4600*/  @!UP3 LDCU.128 UR8, c[0x0][0xc10] ;  /* 0x00018200ff08b7ac */ /* 0x000e620008000c00 */
[----:B------:R-:W-:Y:S02]  /*4610*/  ISETP.NE.U32.AND P1, PT, RZ, UR26, PT ;  /* 0x0000001aff007c0c */ /* 0x000fe4000bf25070 */
[----:B------:R-:W-:Y:S02]  /*4620*/  SHF.L.U32 R8, R10, 0x1f, RZ ;  /* 0x0000001f0a087819 */ /* 0x000fe400000006ff */
[----:B------:R-:W-:Y:S01]  /*4630*/  ISETP.NE.AND.EX P1, PT, RZ, UR27, PT, P1 ;  /* 0x0000001bff007c0c */ /* 0x000fe2000bf25310 */
[----:B------:R-:W2:Y:S01]  /*4640*/  @!UP3 LDCU UR5, c[0x0][0xc0c] ;  /* 0x00018180ff05b7ac */ /* 0x000ea20008000800 */
[----:B-1----:R-:W-:Y:S07]  /*4650*/  UIMAD.WIDE.U32 UR6, UR16, UR8, URZ ;  /* 0x00000008100672a5 */ /* 0x002fee000f8e00ff */
[----:B------:R-:W-:Y:S01]  /*4660*/  @!UP3 UMOV UR4, UR7 ;  /* 0x000000070004bc82 */ /* 0x000fe20008000000 */
[----:B--2---:R-:W-:Y:S02]  /*4670*/  @!UP3 UISETP.NE.AND UP0, UPT, UR5, 0x1, UPT ;  /* 0x000000010500b88c */ /* 0x004fe4000bf05270 */
[----:B------:R-:W-:Y:S02]  /*4680*/  @!UP3 USHF.R.U32.HI UR4, URZ, UR9, UR4 ;  /* 0x00000009ff04b299 */ /* 0x000fe40008011604 */
[----:B------:R-:W-:Y:S02]  /*4690*/  UIMAD.WIDE.U32 UR6, UR15, UR11, URZ ;  /* 0x0000000b0f0672a5 */ /* 0x000fe4000f8e00ff */
[----:B------:R-:W-:Y:S02]  /*46a0*/  @!UP3 USEL UR8, UR16, UR4, !UP0 ;  /* 0x000000041008b287 */ /* 0x000fe4000c000000 */
[----:B------:R-:W-:Y:S03]  /*46b0*/  @!UP3 UISETP.NE.AND UP0, UPT, UR10, 0x1, UPT ;  /* 0x000000010a00b88c */ /* 0x000fe6000bf05270 */
[----:B------:R-:W-:Y:S01]  /*46c0*/  @!UP3 UMOV UR6, UR7 ;  /* 0x000000070006bc82 */ /* 0x000fe20008000000 */
[----:B------:R-:W-:Y:S01]  /*46d0*/  USHF.L.U32 UR7, UR24, 0x7, URZ ;  /* 0x0000000718077899 */ /* 0x000fe200080006ff */
[----:B------:R-:W1:Y:S02]  /*46e0*/  @!UP3 LDCU UR4, c[0x0][0xc20] ;  /* 0x00018400ff04b7ac */ /* 0x000e640008000800 */
[----:B-1----:R-:W-:Y:S04]  /*46f0*/  @!UP3 USHF.R.U32.HI UR6, URZ, UR4, UR6 ;  /* 0x00000004ff06b299 */ /* 0x002fe80008011606 */
[----:B------:R-:W-:Y:S04]  /*4700*/  @!UP3 USEL UR6, UR15, UR6, !UP0 ;  /* 0x000000060f06b287 */ /* 0x000fe8000c000000 */
[----:B------:R-:W-:Y:S02]  /*4710*/  @!UP3 UIADD3 UR4, UPT, UPT, -UR8, UR6, URZ ;  /* 0x000000060804b290 */ /* 0x000fe4000fffe1ff */
[----:B------:R-:W-:Y:S02]  /*4720*/  @!UP3 UIADD3 UR6, UPT, UPT, UR8, -UR6, URZ ;  /* 0x800000060806b290 */ /* 0x000fe4000fffe0ff */
[----:B------:R-:W-:Y:S02]  /*4730*/  @!UP3 UIMAD UR16, UR4, UR5, UR16 ;  /* 0x000000050410b2a4 */ /* 0x000fe4000f8e0210 */
[----:B------:R-:W-:Y:S01]  /*4740*/  @!UP3 UIMAD UR15, UR6, UR10, UR15 ;  /* 0x0000000a060fb2a4 */ /* 0x000fe2000f8e020f */
[----:B------:R-:W-:Y:S11]  /*4750*/  BRA.U UP4, `(.L_x_175) ;  /* 0x0000000104107547 */ /* 0x000ff6000b800000 */
[----:B------:R-:W-:Y:S04]  /*4760*/  MOV R2, UR56 ;  /* 0x0000003800027c02 */ /* 0x000fe80008000f00 */
[----:B------:R-:W-:Y:S04]  /*4770*/  SHF.L.U32 R2, R2, 0x1f, RZ ;  /* 0x0000001f02027819 */ /* 0x000fe800000006ff */
[----:B------:R-:W1:Y:S02]  /*4780*/  SYNCS.PHASECHK.TRANS64.TRYWAIT P2, [UR20+0xa8], R2 ;  /* 0x0000a802ff0075a7 */ /* 0x000e640008041114 */
[----:B-1----:R-:W-:Y:S05]  /*4790*/  @!P2 BRA `(.L_x_176) ;  /* 0x0000005400fca947 */ /* 0x002fea0003800000 */
.L_x_175:
[----:B------:R-:W-:Y:S05]  /*47a0*/  BRA.U !UP6, `(.L_x_177) ;  /* 0x000000010e387547 */ /* 0x000fea000b800000 */
[----:B------:R-:W-:Y:S01]  /*47b0*/  UPLOP3.LUT UP1, UPT, UPT, UPT, UP5, 0x80, 0x8 ;  /* 0x000000000008789c */ /* 0x000fe20003f2f050 */
[----:B-1----:R-:W-:Y:S01]  /*47c0*/  HFMA2 R0, -RZ, RZ, 0, 5.9604644775390625e-08 ;  /* 0x00000001ff007431 */ /* 0x002fe200000001ff */
[----:B------:R-:W1:Y:S01]  /*47d0*/  LDCU.64 UR8, c[0x0][0x358] ;  /* 0x00006b00ff0877ac */ /* 0x000e620008000a00 */
[----:B------:R-:W-:Y:S03]  /*47e0*/  IMAD.MOV.U32 R85, RZ, RZ, 0x1 ;  /* 0x00000001ff557424 */ /* 0x000fe600078e00ff */
[----:B------:R-:W-:Y:S05]  /*47f0*/  PLOP3.LUT P2, PT, PT, PT, UP1, 0x80, 0x8 ;  /* 0x000000000008781c */ /* 0x000fea0003f4f018 */
[----:B------:R-:W2:Y:S01]  /*4800*/  @UP1 LDCU.64 UR4, c[0x0][0x988] ;  /* 0x00013100ff0417ac */ /* 0x000ea20008000a00 */
[----:B------:R-:W-:Y:S07]  /*4810*/  @UP1 UIMAD UR6, UR52, UR26, URZ ;  /* 0x0000001a340612a4 */ /* 0x000fee000f8e02ff */
[----:B------:R-:W-:Y:S01]  /*4820*/  @!P2 PRMT R85, R0, 0x7610, R85 ;  /* 0x000076100055a816 */ /* 0x000fe20000000055 */
[----:B--2---:R-:W-:Y:S06]  /*4830*/  @UP1 UIMAD.WIDE UR4, UR6, 0x4, UR4 ;  /* 0x00000004060418a5 */ /* 0x004fec000f8e0204 */
[----:B------:R-:W-:Y:S01]  /*4840*/  IMAD.U32 R14, RZ, RZ, UR4 ;  /* 0x00000004ff0e7e24 */ /* 0x000fe2000f8e00ff */
[----:B------:R-:W-:Y:S04]  /*4850*/  MOV R15, UR5 ;  /* 0x00000005000f7c02 */ /* 0x000fe80008000f00 */
[----:B------:R-:W2:Y:S01]  /*4860*/  @!UP1 LDCU UR4, c[0x0][0x980] ;  /* 0x00013000ff0497ac */ /* 0x000ea20008000800 */
[----:B-1---5:R3:W5:Y:S02]  /*4870*/  @P2 LDG.E R41, desc[UR8][R14.64] ;  /* 0x000000080e292981 */ /* 0x022764000c1e1900 */
[----:B--23--:R-:W-:Y:S07]  /*4880*/  @!P2 IMAD.U32 R41, RZ, RZ, UR4 ;  /* 0x00000004ff29ae24 */ /* 0x00cfee000f8e00ff */
.L_x_177:
[----:B-----5:R-:W-:Y:S01]  /*4890*/  @!P1 FSETP.EQ.AND P3, PT, R41, RZ, PT ;  /* 0x000000ff2900920b */ /* 0x020fe20003f62000 */
[----:B------:R-:W-:Y:S01]  /*48a0*/  @!UPT UIADD3 URZ, UPT, UPT, URZ, URZ, URZ ;  /* 0x000000fffffff290 */ /* 0x000fe2000fffe0ff */
[----:B------:R-:W-:Y:S11]  /*48b0*/  @!P1 BRA `(.L_x_178) ;  /* 0x0000000000149947 */ /* 0x000ff60003800000 */
[----:B------:R-:W-:Y:S02]  /*48c0*/  LOP3.LUT P1, RZ, R85, 0xff, RZ, 0xc0, !PT ;  /* 0x000000ff55ff7812 */ /* 0x000fe4000782c0ff */
[----:B------:R-:W-:Y:S04]  /*48d0*/  PLOP3.LUT P3, PT, PT, PT, UP1, 0x80, 0x8 ;  /* 0x000000000008781c */ /* 0x000fe80003f6f018 */
[----:B------:R-:W-:Y:S07]  /*48e0*/  PLOP3.LUT P3, PT, P3, PT, PT, 0x8, 0x80 ;  /* 0x000000000080781c */ /* 0x000fee0001f6e170 */
[----:B------:R-:W-:Y:S11]  /*48f0*/  @P1 FSETP.EQ.AND P3, PT, R41, RZ, PT ;  /* 0x000000ff2900120b */ /* 0x000ff60003f62000 */
[----:B------:R-:W-:Y:S02]  /*4900*/  @!UPT UIADD3 URZ, UPT, UPT, URZ, URZ, URZ ;  /* 0x000000fffffff290 */ /* 0x000fe4000fffe0ff */
.L_x_178:
[----:B------:R-:W-:Y:S01]  /*4910*/  USHF.L.U32 UR11, UR51, 0x7, URZ ;  /* 0x00000007330b7899 */ /* 0x000fe200080006ff */
[----:B------:R-:W2:Y:S01]  /*4920*/  SYNCS.PHASECHK.TRANS64.TRYWAIT P1, [UR20+0x80], R8 ;  /* 0x00008008ff0075a7 */ /* 0x000ea20008021114 */
[----:B------:R-:W-:Y:S02]  /*4930*/  UISETP.NE.AND UP0, UPT, UR32, 0x1, UPT ;  /* 0x000000012000788c */ /* 0x000fe4000bf05270 */
[----:B------:R-:W-:Y:S01]  /*4940*/  UIMAD.WIDE.U32 UR4, UR11, UR33, URZ ;  /* 0x000000210b0472a5 */ /* 0x000fe2000f8e00ff */
[----:B------:R-:W-:Y:S04]  /*4950*/  ELECT P2, URZ, PT ;  /* 0x0000000000ff782f */ /* 0x000fe80003840000 */
[----:B------:R-:W-:Y:S02]  /*4960*/  PLOP3.LUT P2, PT, P3, P2, PT, 0xf2, 0x2f ;  /* 0x00000000002f781c */ /* 0x000fe40001f45e72 */
[----:B------:R-:W-:Y:S02]  /*4970*/  UMOV UR4, UR5 ;  /* 0x0000000500047c82 */ /* 0x000fe40008000000 */
[----:B------:R-:W-:Y:S04]  /*4980*/  USHF.R.U32.HI UR4, URZ, UR34, UR4 ;  /* 0x00000022ff047299 */ /* 0x000fe80008011604 */
[----:B------:R-:W-:Y:S02]  /*4990*/  USEL UR12, UR11, UR4, !UP0 ;  /* 0x000000040b0c7287 */ /* 0x000fe4000c000000 */
[----:B------:R-:W-:Y:S02]  /*49a0*/  UISETP.NE.AND UP0, UPT, UR35, 0x1, UPT ;  /* 0x000000012300788c */ /* 0x000fe4000bf05270 */
[----:B------:R-:W-:Y:S02]  /*49b0*/  UIMAD.WIDE.U32 UR4, UR12, UR40, URZ ;  /* 0x000000280c0472a5 */ /* 0x000fe4000f8e00ff */
[----:B------:R-:W-:Y:S01]  /*49c0*/  UIADD3 UR6, UPT, UPT, -UR12, URZ, URZ ;  /* 0x000000ff0c067290 */ /* 0x000fe2000fffe1ff */
[----:B-1----:R-:W-:Y:S03]  /*49d0*/  @!P2 IMAD.MOV.U32 R0, RZ, 0x20, RZ ;  /* 0x00000020ff00a824 */ /* 0x002fe600078e00ff */
[----:B------:R-:W-:Y:S01]  /*49e0*/  UIMAD UR11, UR32, UR6, UR11 ;  /* 0x00000006200b72a4 */ /* 0x000fe2000f8e020b */
[----:B------:R-:W-:Y:S01]  /*49f0*/  @!P2 IMAD.MOV.U32 R0, RZ, 0x400, R0 ;  /* 0x00000400ff00a824 */ /* 0x000fe200078e0000 */
[----:B------:R-:W-:Y:S02]  /*4a00*/  UMOV UR4, UR5 ;  /* 0x0000000500047c82 */ /* 0x000fe40008000000 */
[----:B------:R-:W-:Y:S04]  /*4a10*/  USHF.R.U32.HI UR4, URZ, UR41, UR4 ;  /* 0x00000029ff047299 */ /* 0x000fe80008011604 */
[----:B------:R-:W-:Y:S02]  /*4a20*/  USEL UR13, UR12, UR4, !UP0 ;  /* 0x000000040c0d7287 */ /* 0x000fe4000c000000 */
[----:B------:R-:W-:Y:S02]  /*4a30*/  UISETP.NE.AND UP0, UPT, UR42, 0x1, UPT ;  /* 0x000000012a00788c */ /* 0x000fe4000bf05270 */
[----:B------:R-:W-:Y:S07]  /*4a40*/  UIMAD.WIDE.U32 UR4, UR13, UR43, URZ ;  /* 0x0000002b0d0472a5 */ /* 0x000fee000f8e00ff */
[----:B------:R-:W-:Y:S02]  /*4a50*/  UMOV UR4, UR5 ;  /* 0x0000000500047c82 */ /* 0x000fe40008000000 */
[----:B------:R-:W-:Y:S04]  /*4a60*/  USHF.R.U32.HI UR4, URZ, UR58, UR4 ;  /* 0x0000003aff047299 */ /* 0x000fe80008011604 */
[----:B------:R-:W-:Y:S02]  /*4a70*/  USEL UR14, UR13, UR4, !UP0 ;  /* 0x000000040d0e7287 */ /* 0x000fe4000c000000 */
[----:B------:R-:W-:Y:S02]  /*4a80*/  UIADD3 UR4, UPT, UPT, -UR13, URZ, URZ ;  /* 0x000000ff0d047290 */ /* 0x000fe4000fffe1ff */
[----:B------:R-:W-:Y:S02]  /*4a90*/  UIADD3 UR5, UPT, UPT, -UR14, URZ, URZ ;  /* 0x000000ff0e057290 */ /* 0x000fe4000fffe1ff */
[----:B------:R-:W-:Y:S02]  /*4aa0*/  UIMAD UR12, UR35, UR4, UR12 ;  /* 0x00000004230c72a4 */ /* 0x000fe4000f8e020c */
[----:B------:R-:W-:Y:S01]  /*4ab0*/  UIMAD UR13, UR42, UR5, UR13 ;  /* 0x000000052a0d72a4 */ /* 0x000fe2000f8e020d */
[----:B--2---:R-:W-:Y:S11]  /*4ac0*/  @!P1 BRA `(.L_x_179) ;  /* 0x0000005400489947 */ /* 0x004ff60003800000 */
.L_x_267:
[----:B------:R-:W-:Y:S01]  /*4ad0*/  @!P2 R2UR UR4, R0 ;  /* 0x000000000004a2ca */ /* 0x000fe200000e0000 */
[----:B------:R-:W-:Y:S01]  /*4ae0*/  VOTEU.ALL UP0, P2 ;  /* 0x0000000000ff7886 */ /* 0x000fe20001000000 */
[----:B-1----:R-:W-:Y:S04]  /*4af0*/  @!P2 IADD3 R2, P1, PT, R12, 0x680, RZ ;  /* 0x000006800c02a810 */ /* 0x002fe80007f3e0ff */
[----:B------:R-:W-:Y:S01]  /*4b00*/  @!P2 R2UR UR5, R2 ;  /* 0x000000000205a2ca */ /* 0x000fe200000e0000 */
[----:B------:R-:W-:Y:S01]  /*4b10*/  @!P2 IMAD.X R0, RZ, RZ, R13, P1 ;  /* 0x000000ffff00a224 */ /* 0x000fe200008e060d */
[----:B------:R-:W-:Y:S05]  /*4b20*/  @!UP0 UIADD3 UR8, UPT, UPT, UR20, 0x200, URZ ;  /* 0x0000020014088890 */ /* 0x000fea000fffe0ff */
[----:B------:R-:W-:Y:S01]  /*4b30*/  @!UP0 UPRMT UR6, UR4, 0x5410, URZ ;  /* 0x0000541004068896 */ /* 0x000fe200080000ff */
[----:B------:R-:W-:Y:S01]  /*4b40*/  @!P2 R2UR UR4, R0 ;  /* 0x000000000004a2ca */ /* 0x000fe200000e0000 */
[----:B------:R-:W-:Y:S01]  /*4b50*/  VOTEU.ALL UP0, P2 ;  /* 0x0000000000ff7886 */ /* 0x000fe20001000000 */
[----:B------:R-:W-:Y:S03]  /*4b60*/  @!P2 IMAD.MOV.U32 R0, RZ, RZ, 0x2000 ;  /* 0x00002000ff00a424 */ /* 0x000fe600078e00ff */
[----:B------:R-:W-:Y:S01]  /*4b70*/  IMAD.U32 R14, RZ, RZ, UR5 ;  /* 0x00000005ff0e7e24 */ /* 0x000fe2000f8e00ff */
[----:B------:R-:W-:Y:S01]  /*4b80*/  @!UP0 UMOV UR9, UR37 ;  /* 0x0000002500098c82 */ /* 0x000fe20008000000 */
[----:B------:R-:W-:Y:S06]  /*4b90*/  @!UP0 UMOV UR10, UR7 ;  /* 0x00000007000a8c82 */ /* 0x000fec0008000000 */
[----:B------:R-:W-:Y:S01]  /*4ba0*/  IMAD.U32 R15, RZ, RZ, UR4 ;  /* 0x00000004ff0f7e24 */ /* 0x000fe2000f8e00ff */
[----:B------:R-:W-:Y:S04]  /*4bb0*/  @!P2 R2UR UR4, R14 ;  /* 0x000000000e04a2ca */ /* 0x000fe800000e0000 */
[----:B------:R-:W-:Y:S11]  /*4bc0*/  @!P2 R2UR UR5, R15 ;  /* 0x000000000f05a2ca */ /* 0x000ff600000e0000 */
[----:B------:R-:W-:Y:S02]  /*4bd0*/  @!UPT UIADD3 URZ, UPT, UPT, URZ, URZ, URZ ;  /* 0x000000fffffff290 */ /* 0x000fe4000fffe0ff */
[----:B------:R1:W-:Y:S01]  /*4be0*/  @!UP0 UTMALDG.5D.IM2COL [UR8], [UR4], UR6 ;  /* 0x00000008040083b4 */ /* 0x0003e20008060006 */
[----:B------:R2:W-:Y:S01]  /*4bf0*/  @!P2 SYNCS.ARRIVE.TRANS64.RED.A0TR RZ, [UR20+0x60], R0 ;  /* 0x00006000ffffa9a7 */ /* 0x0005e20008300414 */
[----:B------:R-:W-:Y:S01]  /*4c00*/  SYNCS.ARRIVE.TRANS64.RED.A1T0 RZ, [UR53], RZ ;  /* 0x000000ffffff79a7 */ /* 0x000fe20008100435 */
[----:B--2---:R-:W-:Y:S01]  /*4c10*/  @!P2 IMAD.MOV.U32 R0, RZ, 0x20, RZ ;  /* 0x00000020ff00a824 */ /* 0x004fe200078e00ff */
[----:B------:R-:W2:Y:S03]  /*4c20*/  SYNCS.PHASECHK.TRANS64.TRYWAIT P1, [UR20+0x88], R8 ;  /* 0x00008808ff0075a7 */ /* 0x000ea60008021114 */
[----:B------:R-:W-:Y:S01]  /*4c30*/  @!P2 IMAD.MOV.U32 R0, RZ, 0x400, R0 ;  /* 0x00000400ff00a824 */ /* 0x000fe200078e0000 */
[----:B-12---:R-:W-:Y:S06]  /*4c40*/  @!P1 BRA `(.L_x_180) ;  /* 0x0000005400009947 */ /* 0x006fec0003800000 */
.L_x_269:
[----:B------:R-:W-:Y:S01]  /*4c50*/  @!P2 R2UR UR4, R0 ;  /* 0x000000000004a2ca */ /* 0x000fe200000e0000 */
[----:B------:R-:W-:Y:S01]  /*4c60*/  VOTEU.ALL UP0, P2 ;  /* 0x0000000000ff7886 */ /* 0x000fe20001000000 */
[----:B-1----:R-:W-:Y:S04]  /*4c70*/  @!P2 IADD3 R2, P1, PT, R12, 0x680, RZ ;  /* 0x000006800c02a810 */ /* 0x002fe80007f3e0ff */
[----:B------:R-:W-:Y:S01]  /*4c80*/  @!P2 R2UR UR5, R2 ;  /* 0x000000000205a2ca */ /* 0x000fe200000e0000 */
[----:B------:R-:W-:Y:S01]  /*4c90*/  @!P2 IMAD.X R0, RZ, RZ, R13, P1 ;  /* 0x000000ffff00a224 */ /* 0x000fe200008e060d */
[----:B------:R-:W-:Y:S02]  /*4ca0*/  @!UP0 UIADD3 UR10, UPT, UPT, UR7, 0x20, URZ ;  /* 0x00000020070a8890 */ /* 0x000fe4000fffe0ff */
[----:B------:R-:W-:Y:S03]  /*4cb0*/  @!UP0 UIADD3 UR8, UPT, UPT, UR20, 0x2200, URZ ;  /* 0x0000220014088890 */ /* 0x000fe6000fffe0ff */
[----:B------:R-:W-:Y:S01]  /*4cc0*/  @!UP0 UPRMT UR6, UR4, 0x5410, URZ ;  /* 0x0000541004068896 */ /* 0x000fe200080000ff */
[----:B------:R-:W-:Y:S01]  /*4cd0*/  @!P2 R2UR UR4, R0 ;  /* 0x000000000004a2ca */ /* 0x000fe200000e0000 */
[----:B------:R-:W-:Y:S01]  /*4ce0*/  VOTEU.ALL UP0, P2 ;  /* 0x0000000000ff7886 */ /* 0x000fe20001000000 */
[----:B------:R-:W-:Y:S03]  /*4cf0*/  @!P2 IMAD.MOV.U32 R0, RZ, RZ, 0x2000 ;  /* 0x00002000ff00a424 */ /* 0x000fe600078e00ff */
[----:B------:R-:W-:Y:S01]  /*4d00*/  IMAD.U32 R14, RZ, RZ, UR5 ;  /* 0x00000005ff0e7e24 */ /* 0x000fe2000f8e00ff */
[----:B------:R-:W-:Y:S07]  /*4d10*/  @!UP0 UMOV UR9, UR36 ;  /* 0x0000002400098c82 */ /* 0x000fee0008000000 */
        /* <DEDUP_REMOVED lines=11> */
.L_x_271:
[----:B------:R-:W-:Y:S01]  /*4dd0*/  @!P2 R2UR UR4, R0 ;  /* 0x000000000004a2ca */ /* 0x000fe200000e0000 */
[----:B------:R-:W-:Y:S01]  /*4de0*/  VOTEU.ALL UP0, P2 ;  /* 0x0000000000ff7886 */ /* 0x000fe20001000000 */
[----:B-1----:R-:W-:Y:S02]  /*4df0*/  @!P2 IADD3 R2, P1, PT, R12, 0x680, RZ ;  /* 0x000006800c02a810 */ /* 0x002fe40007f3e0ff */
[----:B------:R-:W-:Y:S02]  /*4e00*/  @P0 SHF.R.U32.HI R4, RZ, 0x10, R5 ;  /* 0x00000010ff040819 */ /* 0x000fe40000011605 */
[----:B------:R-:W-:Y:S01]  /*4e10*/  @!P2 R2UR UR5, R2 ;  /* 0x000000000205a2ca */ /* 0x000fe200000e0000 */
[----:B------:R-:W-:Y:S01]  /*4e20*/  @!P2 IMAD.X R0, RZ, RZ, R13, P1 ;  /* 0x000000ffff00a224 */ /* 0x000fe200008e060d */
[----:B------:R-:W-:Y:S01]  /*4e30*/  @!UP0 UIADD3 UR10, UPT, UPT, UR7, 0x40, URZ ;  /* 0x00000040070a8890 */ /* 0x000fe2000fffe0ff */
[----:B------:R-:W-:Y:S01]  /*4e40*/  @P0 R2UR UR52, R4 ;  /* 0x00000000043402ca */ /* 0x000fe200000e0000 */
        /* <DEDUP_REMOVED lines=14> */
[----:B------:R-:W2:Y:S02]  /*4f30*/  SYNCS.PHASECHK.TRANS64.TRYWAIT P1, [UR20+0x98], R8 ;  /* 0x00009808ff0075a7 */ /* 0x000ea40008021114 */
[----:B-12---:R-:W-:Y:S05]  /*4f40*/  @!P1 BRA `(.L_x_182) ;  /* 0x0000005000709947 */ /* 0x006fea0003800000 */
.L_x_273:
[----:B-1----:R-:W-:Y:S01]  /*4f50*/  @!P2 IMAD.MOV.U32 R0, RZ, 0x20, RZ ;  /* 0x00000020ff00a824 */ /* 0x002fe200078e00ff */
[----:B------:R-:W-:Y:S01]  /*4f60*/  @!P2 IADD3 R2, P0, PT, R12, 0x680, RZ ;  /* 0x000006800c02a810 */ /* 0x000fe20007f1e0ff */
[----:B------:R-:W-:Y:S01]  /*4f70*/  VOTEU.ALL UP0, P2 ;  /* 0x0000000000ff7886 */ /* 0x000fe20001000000 */
[----:B------:R-:W-:Y:S01]  /*4f80*/  LOP3.LUT R10, R10, 0x1, RZ, 0x3c, !PT ;  /* 0x000000010a0a7812 */ /* 0x000fe200078e3cff */
[----:B------:R-:W-:Y:S01]  /*4f90*/  @!P2 IMAD.MOV.U32 R0, RZ, 0x400, R0 ;  /* 0x00000400ff00a824 */ /* 0x000fe200078e0000 */
[----:B------:R-:W-:Y:S01]  /*4fa0*/  @!P2 R2UR UR5, R2 ;  /* 0x000000000205a2ca */ /* 0x000fe200000e0000 */
[----:B------:R-:W-:Y:S01]  /*4fb0*/  UIADD3 UR24, UPT, UPT, UR15, UR46, URZ ;  /* 0x0000002e0f187290 */ /* 0x000fe2000fffe0ff */
[----:B------:R-:W-:Y:S01]  /*4fc0*/  LOP3.LUT R9, R9, 0x1, RZ, 0x3c, !PT ;  /* 0x0000000109097812 */ /* 0x000fe200078e3cff */
[----:B------:R-:W-:Y:S01]  /*4fd0*/  @!UP0 UIADD3 UR8, UPT, UPT, UR20, 0x6200, URZ ;  /* 0x0000620014088890 */ /* 0x000fe2000fffe0ff */
[----:B------:R-:W-:Y:S01]  /*4fe0*/  @!P2 R2UR UR4, R0 ;  /* 0x000000000004a2ca */ /* 0x000fe200000e0000 */
[----:B------:R-:W-:Y:S01]  /*4ff0*/  @!P2 IMAD.X R0, RZ, RZ, R13, P0 ;  /* 0x000000ffff00a224 */ /* 0x000fe200000e060d */
[----:B------:R-:W-:Y:S02]  /*5000*/  @!UP0 UIADD3 UR10, UPT, UPT, UR7, 0x60, URZ ;  /* 0x00000060070a8890 */ /* 0x000fe4000fffe0ff */
[----:B------:R-:W-:Y:S02]  /*5010*/  @!UP0 UIADD3 UR9, UPT, UPT, UR20, 0x78, URZ ;  /* 0x0000007814098890 */ /* 0x000fe4000fffe0ff */
[----:B------:R-:W-:Y:S02]  /*5020*/  UIADD3 UR51, UPT, UPT, UR16, UR45, URZ ;  /* 0x0000002d10337290 */ /* 0x000fe4000fffe0ff */
[----:B------:R-:W-:Y:S01]  /*5030*/  UPLOP3.LUT UP4, UPT, UPT, UPT, UPT, 0x80, 0x8 ;  /* 0x000000000008789c */ /* 0x000fe20003f8f070 */
[----:B------:R-:W-:Y:S04]  /*5040*/  IMAD.U32 R4, RZ, RZ, UR5 ;  /* 0x00000005ff047e24 */ /* 0x000fe8000f8e00ff */
[----:B------:R-:W-:Y:S01]  /*5050*/  @!UP0 UPRMT UR6, UR4, 0x5410, URZ ;  /* 0x0000541004068896 */ /* 0x000fe200080000ff */
[----:B------:R-:W-:Y:S01]  /*5060*/  @!P2 R2UR UR4, R0 ;  /* 0x000000000004a2ca */ /* 0x000fe200000e0000 */
[----:B------:R-:W-:Y:S11]  /*5070*/  VOTEU.ALL UP0, P2 ;  /* 0x0000000000ff7886 */ /* 0x000ff60001000000 */
[----:B------:R-:W-:Y:S01]  /*5080*/  @!UPT UIADD3 URZ, UPT, UPT, URZ, URZ, URZ ;  /* 0x000000fffffff290 */ /* 0x000fe2000fffe0ff */
[----:B------:R-:W-:Y:S01]  /*5090*/  IMAD.U32 R5, RZ, RZ, UR4 ;  /* 0x00000004ff057e24 */ /* 0x000fe2000f8e00ff */
[----:B------:R-:W-:Y:S04]  /*50a0*/  @!P2 R2UR UR4, R4 ;  /* 0x000000000404a2ca */ /* 0x000fe800000e0000 */
[----:B------:R-:W-:Y:S11]  /*50b0*/  @!P2 R2UR UR5, R5 ;  /* 0x000000000505a2ca */ /* 0x000ff600000e0000 */
[----:B------:R-:W-:Y:S02]  /*50c0*/  @!UPT UIADD3 URZ, UPT, UPT, URZ, URZ, URZ ;  /* 0x000000fffffff290 */ /* 0x000fe4000fffe0ff */
[----:B------:R1:W-:Y:S01]  /*50d0*/  @!UP0 UTMALDG.5D.IM2COL [UR8], [UR4], UR6 ;  /* 0x00000008040083b4 */ /* 0x0003e20008060006 */
[----:B------:R1:W-:Y:S01]  /*50e0*/  @!P2 SYNCS.ARRIVE.TRANS64.RED.A0TR RZ, [UR20+0x78], R3 ;  /* 0x00007803ffffa9a7 */ /* 0x0003e20008300414 */
[----:B------:R-:W-:Y:S01]  /*50f0*/  SYNCS.ARRIVE.TRANS64.RED.A1T0 RZ, [UR48], RZ ;  /* 0x000000ffffff79a7 */ /* 0x000fe20008100430 */
[----:B------:R-:W-:Y:S05]  /*5100*/  BRA.U UP2, `(.L_x_183) ;  /* 0xfffffff1021c7547 */ /* 0x000fea000b83ffff */
[----:B------:R-:W-:-:S04]  /*5110*/  SHF.L.U32 R2, R10, 0x1f, RZ ;  /* 0x0000001f0a027819 */ /* 0x000fc800000006ff */
[----:B------:R-:W2:Y:S02]  /*5120*/  SYNCS.PHASECHK.TRANS64.TRYWAIT P0, [UR20+0x80], R2 ;  /* 0x00008002ff0075a7 */ /* 0x000ea40008001114 */
[----:B--2---:R-:W-:Y:S05]  /*5130*/  @!P0 BRA `(.L_x_184) ;  /* 0x00000050000c8947 */ /* 0x004fea0003800000 */
.L_x_275:
[----:B------:R-:W3:Y:S02]  /*5140*/  SYNCS.PHASECHK.TRANS64.TRYWAIT P0, [UR20+0x88], R2 ;  /* 0x00008802ff0075a7 */ /* 0x000ee40008001114 */
[----:B---3--:R-:W-:Y:S05]  /*5150*/  @!P0 BRA `(.L_x_185) ;  /* 0x00000050001c8947 */ /* 0x008fea0003800000 */
.L_x_277:
[----:B------:R-:W3:Y:S02]  /*5160*/  SYNCS.PHASECHK.TRANS64.TRYWAIT P0, [UR20+0x90], R2 ;  /* 0x00009002ff0075a7 */ /* 0x000ee40008001114 */
[----:B---3--:R-:W-:Y:S05]  /*5170*/  @!P0 BRA `(.L_x_186) ;  /* 0x00000050002c8947 */ /* 0x008fea0003800000 */
.L_x_279:
[----:B--2---:R-:W-:-:S07]  /*5180*/  MOV R0, UR20 ;  /* 0x0000001400007c02 */ /* 0x004fce0008000f00 */
.L_x_187:
[----:B--2---:R-:W-:-:S04]  /*5190*/  SHF.L.U32 R2, R10, 0x1f, RZ ;  /* 0x0000001f0a027819 */ /* 0x004fc800000006ff */
[----:B------:R2:W3:Y:S03]  /*51a0*/  SYNCS.PHASECHK.TRANS64.TRYWAIT P0, [R0+URZ+0x98], R2 ;  /* 0x00009802000075a7 */ /* 0x0004e600080011ff */
[----:B---3--:R-:W-:Y:S05]  /*51b0*/  @!P0 NANOSLEEP.SYNCS 0x989680 ;  /* 0x009896800000895d */ /* 0x008fea0003900000 */
[----:B------:R-:W3:Y:S02]  /*51c0*/  @!P0 SYNCS.PHASECHK.TRANS64 P0, [R0+URZ+0x98], R2 ;  /* 0x00009802000085a7 */ /* 0x000ee400080010ff */
[----:B-1-3--:R-:W-:Y:S05]  /*51d0*/  @P0 EXIT ;  /* 0x000000000000094d */ /* 0x00afea0003800000 */
[----:B------:R-:W-:Y:S05]  /*51e0*/  BRA `(.L_x_187) ;  /* 0xfffffffc00e87947 */ /* 0x000fea000383ffff */
.L_x_172:
[----:B------:R-:W-:-:S06]  /*51f0*/  UISETP.GE.AND UP0, UPT, UR18, 0x4, UPT ;  /* 0x000000041200788c */ /* 0x000fcc000bf06270 */
[----:B------:R-:W-:-:S13]  /*5200*/  PLOP3.LUT P0, PT, PT, PT, UP0, 0x80, 0x8 ;  /* 0x000000000008781c */ /* 0x000fda0003f0f008 */
[----:B-1----:R-:W-:Y:S05]  /*5210*/  @!P0 EXIT ;  /* 0x000000000000894d */ /* 0x002fea0003800000 */
[----:B------:R-:W1:Y:S08]  /*5220*/  S2UR UR4, SR_CgaCtaId ;  /* 0x00000000000479c3 */ /* 0x000e700000008800 */
[----:B------:R-:W-:Y:S01]  /*5230*/  BAR.SYNC.DEFER_BLOCKING 0x6, 0xa0 ;  /* 0x0182800000007b1d */ /* 0x000fe20000010000 */
[C---:B------:R-:W-:Y:S01]  /*5240*/  IMAD.SHL.U32 R0, R83.reuse, 0x20, RZ ;  /* 0x0000002053007824 */ /* 0x040fe200078e00ff */
[C---:B------:R-:W-:Y:S01]  /*5250*/  SHF.L.U32 R37, R83.reuse, 0x10, RZ ;  /* 0x0000001053257819 */ /* 0x040fe200000006ff */
[C---:B------:R-:W-:Y:S01]  /*5260*/  IMAD.SHL.U32 R82, R83.reuse, 0x4, RZ ;  /* 0x0000000453527824 */ /* 0x040fe200078e00ff */
[----:B------:R-:W-:Y:S01]  /*5270*/  LOP3.LUT R84, R83, 0x60, RZ, 0xc0, !PT ;  /* 0x0000006053547812 */ /* 0x000fe200078ec0ff */
[----:B------:R-:W-:Y:S01]  /*5280*/  HFMA2 R81, -RZ, RZ, 0, 5.9604644775390625e-08 ;  /* 0x00000001ff517431 */ /* 0x000fe200000001ff */
[----:B------:R-:W-:-:S02]  /*5290*/  UMOV UR49, 0x400 ;  /* 0x0000040000317882 */ /* 0x000fc40000000000 */
[----:B------:R-:W2:Y:S01]  /*52a0*/  LDC.64 R74, c[0x0][0x9b0] ;  /* 0x00026c00ff4a7b82 */ /* 0x000ea20000000a00 */
[----:B------:R-:W3:Y:S01]  /*52b0*/  LDCU.128 UR8, c[0x0][0xb80] ;  /* 0x00017000ff0877ac */ /* 0x000ee20008000c00 */
[----:B------:R-:W-:Y:S01]  /*52c0*/  LOP3.LUT R4, R0, 0xc0, RZ, 0xc0, !PT ;  /* 0x000000c000047812 */ /* 0x000fe200078ec0ff */
[----:B------:R-:W-:Y:S01]  /*52d0*/  HFMA2 R79, -RZ, RZ, 0, 0 ;  /* 0x00000000ff4f7431 */ /* 0x000fe200000001ff */
[C---:B------:R-:W-:Y:S01]  /*52e0*/  LOP3.LUT R95, R83.reuse, 0x2, RZ, 0xc0, !PT ;  /* 0x00000002535f7812 */ /* 0x040fe200078ec0ff */
[----:B------:R-:W-:Y:S01]  /*52f0*/  IMAD.MOV.U32 R80, RZ, RZ, RZ ;  /* 0x000000ffff507224 */ /* 0x000fe200078e00ff */
[----:B------:R-:W-:Y:S01]  /*5300*/  LOP3.LUT R82, R4, 0x18, R82, 0xf8, !PT ;  /* 0x0000001804527812 */ /* 0x000fe200078ef852 */
[----:B------:R-:W4:Y:S01]  /*5310*/  LDCU UR61, c[0x0][0x370] ;  /* 0x00006e00ff3d77ac */ /* 0x000f220008000800 */
[----:B------:R-:W2:Y:S01]  /*5320*/  LDC.64 R72, c[0x0][0x9a8] ;  /* 0x00026a00ff487b82 */ /* 0x000ea20000000a00 */
[----:B------:R-:W-:Y:S02]  /*5330*/  LOP3.LUT R83, R83, 0x4, RZ, 0xc0, !PT ;  /* 0x0000000453537812 */ /* 0x000fe400078ec0ff */
[----:B------:R-:W-:Y:S01]  /*5340*/  LOP3.LUT R82, R82, 0xf20, R0, 0xf8, !PT ;  /* 0x00000f2052527812 */ /* 0x000fe200078ef800 */
[----:B------:R-:W2:Y:S01]  /*5350*/  LDCU UR48, c[0x0][0xc0c] ;  /* 0x00018180ff3077ac */ /* 0x000ea20008000800 */
[----:B------:R-:W-:-:S02]  /*5360*/  MOV R36, RZ ;  /* 0x000000ff00247202 */ /* 0x000fc40000000f00 */
[----:B------:R-:W-:Y:S01]  /*5370*/  LOP3.LUT R37, R37, 0x600000, RZ, 0xc0, !PT ;  /* 0x0060000025257812 */ /* 0x000fe200078ec0ff */
[----:B-1----:R-:W-:Y:S01]  /*5380*/  ULEA UR49, UR4, UR49, 0x18 ;  /* 0x0000003104317291 */ /* 0x002fe2000f8ec0ff */
[----:B------:R-:W1:Y:S01]  /*5390*/  LDCU.64 UR4, c[0x0][0x990] ;  /* 0x00013200ff0477ac */ /* 0x000e620008000a00 */
[----:B---3--:R-:W-:Y:S01]  /*53a0*/  IMAD.U32 R92, RZ, RZ, UR8 ;  /* 0x00000008ff5c7e24 */ /* 0x008fe2000f8e00ff */
[----:B------:R-:W-:Y:S01]  /*53b0*/  MOV R90, UR10 ;  /* 0x0000000a005a7c02 */ /* 0x000fe20008000f00 */
[----:B------:R-:W-:Y:S01]  /*53c0*/  IMAD.U32 R91, RZ, RZ, UR9 ;  /* 0x00000009ff5b7e24 */ /* 0x000fe2000f8e00ff */
[----:B------:R-:W3:Y:S01]  /*53d0*/  LDCU UR38, c[0x0][0xc30] ;  /* 0x00018600ff2677ac */ /* 0x000ee20008000800 */
[----:B------:R-:W-:-:S03]  /*53e0*/  IMAD.U32 R89, RZ, RZ, UR11 ;  /* 0x0000000bff597e24 */ /* 0x000fc6000f8e00ff */
[----:B------:R-:W4:Y:S01]  /*53f0*/  LDS R2, [UR49+0x100] ;  /* 0x00010031ff027984 */ /* 0x000f220008000800 */
[----:B------:R-:W2:Y:S01]  /*5400*/  LDCU.64 UR54, c[0x0][0x988] ;  /* 0x00013100ff3677ac */ /* 0x000ea20008000a00 */
[----:B------:R-:W2:Y:S01]  /*5410*/  LDCU.64 UR46, c[0x0][0xc28] ;  /* 0x00018500ff2e77ac */ /* 0x000ea20008000a00 */
[----:B------:R-:W2:Y:S01]  /*5420*/  LDCU.128 UR56, c[0x0][0xc10] ;  /* 0x00018200ff3877ac */ /* 0x000ea20008000c00 */
[----:B-1----:R-:W-:Y:S01]  /*5430*/  IMAD.U32 R88, RZ, RZ, UR4 ;  /* 0x00000004ff587e24 */ /* 0x002fe2000f8e00ff */
[----:B------:R-:W-:Y:S01]  /*5440*/  UIADD3 UR4, UPT, UPT, UR49, 0x200, URZ ;  /* 0x0000020031047890 */ /* 0x000fe2000fffe0ff */
[----:B------:R-:W-:Y:S01]  /*5450*/  IMAD.U32 R87, RZ, RZ, UR5 ;  /* 0x00000005ff577e24 */ /* 0x000fe2000f8e00ff */
[----:B------:R-:W1:Y:S04]  /*5460*/  LDCU UR60, c[0x0][0x374] ;  /* 0x00006e80ff3c77ac */ /* 0x000e680008000800 */
[----:B------:R-:W-:Y:S01]  /*5470*/  IMAD.U32 R76, RZ, RZ, UR4 ;  /* 0x00000004ff4c7e24 */ /* 0x000fe2000f8e00ff */
[----:B------:R-:W-:Y:S01]  /*5480*/  UMOV UR53, URZ ;  /* 0x000000ff00357c82 */ /* 0x000fe20008000000 */
[----:B------:R-:W-:-:S02]  /*5490*/  UMOV UR50, URZ ;  /* 0x000000ff00327c82 */ /* 0x000fc40008000000 */
[----:B------:R-:W-:-:S04]  /*54a0*/  IMAD R82, R82, 0x2, R76 ;  /* 0x0000000252527824 */ /* 0x000fc800078e024c */
[--C-:B------:R-:W-:Y:S02]  /*54b0*/  IMAD R95, R95, -0x10, R82.reuse ;  /* 0xfffffff05f5f7824 */ /* 0x100fe400078e0252 */
[----:B------:R-:W-:Y:S01]  /*54c0*/  IMAD R94, R83, -0x10, R82 ;  /* 0xfffffff0535e7824 */ /* 0x000fe200078e0252 */
[C---:B----4-:R-:W-:Y:S02]  /*54d0*/  IADD3 R3, PT, PT, R2.reuse, 0x80, RZ ;  /* 0x0000008002037810 */ /* 0x050fe40007ffe0ff */
[----:B------:R-:W-:Y:S02]  /*54e0*/  LOP3.LUT R2, R2, 0xffff, RZ, 0xc0, !PT ;  /* 0x0000ffff02027812 */ /* 0x000fe400078ec0ff */
[----:B------:R-:W-:-:S05]  /*54f0*/  LOP3.LUT R3, R3, 0xffff, RZ, 0xc0, !PT ;  /* 0x0000ffff03037812 */ /* 0x000fca00078ec0ff */
[----:B-123--:R4:W-:Y:S02]  /*5500*/  STL.64 [R1], R2 ;  /* 0x0000000201007387 */ /* 0x00e9e40000100a00 */
.L_x_231:
[----:B----4-:R-:W-:Y:S04]  /*5510*/  SHF.L.U32 R2, R79, 0x1f, RZ ;  /* 0x0000001f4f027819 */ /* 0x010fe800000006ff */
[----:B-1----:R-:W1:Y:S02]  /*5520*/  SYNCS.PHASECHK.TRANS64.TRYWAIT P0, [UR49+0xb0], R2 ;  /* 0x0000b002ff0075a7 */ /* 0x002e640008001131 */
[----:B-12---:R-:W-:Y:S05]  /*5530*/  @!P0 BRA `(.L_x_188) ;  /* 0x0000004c00548947 */ /* 0x006fea0003800000 */
.L_x_281:
[----:B------:R-:W2:Y:S01]  /*5540*/  LDS.128 R4, [UR49+0xf0] ;  /* 0x0000f031ff047984 */ /* 0x000ea20008000c00 */
[----:B------:R-:W-:Y:S01]  /*5550*/  UIADD3 UR4, UPT, UPT, UR49, 0xb8, URZ ;  /* 0x000000b831047890 */ /* 0x000fe2000fffe0ff */
[----:B-1----:R-:W-:Y:S01]  /*5560*/  IMAD R2, R36, 0x4, R1 ;  /* 0x0000000424027824 */ /* 0x002fe200078e0201 */
[----:B------:R-:W-:Y:S01]  /*5570*/  UISETP.GE.AND UP0, UPT, UR39, 0x1, UPT ;  /* 0x000000012700788c */ /* 0x000fe2000bf06270 */
[----:B------:R-:W-:Y:S01]  /*5580*/  @!PT LDS RZ, [RZ] ;  /* 0x00000000fffff984 */ /* 0x000fe20000000800 */
[----:B------:R-:W-:Y:S01]  /*5590*/  @!PT LDS RZ, [RZ] ;  /* 0x00000000fffff984 */ /* 0x000fe20000000800 */
[----:B------:R-:W-:Y:S01]  /*55a0*/  @!PT LDS RZ, [RZ] ;  /* 0x00000000fffff984 */ /* 0x000fe20000000800 */
[----:B------:R-:W-:Y:S01]  /*55b0*/  @!PT LDS RZ, [RZ] ;  /* 0x00000000fffff984 */ /* 0x000fe20000000800 */
[----:B------:R1:W-:Y:S06]  /*55c0*/  MEMBAR.ALL.CTA ;  /* 0x0000000000007992 */ /* 0x0003ec0000008000 */
[----:B-1----:R-:W1:Y:S01]  /*55d0*/  FENCE.VIEW.ASYNC.S ;  /* 0x00000000000073c6 */ /* 0x002e620000000000 */
[----:B------:R-:W-:Y:S09]  /*55e0*/  UPRMT UR4, URZ, 0x654, UR4 ;  /* 0x00000654ff047896 */ /* 0x000ff20008000004 */
[----:B-1----:R-:W-:Y:S01]  /*55f0*/  SYNCS.ARRIVE.TRANS64.RED.A1T0 RZ, [UR4], RZ ;  /* 0x000000ffffff79a7 */ /* 0x002fe20008100404 */
[----:B------:R-:W5:Y:S01]  /*5600*/  LDL R2, [R2] ;  /* 0x0000000002027983 */ /* 0x000f620000100800 */
[----:B--2---:R-:W-:Y:S11]  /*5610*/  LOP3.LUT P0, RZ, R6, 0x1, RZ, 0xc0, !PT ;  /* 0x0000000106ff7812 */ /* 0x004ff6000780c0ff */
[----:B------:R-:W-:Y:S02]  /*5620*/  @!UPT UIADD3 URZ, UPT, UPT, URZ, URZ, URZ ;  /* 0x000000fffffff290 */ /* 0x000fe4000fffe0ff */
[----:B------:R-:W-:Y:S01]  /*5630*/  VOTEU.ANY UP1, P0 ;  /* 0x0000000000ff7886 */ /* 0x000fe20000020100 */
[----:B------:R-:W-:Y:S01]  /*5640*/  PLOP3.LUT P0, PT, PT, PT, UP1, 0x80, 0x8 ;  /* 0x000000000008781c */ /* 0x000fe20003f0f018 */
[----:B------:R-:W-:Y:S11]  /*5650*/  UP2UR UR62, UPR, URZ, 0x2 ;  /* 0x00000002ff3e7883 */ /* 0x000ff60008000000 */
[----:B------:R-:W-:Y:S01]  /*5660*/  @!UPT UIADD3 URZ, UPT, UPT, URZ, URZ, URZ ;  /* 0x000000fffffff290 */ /* 0x000fe2000fffe0ff */
[----:B------:R-:W-:Y:S02]  /*5670*/  @P0 MOV R3, R4 ;  /* 0x0000000400030202 */ /* 0x000fe40000000f00 */
[----:B------:R-:W-:Y:S02]  /*5680*/  @P0 LOP3.LUT R0, R5, 0xffff, RZ, 0xc0, !PT ;  /* 0x0000ffff05000812 */ /* 0x000fe400078ec0ff */
[----:B------:R-:W-:Y:S02]  /*5690*/  @P0 R2UR UR5, R3 ;  /* 0x00000000030502ca */ /* 0x000fe400000e0000 */
[----:B------:R-:W-:Y:S11]  /*56a0*/  @P0 R2UR UR4, R0 ;  /* 0x00000000000402ca */ /* 0x000ff600000e0000 */
[----:B------:R-:W-:Y:S02]  /*56b0*/  @UP1 UMOV UR37, UR5 ;  /* 0x0000000500251c82 */ /* 0x000fe40008000000 */
[----:B------:R-:W-:Y:S01]  /*56c0*/  @UP1 UMOV UR36, UR4 ;  /* 0x0000000400241c82 */ /* 0x000fe20008000000 */
[----:B------:R-:W-:Y:S05]  /*56d0*/  BRA.U !UP0, `(.L_x_189) ;  /* 0x0000000108cc7547 */ /* 0x000fea000b800000 */
[----:B------:R-:W1:Y:S01]  /*56e0*/  LDCU UR9, c[0x0][0xc20] ;  /* 0x00018400ff0977ac */ /* 0x000e620008000800 */
[----:B------:R-:W-:Y:S02]  /*56f0*/  UIMAD.WIDE.U32 UR4, UR60, UR59, URZ ;  /* 0x0000003b3c0472a5 */ /* 0x000fe4000f8e00ff */
[----:B------:R-:W-:Y:S02]  /*5700*/  UIMAD.WIDE.U32 UR6, UR61, UR56, URZ ;  /* 0x000000383d0672a5 */ /* 0x000fe4000f8e00ff */
[----:B------:R-:W-:Y:S02]  /*5710*/  UIMAD.WIDE.U32 UR10, UR36, UR59, URZ ;  /* 0x0000003b240a72a5 */ /* 0x000fe4000f8e00ff */
[----:B------:R-:W-:Y:S02]  /*5720*/  UISETP.NE.AND UP0, UPT, UR58, 0x1, UPT ;  /* 0x000000013a00788c */ /* 0x000fe4000bf05270 */
[----:B------:R-:W-:Y:S02]  /*5730*/  UISETP.NE.AND UP1, UPT, UR48, 0x1, UPT ;  /* 0x000000013000788c */ /* 0x000fe4000bf25270 */
[----:B------:R-:W-:Y:S02]  /*5740*/  UISETP.NE.AND UP2, UPT, UR39, 0x1, UPT ;  /* 0x000000012700788c */ /* 0x000fe4000bf45270 */
[----:B------:R-:W-:Y:S01]  /*5750*/  UIMAD.WIDE.U32 UR12, UR37, UR56, URZ ;  /* 0x00000038250c72a5 */ /* 0x000fe2000f8e00ff */
[----:B------:R-:W-:Y:S01]  /*5760*/  UMOV UR4, UR5 ;  /* 0x0000000500047c82 */ /* 0x000fe20008000000 */
[----:B------:R-:W-:Y:S01]  /*5770*/  UMOV UR6, UR11 ;  /* 0x0000000b00067c82 */ /* 0x000fe20008000000 */
[----:B-1----:R-:W-:Y:S03]  /*5780*/  USHF.R.U32.HI UR8, URZ, UR9, UR4 ;  /* 0x00000009ff087299 */ /* 0x002fe60008011604 */
[----:B------:R-:W-:Y:S02]  /*5790*/  UMOV UR4, UR7 ;  /* 0x0000000700047c82 */ /* 0x000fe40008000000 */
[----:B------:R-:W-:Y:S02]  /*57a0*/  USHF.R.U32.HI UR5, URZ, UR57, UR4 ;  /* 0x00000039ff057299 */ /* 0x000fe40008011604 */
[----:B------:R-:W-:Y:S02]  /*57b0*/  USEL UR4, UR60, UR8, !UP0 ;  /* 0x000000083c047287 */ /* 0x000fe4000c000000 */
[----:B------:R-:W-:Y:S02]  /*57c0*/  USHF.R.U32.HI UR8, URZ, UR9, UR6 ;  /* 0x00000009ff087299 */ /* 0x000fe40008011606 */
[----:B------:R-:W-:Y:S02]  /*57d0*/  UIMAD.WIDE.U32 UR6, UR4, UR46, URZ ;  /* 0x0000002e040672a5 */ /* 0x000fe4000f8e00ff */
[----:B------:R-:W-:Y:S02]  /*57e0*/  USEL UR9, UR61, UR5, !UP1 ;  /* 0x000000053d097287 */ /* 0x000fe4000c800000 */
[----:B------:R-:W-:Y:S02]  /*57f0*/  USEL UR8, UR36, UR8, !UP0 ;  /* 0x0000000824087287 */ /* 0x000fe4000c000000 */
[----:B------:R-:W-:Y:S01]  /*5800*/  UIMAD.WIDE.U32 UR10, UR9, UR46, URZ ;  /* 0x0000002e090a72a5 */ /* 0x000fe2000f8e00ff */
[----:B------:R-:W-:Y:S01]  /*5810*/  UMOV UR6, UR7 ;  /* 0x0000000700067c82 */ /* 0x000fe20008000000 */
[----:B------:R-:W-:Y:S01]  /*5820*/  UMOV UR5, UR13 ;  /* 0x0000000d00057c82 */ /* 0x000fe20008000000 */
[----:B------:R-:W-:Y:S02]  /*5830*/  @UP2 USHF.R.U32.HI UR4, URZ, UR47, UR6 ;  /* 0x0000002fff042299 */ /* 0x000fe40008011606 */
[----:B------:R-:W-:Y:S02]  /*5840*/  USHF.R.U32.HI UR5, URZ, UR57, UR5 ;  /* 0x00000039ff057299 */ /* 0x000fe40008011605 */
[----:B------:R-:W-:Y:S02]  /*5850*/  UIMAD UR4, UR39, UR4, URZ ;  /* 0x00000004270472a4 */ /* 0x000fe4000f8e02ff */
[----:B------:R-:W-:Y:S02]  /*5860*/  USEL UR5, UR37, UR5, !UP1 ;  /* 0x0000000525057287 */ /* 0x000fe4000c800000 */
[----:B------:R-:W-:Y:S01]  /*5870*/  UISETP.GE.AND UP0, UPT, UR8, UR4, UPT ;  /* 0x000000040800728c */ /* 0x000fe2000bf06270 */
[----:B------:R-:W-:Y:S01]  /*5880*/  UMOV UR6, UR11 ;  /* 0x0000000b00067c82 */ /* 0x000fe20008000000 */
[----:B------:R-:W-:Y:S02]  /*5890*/  UIMAD.WIDE.U32 UR10, UR8, UR46, URZ ;  /* 0x0000002e080a72a5 */ /* 0x000fe4000f8e00ff */
[----:B------:R-:W-:Y:S04]  /*58a0*/  @UP2 USHF.R.U32.HI UR9, URZ, UR47, UR6 ;  /* 0x0000002fff092299 */ /* 0x000fe80008011606 */
[----:B------:R-:W-:Y:S01]  /*58b0*/  UIMAD UR6, UR39, UR9, URZ ;  /* 0x00000009270672a4 */ /* 0x000fe2000f8e02ff */
[----:B------:R-:W-:Y:S03]  /*58c0*/  UMOV UR4, UR11 ;  /* 0x0000000b00047c82 */ /* 0x000fe60008000000 */
[----:B------:R-:W-:Y:S02]  /*58d0*/  UISETP.GE.OR UP0, UPT, UR5, UR6, UP0 ;  /* 0x000000060500728c */ /* 0x000fe40008706670 */
[----:B------:R-:W-:Y:S02]  /*58e0*/  USHF.R.U32.HI UR4, URZ, UR47, UR4 ;  /* 0x0000002fff047299 */ /* 0x000fe40008011604 */
[----:B------:R-:W-:Y:S02]  /*58f0*/  UIMAD.WIDE.U32 UR6, UR5, UR46, URZ ;  /* 0x0000002e050672a5 */ /* 0x000fe4000f8e00ff */
[----:B------:R-:W-:Y:S02]  /*5900*/  USEL UR11, UR8, UR4, !UP2 ;  /* 0x00000004080b7287 */ /* 0x000fe4000d000000 */
[----:B------:R-:W-:Y:S02]  /*5910*/  UIADD3 UR6, UPT, UPT, -UR5, URZ, URZ ;  /* 0x000000ff05067290 */ /* 0x000fe4000fffe1ff */
[----:B------:R-:W-:Y:S02]  /*5920*/  UIADD3 UR10, UPT, UPT, -UR11, URZ, URZ ;  /* 0x000000ff0b0a7290 */ /* 0x000fe4000fffe1ff */
[----:B------:R-:W-:Y:S02]  /*5930*/  UIMAD UR6, UR48, UR6, UR37 ;  /* 0x00000006300672a4 */ /* 0x000fe4000f8e0225 */
[----:B------:R-:W-:Y:S01]  /*5940*/  UIMAD UR10, UR39, UR10, UR8 ;  /* 0x0000000a270a72a4 */ /* 0x000fe2000f8e0208 */
[----:B------:R-:W-:Y:S01]  /*5950*/  @!UP0 UMOV UR4, UR7 ;  /* 0x0000000700048c82 */ /* 0x000fe20008000000 */
[----:B------:R-:W-:Y:S02]  /*5960*/  UIADD3 UR7, UPT, UPT, -UR8, URZ, URZ ;  /* 0x000000ff08077290 */ /* 0x000fe4000fffe1ff */
[----:B------:R-:W-:Y:S04]  /*5970*/  @!UP0 USHF.R.U32.HI UR4, URZ, UR47, UR4 ;  /* 0x0000002fff048299 */ /* 0x000fe80008011604 */
[----:B------:R-:W-:Y:S04]  /*5980*/  @!UP0 USEL UR4, UR5, UR4, !UP2 ;  /* 0x0000000405048287 */ /* 0x000fe8000d000000 */
[----:B------:R-:W-:Y:S02]  /*5990*/  @!UP0 UIMAD UR9, UR9, UR10, UR4 ;  /* 0x0000000a090982a4 */ /* 0x000fe4000f8e0204 */
[----:B------:R-:W-:Y:S02]  /*59a0*/  @!UP0 UIADD3 UR10, UPT, UPT, UR11, -UR4, URZ ;  /* 0x800000040b0a8290 */ /* 0x000fe4000fffe0ff */
[----:B------:R-:W-:Y:S02]  /*59b0*/  UIMAD UR4, UR58, UR7, UR36 ;  /* 0x000000073a0472a4 */ /* 0x000fe4000f8e0224 */
[----:B------:R-:W-:Y:S03]  /*59c0*/  @!UP0 UIMAD UR8, UR10, UR39, UR5 ;  /* 0x000000270a0882a4 */ /* 0x000fe6000f8e0205 */
[----:B------:R-:W-:Y:S02]  /*59d0*/  @!UP0 UMOV UR5, UR9 ;  /* 0x0000000900058c82 */ /* 0x000fe40008000000 */
[----:B------:R-:W-:Y:S02]  /*59e0*/  UIMAD UR37, UR5, UR48, UR6 ;  /* 0x00000030052572a4 */ /* 0x000fe4000f8e0206 */
[----:B------:R-:W-:Y:S11]  /*59f0*/  UIMAD UR36, UR8, UR58, UR4 ;  /* 0x0000003a082472a4 */ /* 0x000ff6000f8e0204 */
[----:B------:R-:W-:Y:S01]  /*5a00*/  @!UPT UIADD3 URZ, UPT, UPT, URZ, URZ, URZ ;  /* 0x000000fffffff290 */ /* 0x000fe2000fffe0ff */
.L_x_189:
[----:B------:R-:W-:Y:S01]  /*5a10*/  UISETP.NE.AND UP0, UPT, UR38, 0x1, UPT ;  /* 0x000000012600788c */ /* 0x000fe2000bf05270 */
[----:B------:R-:W-:Y:S01]  /*5a20*/  @P0 SHF.R.U32.HI R4, RZ, 0x10, R5 ;  /* 0x00000010ff040819 */ /* 0x000fe20000011605 */
[----:B------:R-:W-:Y:S01]  /*5a30*/  USHF.L.U32 UR41, UR24, 0x7, URZ ;  /* 0x0000000718297899 */ /* 0x000fe200080006ff */
[----:B------:R-:W-:Y:S02]  /*5a40*/  BSSY.RECONVERGENT B6, `(.L_x_190) ;  /* 0x0000034000067945 */ /* 0x000fe40003800200 */
[----:B------:R-:W-:Y:S02]  /*5a50*/  @P0 R2UR UR63, R4 ;  /* 0x00000000043f02ca */ /* 0x000fe400000e0000 */
[----:B------:R-:W-:Y:S04]  /*5a60*/  LOP3.LUT P0, RZ, R76, 0x1b0, RZ, 0xc0, !PT ;  /* 0x000001b04cff7812 */ /* 0x000fe8000780c0ff */
[----:B------:R-:W1:Y:S01]  /*5a70*/  @!UP0 LDCU.128 UR12, c[0x0][0xc10] ;  /* 0x00018200ff0c87ac */ /* 0x000e620008000c00 */
[----:B------:R-:W2:Y:S01]  /*5a80*/  @!UP0 LDCU UR5, c[0x0][0xc0c] ;  /* 0x00018180ff0587ac */ /* 0x000ea20008000800 */
[----:B------:R-:W3:Y:S01]  /*5a90*/  @!UP0 LDCU UR10, c[0x0][0xc20] ;  /* 0x00018400ff0a87ac */ /* 0x000ee20008000800 */
[----:B-1----:R-:W-:Y:S02]  /*5aa0*/  UIMAD.WIDE.U32 UR8, UR37, UR12, URZ ;  /* 0x0000000c250872a5 */ /* 0x002fe4000f8e00ff */
[----:B------:R-:W-:Y:S02]  /*5ab0*/  UIMAD.WIDE.U32 UR6, UR36, UR15, URZ ;  /* 0x0000000f240672a5 */ /* 0x000fe4000f8e00ff */
[----:B------:R-:W-:Y:S03]  /*5ac0*/  @!UP0 UISETP.NE.AND UP1, UPT, UR14, 0x1, UPT ;  /* 0x000000010e00888c */ /* 0x000fe6000bf25270 */
[----:B------:R-:W-:Y:S01]  /*5ad0*/  @!UP0 UMOV UR4, UR9 ;  /* 0x0000000900048c82 */ /* 0x000fe20008000000 */
[----:B--2---:R-:W-:Y:S02]  /*5ae0*/  @!UP0 UISETP.NE.AND UP2, UPT, UR5, 0x1, UPT ;  /* 0x000000010500888c */ /* 0x004fe4000bf45270 */
[----:B------:R-:W-:Y:S01]  /*5af0*/  @!UP0 USHF.R.U32.HI UR4, URZ, UR13, UR4 ;  /* 0x0000000dff048299 */ /* 0x000fe20008011604 */
[----:B------:R-:W-:Y:S02]  /*5b00*/  @!UP0 UMOV UR6, UR7 ;  /* 0x0000000700068c82 */ /* 0x000fe40008000000 */
[----:B---3--:R-:W-:Y:S02]  /*5b10*/  @!UP0 USHF.R.U32.HI UR6, URZ, UR10, UR6 ;  /* 0x0000000aff068299 */ /* 0x008fe40008011606 */
[----:B------:R-:W-:Y:S02]  /*5b20*/  @!UP0 USEL UR7, UR37, UR4, !UP2 ;  /* 0x0000000425078287 */ /* 0x000fe4000d000000 */
[----:B------:R-:W-:Y:S04]  /*5b30*/  @!UP0 USEL UR6, UR36, UR6, !UP1 ;  /* 0x0000000624068287 */ /* 0x000fe8000c800000 */
[----:B------:R-:W-:Y:S02]  /*5b40*/  @!UP0 UIADD3 UR4, UPT, UPT, -UR7, UR6, URZ ;  /* 0x0000000607048290 */ /* 0x000fe4000fffe1ff */
[----:B------:R-:W-:Y:S02]  /*5b50*/  @!UP0 UIADD3 UR6, UPT, UPT, UR7, -UR6, URZ ;  /* 0x8000000607068290 */ /* 0x000fe4000fffe0ff */
[----:B------:R-:W-:Y:S02]  /*5b60*/  @!UP0 UIMAD UR37, UR4, UR5, UR37 ;  /* 0x00000005042582a4 */ /* 0x000fe4000f8e0225 */
[----:B------:R-:W-:Y:S01]  /*5b70*/  @!UP0 UIMAD UR36, UR6, UR14, UR36 ;  /* 0x0000000e062482a4 */ /* 0x000fe2000f8e0224 */
[----:B------:R-:W-:Y:S11]  /*5b80*/  @!P0 BRA `(.L_x_191) ;  /* 0x00000000007c8947 */ /* 0x000ff60003800000 */
[----:B------:R-:W1:Y:S01]  /*5b90*/  LDCU.64 UR8, c[0x4][0xb8] ;  /* 0x01001700ff0877ac */ /* 0x000e620008000a00 */
[----:B------:R-:W-:Y:S01]  /*5ba0*/  MOV R16, 0xc8 ;  /* 0x000000c800107802 */ /* 0x000fe20000000f00 */
[----:B------:R-:W-:Y:S02]  /*5bb0*/  HFMA2 R12, -RZ, RZ, 0, 5.9604644775390625e-08 ;  /* 0x00000001ff0c7431 */ /* 0x000fe400000001ff */
[----:B------:R-:W-:Y:S01]  /*5bc0*/  IMAD.MOV.U32 R8, RZ, RZ, 0x70 ;  /* 0x00000070ff087424 */ /* 0x000fe200078e00ff */
[----:B------:R2:W3:Y:S01]  /*5bd0*/  LDC.64 R14, c[0x4][R16] ;  /* 0x01000000100e7b82 */ /* 0x0004e20000000a00 */
[----:B------:R-:W4:Y:S01]  /*5be0*/  LDCU.64 UR6, c[0x4][0xc0] ;  /* 0x01001800ff0677ac */ /* 0x000f220008000a00 */
[----:B------:R-:W-:Y:S01]  /*5bf0*/  IMAD.MOV.U32 R13, RZ, RZ, RZ ;  /* 0x000000ffff0d7224 */ /* 0x000fe200078e00ff */
[----:B------:R-:W2:Y:S01]  /*5c00*/  LDCU.64 UR4, c[0x4][0x40] ;  /* 0x01000800ff0477ac */ /* 0x000ea20008000a00 */
[----:B-1----:R-:W-:Y:S01]  /*5c10*/  MOV R5, UR9 ;  /* 0x0000000900057c02 */ /* 0x002fe20008000f00 */
[----:B------:R-:W-:Y:S01]  /*5c20*/  IMAD.U32 R4, RZ, RZ, UR8 ;  /* 0x00000008ff047e24 */ /* 0x000fe2000f8e00ff */
[----:B----4-:R-:W-:Y:S01]  /*5c30*/  MOV R7, UR7 ;  /* 0x0000000700077c02 */ /* 0x010fe20008000f00 */
[----:B------:R-:W-:Y:S01]  /*5c40*/  IMAD.U32 R6, RZ, RZ, UR6 ;  /* 0x00000006ff067e24 */ /* 0x000fe2000f8e00ff */
[----:B--2---:R-:W-:Y:S01]  /*5c50*/  MOV R11, UR5 ;  /* 0x00000005000b7c02 */ /* 0x004fe20008000f00 */
[----:B------:R-:W-:Y:S02]  /*5c60*/  IMAD.U32 R10, RZ, RZ, UR4 ;  /* 0x00000004ff0a7e24 */ /* 0x000fe4000f8e00ff */
[----:B------:R-:W-:Y:S07]  /*5c70*/  LEPC R20, `(.L_x_192) ;  /* 0x000000001014794e */ /* 0x000fee0000000000 */
[----:B---3-5:R-:W-:Y:S05]  /*5c80*/  CALL.ABS.NOINC R14 ;  /* 0x000000000e007343 */ /* 0x028fea0003c00000 */
.L_x_192:
[----:B------:R-:W1:Y:S01]  /*5c90*/  LDCU.64 UR8, c[0x4][0xb8] ;  /* 0x01001700ff0877ac */ /* 0x000e620008000a00 */
[----:B------:R-:W2:Y:S01]  /*5ca0*/  LDC.64 R16, c[0x4][R16] ;  /* 0x0100000010107b82 */ /* 0x000ea20000000a00 */
[----:B------:R-:W-:Y:S02]  /*5cb0*/  HFMA2 R12, -RZ, RZ, 0, 5.9604644775390625e-08 ;  /* 0x00000001ff0c7431 */ /* 0x000fe400000001ff */
[----:B------:R-:W-:Y:S02]  /*5cc0*/  IMAD.MOV.U32 R8, RZ, RZ, 0x70 ;  /* 0x00000070ff087424 */ /* 0x000fe400078e00ff */
[----:B------:R-:W-:Y:S01]  /*5cd0*/  IMAD.MOV.U32 R13, RZ, RZ, RZ ;  /* 0x000000ffff0d7224 */ /* 0x000fe200078e00ff */
[----:B------:R-:W3:Y:S01]  /*5ce0*/  LDCU.64 UR6, c[0x4][0xc0] ;  /* 0x01001800ff0677ac */ /* 0x000ee20008000a00 */
[----:B------:R-:W4:Y:S01]  /*5cf0*/  LDCU.64 UR4, c[0x4][0x40] ;  /* 0x01000800ff0477ac */ /* 0x000f220008000a00 */
[----:B-1----:R-:W-:Y:S02]  /*5d00*/  MOV R4, UR8 ;  /* 0x0000000800047c02 */ /* 0x002fe40008000f00 */
[----:B------:R-:W-:Y:S02]  /*5d10*/  MOV R5, UR9 ;  /* 0x0000000900057c02 */ /* 0x000fe40008000f00 */
[----:B---3--:R-:W-:Y:S01]  /*5d20*/  MOV R7, UR7 ;  /* 0x0000000700077c02 */ /* 0x008fe20008000f00 */
[----:B------:R-:W-:Y:S01]  /*5d30*/  IMAD.U32 R6, RZ, RZ, UR6 ;  /* 0x00000006ff067e24 */ /* 0x000fe2000f8e00ff */
[----:B----4-:R-:W-:Y:S01]  /*5d40*/  MOV R11, UR5 ;  /* 0x00000005000b7c02 */ /* 0x010fe20008000f00 */
[----:B------:R-:W-:Y:S02]  /*5d50*/  IMAD.U32 R10, RZ, RZ, UR4 ;  /* 0x00000004ff0a7e24 */ /* 0x000fe4000f8e00ff */
[----:B------:R-:W-:Y:S07]  /*5d60*/  LEPC R20, `(.L_x_191) ;  /* 0x000000001014794e */ /* 0x000fee0000000000 */
[----:B--2---:R-:W-:Y:S05]  /*5d70*/  CALL.ABS.NOINC R16 ;  /* 0x0000000010007343 */ /* 0x004fea0003c00000 */
.L_x_191:
[----:B------:R-:W-:Y:S05]  /*5d80*/  BSYNC.RECONVERGENT B6 ;  /* 0x0000000000067941 */ /* 0x000fea0003800200 */
.L_x_190:
[----:B------:R-:W-:Y:S02]  /*5d90*/  R2UR UR6, R93 ;  /* 0x000000005d0672ca */ /* 0x000fe400000e0000 */
[----:B------:R-:W-:Y:S02]  /*5da0*/  R2UR UR5, R88 ;  /* 0x00000000580572ca */ /* 0x000fe400000e0000 */
[----:B------:R-:W-:Y:S02]  /*5db0*/  R2UR UR4, R87 ;  /* 0x00000000570472ca */ /* 0x000fe400000e0000 */
[----:B------:R-:W-:Y:S02]  /*5dc0*/  ISETP.NE.U32.AND P4, PT, R74, RZ, PT ;  /* 0x000000ff4a00720c */ /* 0x000fe40003f85070 */
[----:B------:R-:W-:Y:S02]  /*5dd0*/  ISETP.NE.U32.AND P2, PT, RZ, UR54, PT ;  /* 0x00000036ff007c0c */ /* 0x000fe4000bf45070 */
[----:B------:R-:W-:Y:S02]  /*5de0*/  ISETP.NE.AND.EX P4, PT, R75, RZ, PT, P4 ;  /* 0x000000ff4b00720c */ /* 0x000fe40003f85340 */
[----:B------:R-:W-:Y:S01]  /*5df0*/  ISETP.NE.AND.EX P2, PT, RZ, UR55, PT, P2 ;  /* 0x00000037ff007c0c */ /* 0x000fe2000bf45320 */
[----:B------:R-:W-:Y:S02]  /*5e00*/  UISETP.NE.AND UP2, UPT, UR6, URZ, UPT ;  /* 0x000000ff0600728c */ /* 0x000fe4000bf45270 */
[----:B------:R-:W-:Y:S04]  /*5e10*/  UISETP.NE.U32.AND UP0, UPT, UR5, URZ, UPT ;  /* 0x000000ff0500728c */ /* 0x000fe8000bf05070 */
[----:B------:R-:W-:Y:S01]  /*5e20*/  UISETP.NE.AND.EX UP1, UPT, UR4, URZ, UPT, UP0 ;  /* 0x000000ff0400728c */ /* 0x000fe2000bf25300 */
[----:B------:R-:W-:Y:S01]  /*5e30*/  PLOP3.LUT P1, PT, PT, PT, UP2, 0x80, 0x8 ;  /* 0x000000000008781c */ /* 0x000fe20003f2f028 */
[----:B------:R-:W-:Y:S03]  /*5e40*/  UPLOP3.LUT UP0, UPT, UPT, UPT, UPT, 0x40, 0x4 ;  /* 0x000000000004789c */ /* 0x000fe60003f0e870 */
[----:B------:R-:W-:Y:S06]  /*5e50*/  @UP2 UPLOP3.LUT UP0, UPT, UPT, UPT, UP1, 0x80, 0x8 ;  /* 0x000000000008289c */ /* 0x000fec0003f0f010 */
[----:B------:R-:W-:Y:S01]  /*5e60*/  PLOP3.LUT P0, PT, PT, PT, UP0, 0x80, 0x8 ;  /* 0x000000000008781c */ /* 0x000fe20003f0f008 */
[----:B------:R-:W-:Y:S01]  /*5e70*/  @!UPT UIADD3 URZ, UPT, UPT, URZ, URZ, URZ ;  /* 0x000000fffffff290 */ /* 0x000fe2000fffe0ff */
[----:B------:R-:W-:Y:S11]  /*5e80*/  BRA.U !UP1, `(.L_x_193) ;  /* 0x0000000109407547 */ /* 0x000ff6000b800000 */
[----:B------:R-:W-:Y:S01]  /*5e90*/  UISETP.NE.U32.AND UP0, UPT, UR54, URZ, UPT ;  /* 0x000000ff3600728c */ /* 0x000fe2000bf05070 */
[----:B------:R-:W-:Y:S01]  /*5ea0*/  R2UR UR6, R88 ;  /* 0x00000000580672ca */ /* 0x000fe200000e0000 */
[----:B------:R-:W1:Y:S01]  /*5eb0*/  LDCU.64 UR8, c[0x0][0x358] ;  /* 0x00006b00ff0877ac */ /* 0x000e620008000a00 */
[----:B------:R-:W-:Y:S02]  /*5ec0*/  HFMA2 R85, -RZ, RZ, 0, 5.9604644775390625e-08 ;  /* 0x00000001ff557431 */ /* 0x000fe400000001ff */
[----:B------:R-:W-:Y:S01]  /*5ed0*/  IMAD.MOV.U32 R0, RZ, RZ, 0x1 ;  /* 0x00000001ff007424 */ /* 0x000fe200078e00ff */
[----:B------:R-:W-:Y:S06]  /*5ee0*/  UISETP.NE.AND.EX UP0, UPT, UR55, URZ, UPT, UP0 ;  /* 0x000000ff3700728c */ /* 0x000fec000bf05300 */
[----:B------:R-:W-:Y:S05]  /*5ef0*/  PLOP3.LUT P3, PT, PT, PT, UP0, 0x80, 0x8 ;  /* 0x000000000008781c */ /* 0x000fea0003f6f008 */
[----:B------:R-:W2:Y:S01]  /*5f00*/  @UP0 LDCU.64 UR4, c[0x0][0x988] ;  /* 0x00013100ff0407ac */ /* 0x000ea20008000a00 */
[----:B------:R-:W-:Y:S07]  /*5f10*/  @UP0 UIMAD UR6, UR52, UR6, URZ ;  /* 0x00000006340602a4 */ /* 0x000fee000f8e02ff */
[----:B------:R-:W-:Y:S01]  /*5f20*/  @!P3 PRMT R85, R0, 0x7610, R85 ;  /* 0x000076100055b816 */ /* 0x000fe20000000055 */
[----:B--2---:R-:W-:Y:S06]  /*5f30*/  @UP0 UIMAD.WIDE UR4, UR6, 0x4, UR4 ;  /* 0x00000004060408a5 */ /* 0x004fec000f8e0204 */
[----:B------:R-:W-:Y:S02]  /*5f40*/  IMAD.U32 R4, RZ, RZ, UR4 ;  /* 0x00000004ff047e24 */ /* 0x000fe4000f8e00ff */
[----:B------:R-:W-:Y:S03]  /*5f50*/  IMAD.U32 R5, RZ, RZ, UR5 ;  /* 0x00000005ff057e24 */ /* 0x000fe6000f8e00ff */
[----:B------:R-:W2:Y:S02]  /*5f60*/  @!UP0 LDCU UR4, c[0x0][0x980] ;  /* 0x00013000ff0487ac */ /* 0x000ea40008000800 */
[----:B-1---5:R1:W5:Y:S02]  /*5f70*/  @P3 LDG.E R41, desc[UR8][R4.64] ;  /* 0x0000000804293981 */ /* 0x022364000c1e1900 */
[----:B-12---:R-:W-:Y:S02]  /*5f80*/  @!P3 MOV R41, UR4 ;  /* 0x000000040029bc02 */ /* 0x006fe40008000f00 */
.L_x_193:
[----:B------:R-:W-:Y:S05]  /*5f90*/  @!P4 BRA `(.L_x_194) ;  /* 0x000000000024c947 */ /* 0x000fea0003800000 */
[----:B------:R-:W-:Y:S01]  /*5fa0*/  ISETP.NE.U32.AND P3, PT, R72, RZ, PT ;  /* 0x000000ff4800720c */ /* 0x000fe20003f65070 */
[----:B------:R-:W1:Y:S03]  /*5fb0*/  LDCU.64 UR4, c[0x0][0x358] ;  /* 0x00006b00ff0477ac */ /* 0x000e660008000a00 */
[----:B------:R-:W-:Y:S11]  /*5fc0*/  ISETP.NE.AND.EX P3, PT, R73, RZ, PT, P3 ;  /* 0x000000ff4900720c */ /* 0x000ff60003f65330 */
[----:B------:R-:W-:Y:S02]  /*5fd0*/  @!UPT UIADD3 URZ, UPT, UPT, URZ, URZ, URZ ;  /* 0x000000fffffff290 */ /* 0x000fe4000fffe0ff */
[----:B------:R-:W2:Y:S01]  /*5fe0*/  @P3 LDC.64 R4, c[0x0][0x9a8] ;  /* 0x00026a00ff043b82 */ /* 0x000ea20000000a00 */
[----:B------:R-:W-:Y:S04]  /*5ff0*/  @P3 IMAD R0, R74, UR52, RZ ;  /* 0x000000344a003c24 */ /* 0x000fe8000f8e02ff */
[----:B--2---:R-:W-:Y:S05]  /*6000*/  @P3 IMAD.WIDE R4, R0, 0x4, R4 ;  /* 0x0000000400043825 */ /* 0x004fea00078e0204 */
[----:B-1---5:R1:W5:Y:S02]  /*6010*/  @P3 LDG.E R38, desc[UR4][R4.64] ;  /* 0x0000000404263981 */ /* 0x022364000c1e1900 */
[----:B-1----:R-:W2:Y:S02]  /*6020*/  @!P3 LDC R38, c[0x0][0x9a0] ;  /* 0x00026800ff26bb82 */ /* 0x002ea40000000800 */
.L_x_194:
[----:B-----5:R-:W-:Y:S01]  /*6030*/  FSETP.NEU.AND P3, PT, R41, RZ, PT ;  /* 0x000000ff2900720b */ /* 0x020fe20003f6d000 */
[----:B------:R-:W1:Y:S01]  /*6040*/  LDCU.128 UR12, c[0x0][0xb90] ;  /* 0x00017200ff0c77ac */ /* 0x000e620008000c00 */
[----:B------:R-:W-:Y:S01]  /*6050*/  SEL R3, RZ, 0xffffffff, P2 ;  /* 0xffffffffff037807 */ /* 0x000fe20001000000 */
[----:B------:R-:W-:Y:S01]  /*6060*/  BSSY B1, `(.L_x_195) ;  /* 0x0000057000017945 */ /* 0x000fe20003800000 */
[----:B------:R-:W-:Y:S01]  /*6070*/  @P1 LOP3.LUT P2, RZ, R85, 0xff, RZ, 0xc0, !PT ;  /* 0x000000ff55ff1812 */ /* 0x000fe2000784c0ff */
[----:B------:R-:W-:Y:S01]  /*6080*/  IMAD.MOV.U32 R58, RZ, RZ, 0x1 ;  /* 0x00000001ff3a7424 */ /* 0x000fe200078e00ff */
[----:B------:R-:W-:Y:S01]  /*6090*/  @P1 SEL R0, RZ, 0xffffffff, P3 ;  /* 0xffffffffff001807 */ /* 0x000fe20001800000 */
[----:B------:R-:W-:Y:S01]  /*60a0*/  IMAD.IADD R39, R37, 0x1, R2 ;  /* 0x0000000125277824 */ /* 0x000fe200078e0202 */
[----:B------:R-:W-:Y:S01]  /*60b0*/  LOP3.LUT R81, R81, 0x1, RZ, 0x3c, !PT ;  /* 0x0000000151517812 */ /* 0x000fe200078e3cff */
[----:B------:R-:W3:Y:S01]  /*60c0*/  LDCU UR11, c[0x0][0xba0] ;  /* 0x00017400ff0b77ac */ /* 0x000ee20008000800 */
[----:B------:R-:W-:Y:S01]  /*60d0*/  @P0 SEL R0, R3, R0, !P2 ;  /* 0x0000000003000207 */ /* 0x000fe20005000000 */
[----:B------:R-:W-:Y:S01]  /*60e0*/  IMAD R102, R83, -0x10, R95 ;  /* 0xfffffff053667824 */ /* 0x000fe200078e025f */
[----:B------:R-:W-:Y:S01]  /*60f0*/  LEA R56, R36, UR49, 0x3 ;  /* 0x0000003124387c11 */ /* 0x000fe2000f8e18ff */
[----:B------:R-:W-:Y:S01]  /*6100*/  USHF.L.U32 UR8, UR51, 0x7, URZ ;  /* 0x0000000733087899 */ /* 0x000fe200080006ff */
[----:B------:R-:W-:Y:S01]  /*6110*/  @P1 LOP3.LUT R0, R0, 0x1, RZ, 0xc0, !PT ;  /* 0x0000000100001812 */ /* 0x000fe200078ec0ff */
[----:B------:R-:W-:Y:S01]  /*6120*/  IMAD.MOV.U32 R57, RZ, RZ, RZ ;  /* 0x000000ffff397224 */ /* 0x000fe200078e00ff */
[----:B------:R-:W-:Y:S02]  /*6130*/  R2UR UR4, R91 ;  /* 0x000000005b0472ca */ /* 0x000fe400000e0000 */
[----:B------:R-:W-:Y:S02]  /*6140*/  CS2R R70, SRZ ;  /* 0x0000000000467805 */ /* 0x000fe4000001ff00 */
[----:B------:R-:W-:Y:S01]  /*6150*/  ISETP.NE.U32.OR P5, PT, R0, 0x1, !P1 ;  /* 0x000000010000780c */ /* 0x000fe20004fa5470 */
[----:B------:R-:W-:Y:S01]  /*6160*/  IMAD.U32 R99, RZ, RZ, UR8 ;  /* 0x00000008ff637e24 */ /* 0x000fe2000f8e00ff */
[----:B------:R-:W-:Y:S02]  /*6170*/  R2UR UR6, R90 ;  /* 0x000000005a0672ca */ /* 0x000fe400000e0000 */
[----:B------:R-:W-:Y:S02]  /*6180*/  CS2R R68, SRZ ;  /* 0x0000000000447805 */ /* 0x000fe4000001ff00 */
[----:B------:R-:W-:Y:S02]  /*6190*/  R2UR UR10, R92 ;  /* 0x000000005c0a72ca */ /* 0x000fe400000e0000 */
[----:B------:R-:W-:Y:S02]  /*61a0*/  CS2R R62, SRZ ;  /* 0x00000000003e7805 */ /* 0x000fe4000001ff00 */
[----:B------:R-:W-:Y:S02]  /*61b0*/  R2UR UR9, R89 ;  /* 0x00000000590972ca */ /* 0x000fe400000e0000 */
[----:B------:R-:W-:Y:S02]  /*61c0*/  CS2R R60, SRZ ;  /* 0x00000000003c7805 */ /* 0x000fe4000001ff00 */
[----:B------:R-:W-:Y:S02]  /*61d0*/  PLOP3.LUT P2, PT, PT, PT, UP1, 0x80, 0x8 ;  /* 0x000000000008781c */ /* 0x000fe40003f4f018 */
[----:B------:R-:W-:Y:S02]  /*61e0*/  CS2R R54, SRZ ;  /* 0x0000000000367805 */ /* 0x000fe4000001ff00 */
[----:B------:R-:W-:Y:S01]  /*61f0*/  LOP3.LUT P4, R100, R85, 0xff, RZ, 0xc0, !PT ;  /* 0x000000ff55647812 */ /* 0x000fe2000788c0ff */
[----:B------:R-:W-:Y:S01]  /*6200*/  UIMAD.WIDE.U32 UR4, UR8, UR4, URZ ;  /* 0x00000004080472a5 */ /* 0x000fe2000f8e00ff */
[----:B------:R-:W-:Y:S02]  /*6210*/  SEL R4, RZ, 0xffffffff, P3 ;  /* 0xffffffffff047807 */ /* 0x000fe40001800000 */
[----:B------:R-:W-:Y:S02]  /*6220*/  CS2R R52, SRZ ;  /* 0x0000000000347805 */ /* 0x000fe4000001ff00 */
[----:B------:R-:W-:Y:S01]  /*6230*/  @P5 SHF.L.U32 R0, R81, 0x1f, RZ ;  /* 0x0000001f51005819 */ /* 0x000fe200000006ff */
[----:B------:R-:W-:Y:S01]  /*6240*/  USHF.R.U32.HI UR5, URZ, UR6, UR5 ;  /* 0x00000006ff057299 */ /* 0x000fe20008011605 */
[----:B------:R-:W-:Y:S01]  /*6250*/  P2R R101, PR, RZ, 0x20 ;  /* 0x00000020ff657803 */ /* 0x000fe20000000000 */
[----:B------:R-:W-:Y:S01]  /*6260*/  UISETP.NE.AND UP0, UPT, UR10, 0x1, UPT ;  /* 0x000000010a00788c */ /* 0x000fe2000bf05270 */
[----:B------:R4:W2:Y:S01]  /*6270*/  @P5 SYNCS.PHASECHK.TRANS64.TRYWAIT P1, [UR49+0x60], R0 ;  /* 0x00006000ff0055a7 */ /* 0x0008a20008021131 */
[----:B------:R-:W-:Y:S02]  /*6280*/  CS2R R50, SRZ ;  /* 0x0000000000327805 */ /* 0x000fe4000001ff00 */
[----:B------:R-:W-:Y:S01]  /*6290*/  CS2R R48, SRZ ;  /* 0x0000000000307805 */ /* 0x000fe2000001ff00 */
[----:B------:R-:W-:Y:S01]  /*62a0*/  USEL UR5, UR8, UR5, !UP0 ;  /* 0x0000000508057287 */ /* 0x000fe2000c000000 */
[----:B------:R-:W-:Y:S01]  /*62b0*/  @P2 SEL R4, R3, R4, !P4 ;  /* 0x0000000403042207 */ /* 0x000fe20006000000 */
[----:B------:R-:W-:Y:S03]  /*62c0*/  UISETP.NE.AND UP0, UPT, UR9, 0x1, UPT ;  /* 0x000000010900788c */ /* 0x000fe6000bf05270 */
[----:B------:R-:W-:Y:S01]  /*62d0*/  LOP3.LUT R4, R4, 0x1, RZ, 0xc0, !PT ;  /* 0x0000000104047812 */ /* 0x000fe200078ec0ff */
[----:B------:R-:W-:Y:S02]  /*62e0*/  IMAD R6, RZ, RZ, -UR5 ;  /* 0x80000005ff067e24 */ /* 0x000fe4000f8e02ff */
[----:B------:R-:W-:Y:S02]  /*62f0*/  IMAD.U32 R98, RZ, RZ, UR5 ;  /* 0x00000005ff627e24 */ /* 0x000fe4000f8e00ff */
[----:B------:R-:W-:Y:S01]  /*6300*/  IMAD R99, R6, UR10, R99 ;  /* 0x0000000a06637c24 */ /* 0x000fe2000f8e0263 */
[----:B----4-:R-:W-:Y:S04]  /*6310*/  SHF.L.U32 R0, R80, 0x1f, RZ ;  /* 0x0000001f50007819 */ /* 0x010fe800000006ff */
[----:B------:R4:W4:Y:S01]  /*6320*/  SYNCS.PHASECHK.TRANS64.TRYWAIT P0, [R56+URZ+0xc0], R0 ;  /* 0x0000c000380075a7 */ /* 0x00092200080011ff */
[----:B-1----:R-:W-:Y:S07]  /*6330*/  UIMAD.WIDE.U32 UR6, UR5, UR12, URZ ;  /* 0x0000000c050672a5 */ /* 0x002fee000f8e00ff */
[----:B------:R-:W-:Y:S02]  /*6340*/  UMOV UR4, UR7 ;  /* 0x0000000700047c82 */ /* 0x000fe40008000000 */
[----:B------:R-:W-:Y:S04]  /*6350*/  USHF.R.U32.HI UR4, URZ, UR13, UR4 ;  /* 0x0000000dff047299 */ /* 0x000fe80008011604 */
[----:B------:R-:W-:Y:S02]  /*6360*/  USEL UR4, UR5, UR4, !UP0 ;  /* 0x0000000405047287 */ /* 0x000fe4000c000000 */
[----:B------:R-:W-:Y:S02]  /*6370*/  UISETP.NE.AND UP0, UPT, UR14, 0x1, UPT ;  /* 0x000000010e00788c */ /* 0x000fe4000bf05270 */
[----:B------:R-:W-:Y:S02]  /*6380*/  UIMAD.WIDE.U32 UR6, UR4, UR15, URZ ;  /* 0x0000000f040672a5 */ /* 0x000fe4000f8e00ff */
[----:B------:R-:W-:Y:S02]  /*6390*/  IMAD.U32 R97, RZ, RZ, UR4 ;  /* 0x00000004ff617e24 */ /* 0x000fe4000f8e00ff */
[----:B------:R-:W-:Y:S01]  /*63a0*/  PLOP3.LUT P2, PT, PT, PT, UP0, 0x80, 0x8 ;  /* 0x000000000008781c */ /* 0x000fe20003f4f008 */
[----:B------:R-:W-:Y:S02]  /*63b0*/  IMAD R5, RZ, RZ, -UR4 ;  /* 0x80000004ff057e24 */ /* 0x000fe4000f8e02ff */
[----:B------:R-:W-:Y:S01]  /*63c0*/  UMOV UR6, UR7 ;  /* 0x0000000700067c82 */ /* 0x000fe20008000000 */
[----:B------:R-:W-:Y:S01]  /*63d0*/  IMAD.U32 R96, RZ, RZ, UR4 ;  /* 0x00000004ff607e24 */ /* 0x000fe2000f8e00ff */
[----:B---3--:R-:W-:Y:S01]  /*63e0*/  USHF.R.U32.HI UR6, URZ, UR11, UR6 ;  /* 0x0000000bff067299 */ /* 0x008fe20008011606 */
[----:B------:R-:W-:Y:S05]  /*63f0*/  IMAD R98, R5, UR9, R98 ;  /* 0x0000000905627c24 */ /* 0x000fea000f8e0262 */
[----:B------:R-:W-:Y:S02]  /*6400*/  SEL R97, R97, UR6, !P2 ;  /* 0x0000000661617c07 */ /* 0x000fe4000d000000 */
[----:B------:R-:W-:Y:S03]  /*6410*/  ISETP.NE.U32.AND P2, PT, R4, 0x1, PT ;  /* 0x000000010400780c */ /* 0x000fe60003f45070 */
[----:B------:R-:W-:Y:S01]  /*6420*/  IMAD.MOV R3, RZ, RZ, -R97 ;  /* 0x000000ffff037224 */ /* 0x000fe200078e0a61 */
[----:B------:R-:W-:Y:S03]  /*6430*/  P2R R59, PR, RZ, 0x4 ;  /* 0x00000004ff3b7803 */ /* 0x000fe60000000000 */
[----:B------:R-:W-:Y:S01]  /*6440*/  IMAD R96, R3, UR14, R96 ;  /* 0x0000000e03607c24 */ /* 0x000fe2000f8e0260 */
[----:B--2---:R-:W-:Y:S01]  /*6450*/  @P5 SEL R58, RZ, 0x1, !P1 ;  /* 0x00000001ff3a5807 */ /* 0x004fe20004800000 */
[----:B------:R-:W-:Y:S06]  /*6460*/  @!P5 BRA `(.L_x_196) ;  /* 0x000000000058d947 */ /* 0x000fec0003800000 */
[----:B------:R-:W-:Y:S01]  /*6470*/  IMAD.MOV.U32 R71, RZ, RZ, RZ ;  /* 0x000000ffff477224 */ /* 0x000fe200078e00ff */
[----:B------:R-:W-:Y:S01]  /*6480*/  ISETP.NE.AND P1, PT, R58, RZ, PT ;  /* 0x000000ff3a00720c */ /* 0x000fe20003f25270 */
[----:B------:R-:W-:Y:S01]  /*6490*/  BSSY B0, `(.L_x_197) ;  /* 0x000000c000007945 */ /* 0x000fe20003800000 */
[----:B------:R-:W-:Y:S02]  /*64a0*/  CS2R R50, SRZ ;  /* 0x0000000000327805 */ /* 0x000fe4000001ff00 */
[----:B------:R-:W-:Y:S02]  /*64b0*/  CS2R R48, SRZ ;  /* 0x0000000000307805 */ /* 0x000fe4000001ff00 */
[----:B------:R-:W-:Y:S02]  /*64c0*/  CS2R R54, SRZ ;  /* 0x0000000000367805 */ /* 0x000fe4000001ff00 */
[----:B------:R-:W-:Y:S02]  /*64d0*/  CS2R R52, SRZ ;  /* 0x0000000000347805 */ /* 0x000fe4000001ff00 */
[----:B------:R-:W-:Y:S02]  /*64e0*/  CS2R R62, SRZ ;  /* 0x00000000003e7805 */ /* 0x000fe4000001ff00 */
[----:B------:R-:W-:Y:S02]  /*64f0*/  CS2R R60, SRZ ;  /* 0x00000000003c7805 */ /* 0x000fe4000001ff00 */
[----:B------:R-:W-:Y:S01]  /*6500*/  CS2R R68, SRZ ;  /* 0x0000000000447805 */ /* 0x000fe2000001ff00 */
[----:B------:R-:W-:Y:S06]  /*6510*/  @P1 BRA `(.L_x_198) ;  /* 0x00000000000c1947 */ /* 0x000fec0003800000 */
[----:B------:R-:W-:Y:S04]  /*6520*/  SHF.L.U32 R3, R81, 0x1f, RZ ;  /* 0x0000001f51037819 */ /* 0x000fe800000006ff */
[----:B------:R-:W1:Y:S02]  /*6530*/  SYNCS.PHASECHK.TRANS64.TRYWAIT P1, [UR49+0x60], R3 ;  /* 0x00006003ff0075a7 */ /* 0x000e640008021131 */
[----:B-1----:R-:W-:Y:S05]  /*6540*/  @!P1 BRA `(.L_x_199) ;  /* 0x0000003c00689947 */ /* 0x002fea0003800000 */
.L_x_198:
[----:B------:R-:W-:Y:S05]  /*6550*/  BSYNC B0 ;  /* 0x0000000000007941 */ /* 0x000fea0003800000 */
.L_x_197:
[----:B------:R-:W-:Y:S01]  /*6560*/  ISETP.NE.AND P1, PT, R59, RZ, PT ;  /* 0x000000ff3b00720c */ /* 0x000fe20003f25270 */
[----:B------:R-:W-:Y:S11]  /*6570*/  HFMA2 R57, -RZ, RZ, 0, 5.9604644775390625e-08 ;  /* 0x00000001ff397431 */ /* 0x000ff600000001ff */
[----:B------:R-:W-:Y:S01]  /*6580*/  @!UPT UIADD3 URZ, UPT, UPT, URZ, URZ, URZ ;  /* 0x000000fffffff290 */ /* 0x000fe2000fffe0ff */
[----:B------:R2:W3:Y:S04]  /*6590*/  @P1 LDS.128 R48, [R82] ;  /* 0x0000000052301984 */ /* 0x0004e80000000c00 */
[----:B------:R2:W1:Y:S04]  /*65a0*/  @P1 LDS.128 R52, [R95+0x10] ;  /* 0x000010005f341984 */ /* 0x0004680000000c00 */
[----:B------:R2:W1:Y:S04]  /*65b0*/  @P1 LDS.128 R60, [R94+0x20] ;  /* 0x000020005e3c1984 */ /* 0x0004680000000c00 */
[----:B------:R2:W1:Y:S02]  /*65c0*/  @P1 LDS.128 R68, [R102+0x30] ;  /* 0x0000300066441984 */ /* 0x0004640000000c00 */
.L_x_196:
[----:B------:R-:W-:Y:S05]  /*65d0*/  BSYNC B1 ;  /* 0x0000000000017941 */ /* 0x000fea0003800000 */
.L_x_195:
[----:B-1----:R-:W-:Y:S04]  /*65e0*/  SHF.R.U32.HI R2, RZ, 0x15, R39 ;  /* 0x00000015ff027819 */ /* 0x002fe80000011627 */
[----:B------:R-:W-:Y:S01]  /*65f0*/  LOP3.LUT P1, RZ, R2, 0x3, R86, 0x48, !PT ;  /* 0x0000000302ff7812 */ /* 0x000fe20007824856 */
[----:B------:R-:W-:Y:S01]  /*6600*/  @!UPT UIADD3 URZ, UPT, UPT, URZ, URZ, URZ ;  /* 0x000000fffffff290 */ /* 0x000fe2000fffe0ff */
[----:B----4-:R-:W-:Y:S11]  /*6610*/  @P0 BRA `(.L_x_200) ;  /* 0x0000000000080947 */ /* 0x010ff60003800000 */
[----:B------:R-:W1:Y:S02]  /*6620*/  SYNCS.PHASECHK.TRANS64.TRYWAIT P0, [R56+URZ+0xc0], R0 ;  /* 0x0000c000380075a7 */ /* 0x000e6400080011ff */
[----:B-1----:R-:W-:Y:S05]  /*6630*/  @!P0 BRA `(.L_x_201) ;  /* 0x0000003c00448947 */ /* 0x002fea0003800000 */
.L_x_200:
[----:B------:R-:W-:Y:S05]  /*6640*/  @!P1 BRA `(.L_x_202) ;  /* 0x0000000000409947 */ /* 0x000fea0003800000 */
[----:B------:R-:W4:Y:S01]  /*6650*/  LDCU.64 UR8, c[0x4][0xa8] ;  /* 0x01001500ff0877ac */ /* 0x000f220008000a00 */
[----:B------:R-:W-:Y:S01]  /*6660*/  MOV R3, 0xc8 ;  /* 0x000000c800037802 */ /* 0x000fe20000000f00 */
[----:B------:R-:W-:Y:S02]  /*6670*/  HFMA2 R12, -RZ, RZ, 0, 5.9604644775390625e-08 ;  /* 0x00000001ff0c7431 */ /* 0x000fe400000001ff */
[----:B------:R-:W-:Y:S02]  /*6680*/  IMAD.MOV.U32 R8, RZ, RZ, 0x192 ;  /* 0x00000192ff087424 */ /* 0x000fe400078e00ff */
[----:B------:R-:W-:Y:S01]  /*6690*/  IMAD.MOV.U32 R13, RZ, RZ, RZ ;  /* 0x000000ffff0d7224 */ /* 0x000fe200078e00ff */
[----:B------:R-:W5:Y:S01]  /*66a0*/  LDCU.64 UR6, c[0x4][0xb0] ;  /* 0x01001600ff0677ac */ /* 0x000f620008000a00 */
[----:B------:R-:W1:Y:S01]  /*66b0*/  LDC.64 R2, c[0x4][R3] ;  /* 0x0100000003027b82 */ /* 0x000e620000000a00 */
[----:B------:R-:W2:Y:S01]  /*66c0*/  LDCU.64 UR4, c[0x4][0x48] ;  /* 0x01000900ff0477ac */ /* 0x000ea20008000a00 */
[----:B----4-:R-:W-:Y:S01]  /*66d0*/  MOV R5, UR9 ;  /* 0x0000000900057c02 */ /* 0x010fe20008000f00 */
[----:B------:R-:W-:Y:S01]  /*66e0*/  IMAD.U32 R4, RZ, RZ, UR8 ;  /* 0x00000008ff047e24 */ /* 0x000fe2000f8e00ff */
[----:B-----5:R-:W-:Y:S01]  /*66f0*/  MOV R7, UR7 ;  /* 0x0000000700077c02 */ /* 0x020fe20008000f00 */
[----:B------:R-:W-:Y:S01]  /*6700*/  IMAD.U32 R6, RZ, RZ, UR6 ;  /* 0x00000006ff067e24 */ /* 0x000fe2000f8e00ff */
[----:B--2---:R-:W-:Y:S01]  /*6710*/  MOV R11, UR5 ;  /* 0x00000005000b7c02 */ /* 0x004fe20008000f00 */
[----:B------:R-:W-:Y:S02]  /*6720*/  IMAD.U32 R10, RZ, RZ, UR4 ;  /* 0x00000004ff0a7e24 */ /* 0x000fe4000f8e00ff */
[----:B------:R-:W-:Y:S07]  /*6730*/  LEPC R20, `(.L_x_202) ;  /* 0x000000001014794e */ /* 0x000fee0000000000 */
[----:B-1-3--:R-:W-:Y:S05]  /*6740*/  CALL.ABS.NOINC R2 ;  /* 0x0000000002007343 */ /* 0x00afea0003c00000 */
.L_x_202:
[----:B------:R-:W-:Y:S05]  /*6750*/  WARPSYNC.ALL ;  /* 0x0000000000007948 */ /* 0x000fea0003800000 */
[----:B------:R-:W-:Y:S01]  /*6760*/  R2UR UR4, R39 ;  /* 0x00000000270472ca */ /* 0x000fe200000e0000 */
[--C-:B---3--:R-:W-:Y:S01]  /*6770*/  HADD2.F32 R3, -RZ, R48.reuse.H0_H0 ;  /* 0x20000030ff037230 */ /* 0x108fe20000004100 */
[----:B------:R-:W-:Y:S01]  /*6780*/  ISETP.NE.AND P0, PT, R84, RZ, PT ;  /* 0x000000ff5400720c */ /* 0x000fe20003f05270 */
[--C-:B------:R-:W-:Y:S01]  /*6790*/  HADD2.F32 R40, -RZ, R49.reuse.H0_H0 ;  /* 0x20000031ff287230 */ /* 0x100fe20000004100 */
[----:B------:R-:W-:Y:S01]  /*67a0*/  BSSY.RECONVERGENT B0, `(.L_x_203) ;  /* 0x0000089000007945 */ /* 0x000fe20003800200 */
[----:B------:R-:W-:Y:S08]  /*67b0*/  HADD2.F32 R42, -RZ, R49.H1_H1 ;  /* 0x30000031ff2a7230 */ /* 0x000ff00000004100 */
[----:B------:R-:W1:Y:S02]  /*67c0*/  LDTM.x32 R4, tmem[UR4] ;  /* 0x00000004000479ee */ /* 0x000e6400082c0000 */
[C---:B-1----:R-:W-:Y:S01]  /*67d0*/  FMUL R0, R38.reuse, R4 ;  /* 0x0000000426007220 */ /* 0x042fe20000400000 */
[----:B------:R-:W-:Y:S02]  /*67e0*/  HADD2.F32 R4, -RZ, R48.H1_H1 ;  /* 0x30000030ff047230 */ /* 0x000fe40000004100 */
[C---:B------:R-:W-:Y:S01]  /*67f0*/  FMUL R2, R38.reuse, R5 ;  /* 0x0000000526027220 */ /* 0x040fe20000400000 */
[C---:B------:R-:W-:Y:S01]  /*6800*/  FMUL R7, R38.reuse, R7 ;  /* 0x0000000726077220 */ /* 0x040fe20000400000 */
[C---:B------:R-:W-:Y:S01]  /*6810*/  FFMA R0, R41.reuse, R3, R0 ;  /* 0x0000000329007223 */ /* 0x040fe20000000000 */
[C---:B------:R-:W-:Y:S01]  /*6820*/  FMUL R3, R38.reuse, R6 ;  /* 0x0000000626037220 */ /* 0x040fe20000400000 */
[C---:B------:R-:W-:Y:S01]  /*6830*/  FFMA R2, R41.reuse, R4, R2 ;  /* 0x0000000429027223 */ /* 0x040fe20000000002 */
[C---:B------:R-:W-:Y:S01]  /*6840*/  FMUL R4, R38.reuse, R8 ;  /* 0x0000000826047220 */ /* 0x040fe20000400000 */
[C---:B------:R-:W-:Y:S01]  /*6850*/  FMUL R8, R38.reuse, R12 ;  /* 0x0000000c26087220 */ /* 0x040fe20000400000 */
[C---:B------:R-:W-:Y:S01]  /*6860*/  FFMA R3, R41.reuse, R40, R3 ;  /* 0x0000002829037223 */ /* 0x040fe20000000003 */
[C---:B------:R-:W-:Y:S01]  /*6870*/  FMUL R12, R38.reuse, R16 ;  /* 0x00000010260c7220 */ /* 0x040fe20000400000 */
[C---:B------:R-:W-:Y:S01]  /*6880*/  FMUL R16, R38.reuse, R20 ;  /* 0x0000001426107220 */ /* 0x040fe20000400000 */
[C---:B------:R-:W-:Y:S01]  /*6890*/  FMUL R20, R38.reuse, R24 ;  /* 0x0000001826147220 */ /* 0x040fe20000400000 */
[C---:B------:R-:W-:Y:S01]  /*68a0*/  FMUL R24, R38.reuse, R28 ;  /* 0x0000001c26187220 */ /* 0x040fe20000400000 */
[----:B------:R-:W-:Y:S01]  /*68b0*/  FMUL R28, R38, R32 ;  /* 0x00000020261c7220 */ /* 0x000fe20000400000 */
[--C-:B------:R-:W-:Y:S01]  /*68c0*/  HADD2.F32 R32, -RZ, R50.reuse.H0_H0 ;  /* 0x20000032ff207230 */ /* 0x100fe20000004100 */
[----:B------:R-:W-:Y:S01]  /*68d0*/  F2FP.F16.F32.PACK_AB R44, R2, R0 ;  /* 0x00000000022c723e */ /* 0x000fe200000000ff */
[----:B------:R-:W-:Y:S02]  /*68e0*/  HADD2.F32 R0, -RZ, R50.H1_H1 ;  /* 0x30000032ff007230 */ /* 0x000fe40000004100 */
[C---:B------:R-:W-:Y:S01]  /*68f0*/  FMUL R5, R38.reuse, R9 ;  /* 0x0000000926057220 */ /* 0x040fe20000400000 */
[--C-:B------:R-:W-:Y:S02]  /*6900*/  HADD2.F32 R2, -RZ, R51.reuse.H0_H0 ;  /* 0x20000033ff027230 */ /* 0x100fe40000004100 */
[C---:B------:R-:W-:Y:S01]  /*6910*/  FFMA R7, R41.reuse, R42, R7 ;  /* 0x0000002a29077223 */ /* 0x040fe20000000007 */
[C---:B------:R-:W-:Y:S01]  /*6920*/  FFMA R4, R41.reuse, R32, R4 ;  /* 0x0000002029047223 */ /* 0x040fe20000000004 */
[----:B------:R-:W-:Y:S02]  /*6930*/  HADD2.F32 R32, -RZ, R51.H1_H1 ;  /* 0x30000033ff207230 */ /* 0x000fe40000004100 */
[----:B------:R-:W-:Y:S01]  /*6940*/  FFMA R5, R41, R0, R5 ;  /* 0x0000000029057223 */ /* 0x000fe20000000005 */
[--C-:B------:R-:W-:Y:S01]  /*6950*/  HADD2.F32 R0, -RZ, R52.reuse.H0_H0 ;  /* 0x20000034ff007230 */ /* 0x100fe20000004100 */
[----:B------:R-:W-:Y:S01]  /*6960*/  F2FP.F16.F32.PACK_AB R45, R7, R3 ;  /* 0x00000003072d723e */ /* 0x000fe200000000ff */
[C---:B------:R-:W-:Y:S01]  /*6970*/  FMUL R6, R38.reuse, R10 ;  /* 0x0000000a26067220 */ /* 0x040fe20000400000 */
[--C-:B------:R-:W-:Y:S01]  /*6980*/  HADD2.F32 R3, -RZ, R53.reuse.H0_H0 ;  /* 0x20000035ff037230 */ /* 0x100fe20000004100 */
[----:B------:R-:W-:Y:S01]  /*6990*/  F2FP.F16.F32.PACK_AB R46, R5, R4 ;  /* 0x00000004052e723e */ /* 0x000fe200000000ff */
[C---:B------:R-:W-:Y:S01]  /*69a0*/  FMUL R11, R38.reuse, R11 ;  /* 0x0000000b260b7220 */ /* 0x040fe20000400000 */
[C---:B------:R-:W-:Y:S01]  /*69b0*/  FFMA R6, R41.reuse, R2, R6 ;  /* 0x0000000229067223 */ /* 0x040fe20000000006 */
[----:B------:R-:W-:Y:S02]  /*69c0*/  HADD2.F32 R2, -RZ, R52.H1_H1 ;  /* 0x30000034ff027230 */ /* 0x000fe40000004100 */
[C---:B------:R-:W-:Y:S01]  /*69d0*/  FMUL R9, R38.reuse, R13 ;  /* 0x0000000d26097220 */ /* 0x040fe20000400000 */
[C---:B------:R-:W-:Y:S01]  /*69e0*/  FFMA R11, R41.reuse, R32, R11 ;  /* 0x00000020290b7223 */ /* 0x040fe2000000000b */
[C---:B------:R-:W-:Y:S01]  /*69f0*/  FFMA R8, R41.reuse, R0, R8 ;  /* 0x0000000029087223 */ /* 0x040fe20000000008 */
[C---:B------:R-:W-:Y:S01]  /*6a00*/  FMUL R10, R38.reuse, R14 ;  /* 0x0000000e260a7220 */ /* 0x040fe20000400000 */
[----:B------:R-:W-:Y:S02]  /*6a10*/  HADD2.F32 R0, -RZ, R53.H1_H1 ;  /* 0x30000035ff007230 */ /* 0x000fe40000004100 */
[C---:B------:R-:W-:Y:S01]  /*6a20*/  FMUL R15, R38.reuse, R15 ;  /* 0x0000000f260f7220 */ /* 0x040fe20000400000 */
[C---:B------:R-:W-:Y:S01]  /*6a30*/  FFMA R9, R41.reuse, R2, R9 ;  /* 0x0000000229097223 */ /* 0x040fe20000000009 */
[C---:B------:R-:W-:Y:S01]  /*6a40*/  FFMA R10, R41.reuse, R3, R10 ;  /* 0x00000003290a7223 */ /* 0x040fe2000000000a */
[--C-:B------:R-:W-:Y:S02]  /*6a50*/  HADD2.F32 R2, -RZ, R54.reuse.H0_H0 ;  /* 0x20000036ff027230 */ /* 0x100fe40000004100 */
[C---:B------:R-:W-:Y:S01]  /*6a60*/  FFMA R15, R41.reuse, R0, R15 ;  /* 0x00000000290f7223 */ /* 0x040fe2000000000f */
[----:B------:R-:W-:Y:S02]  /*6a70*/  HADD2.F32 R3, -RZ, R54.H1_H1 ;  /* 0x30000036ff037230 */ /* 0x000fe40000004100 */
[C---:B------:R-:W-:Y:S01]  /*6a80*/  FMUL R13, R38.reuse, R17 ;  /* 0x00000011260d7220 */ /* 0x040fe20000400000 */
[--C-:B------:R-:W-:Y:S02]  /*6a90*/  HADD2.F32 R0, -RZ, R55.reuse.H0_H0 ;  /* 0x20000037ff007230 */ /* 0x100fe40000004100 */
[C---:B------:R-:W-:Y:S01]  /*6aa0*/  FMUL R14, R38.reuse, R18 ;  /* 0x00000012260e7220 */ /* 0x040fe20000400000 */
[C---:B------:R-:W-:Y:S01]  /*6ab0*/  FFMA R12, R41.reuse, R2, R12 ;  /* 0x00000002290c7223 */ /* 0x040fe2000000000c */
[C---:B------:R-:W-:Y:S01]  /*6ac0*/  FFMA R13, R41.reuse, R3, R13 ;  /* 0x00000003290d7223 */ /* 0x040fe2000000000d */
[----:B------:R-:W-:Y:S02]  /*6ad0*/  HADD2.F32 R2, -RZ, R55.H1_H1 ;  /* 0x30000037ff027230 */ /* 0x000fe40000004100 */
[C---:B------:R-:W-:Y:S01]  /*6ae0*/  FFMA R14, R41.reuse, R0, R14 ;  /* 0x00000000290e7223 */ /* 0x040fe2000000000e */
[C---:B------:R-:W-:Y:S01]  /*6af0*/  FMUL R19, R38.reuse, R19 ;  /* 0x0000001326137220 */ /* 0x040fe20000400000 */
[--C-:B------:R-:W-:Y:S02]  /*6b00*/  HADD2.F32 R0, -RZ, R60.reuse.H0_H0 ;  /* 0x2000003cff007230 */ /* 0x100fe40000004100 */
[C---:B------:R-:W-:Y:S01]  /*6b10*/  FMUL R17, R38.reuse, R21 ;  /* 0x0000001526117220 */ /* 0x040fe20000400000 */
[--C-:B------:R-:W-:Y:S02]  /*6b20*/  HADD2.F32 R3, -RZ, R61.reuse.H0_H0 ;  /* 0x2000003dff037230 */ /* 0x100fe40000004100 */
[C---:B------:R-:W-:Y:S01]  /*6b30*/  FFMA R19, R41.reuse, R2, R19 ;  /* 0x0000000229137223 */ /* 0x040fe20000000013 */
[----:B------:R-:W-:Y:S02]  /*6b40*/  HADD2.F32 R2, -RZ, R60.H1_H1 ;  /* 0x3000003cff027230 */ /* 0x000fe40000004100 */
[C---:B------:R-:W-:Y:S01]  /*6b50*/  FFMA R16, R41.reuse, R0, R16 ;  /* 0x0000000029107223 */ /* 0x040fe20000000010 */
[C---:B------:R-:W-:Y:S01]  /*6b60*/  FMUL R18, R38.reuse, R22 ;  /* 0x0000001626127220 */ /* 0x040fe20000400000 */
[----:B------:R-:W-:Y:S02]  /*6b70*/  HADD2.F32 R0, -RZ, R61.H1_H1 ;  /* 0x3000003dff007230 */ /* 0x000fe40000004100 */
[C---:B------:R-:W-:Y:S01]  /*6b80*/  FMUL R23, R38.reuse, R23 ;  /* 0x0000001726177220 */ /* 0x040fe20000400000 */
[C---:B------:R-:W-:Y:S01]  /*6b90*/  FFMA R17, R41.reuse, R2, R17 ;  /* 0x0000000229117223 */ /* 0x040fe20000000011 */
[C---:B------:R-:W-:Y:S01]  /*6ba0*/  FFMA R18, R41.reuse, R3, R18 ;  /* 0x0000000329127223 */ /* 0x040fe20000000012 */
[--C-:B------:R-:W-:Y:S02]  /*6bb0*/  HADD2.F32 R2, -RZ, R62.reuse.H0_H0 ;  /* 0x2000003eff027230 */ /* 0x100fe40000004100 */
[----:B------:R-:W-:Y:S01]  /*6bc0*/  FFMA R23, R41, R0, R23 ;  /* 0x0000000029177223 */ /* 0x000fe20000000017 */
[----:B------:R-:W-:Y:S02]  /*6bd0*/  HADD2.F32 R0, -RZ, R62.H1_H1 ;  /* 0x3000003eff007230 */ /* 0x000fe40000004100 */
[C---:B------:R-:W-:Y:S01]  /*6be0*/  FMUL R21, R38.reuse, R25 ;  /* 0x0000001926157220 */ /* 0x040fe20000400000 */
[----:B------:R-:W-:Y:S01]  /*6bf0*/  F2FP.F16.F32.PACK_AB R47, R11, R6 ;  /* 0x000000060b2f723e */ /* 0x000fe200000000ff */
[--C-:B------:R-:W-:Y:S02]  /*6c00*/  HADD2.F32 R3, -RZ, R63.reuse.H0_H0 ;  /* 0x2000003fff037230 */ /* 0x100fe40000004100 */
[C---:B------:R-:W-:Y:S01]  /*6c10*/  FMUL R22, R38.reuse, R26 ;  /* 0x0000001a26167220 */ /* 0x040fe20000400000 */
[C---:B------:R-:W-:Y:S01]  /*6c20*/  FFMA R20, R41.reuse, R2, R20 ;  /* 0x0000000229147223 */ /* 0x040fe20000000014 */
[C---:B------:R-:W-:Y:S01]  /*6c30*/  FFMA R21, R41.reuse, R0, R21 ;  /* 0x0000000029157223 */ /* 0x040fe20000000015 */
[----:B------:R1:W-:Y:S01]  /*6c40*/  STS.128 [R82], R44 ;  /* 0x0000002c52007388 */ /* 0x0003e20000000c00 */
[----:B------:R-:W-:Y:S02]  /*6c50*/  HADD2.F32 R0, -RZ, R63.H1_H1 ;  /* 0x3000003fff007230 */ /* 0x000fe40000004100 */
[----:B------:R-:W-:Y:S01]  /*6c60*/  FFMA R22, R41, R3, R22 ;  /* 0x0000000329167223 */ /* 0x000fe20000000016 */
[C---:B------:R-:W-:Y:S01]  /*6c70*/  FMUL R27, R38.reuse, R27 ;  /* 0x0000001b261b7220 */ /* 0x040fe20000400000 */
[--C-:B------:R-:W-:Y:S01]  /*6c80*/  HADD2.F32 R2, -RZ, R68.reuse.H0_H0 ;  /* 0x20000044ff027230 */ /* 0x100fe20000004100 */
[----:B------:R-:W-:Y:S01]  /*6c90*/  F2FP.F16.F32.PACK_AB R8, R9, R8 ;  /* 0x000000080908723e */ /* 0x000fe200000000ff */
[----:B------:R-:W-:Y:S01]  /*6ca0*/  HADD2.F32 R3, -RZ, R68.H1_H1 ;  /* 0x30000044ff037230 */ /* 0x000fe20000004100 */
[----:B------:R-:W-:Y:S01]  /*6cb0*/  F2FP.F16.F32.PACK_AB R9, R15, R10 ;  /* 0x0000000a0f09723e */ /* 0x000fe200000000ff */
[C---:B------:R-:W-:Y:S01]  /*6cc0*/  FMUL R25, R38.reuse, R29 ;  /* 0x0000001d26197220 */ /* 0x040fe20000400000 */
[--C-:B------:R-:W-:Y:S01]  /*6cd0*/  HADD2.F32 R4, -RZ, R69.reuse.H0_H0 ;  /* 0x20000045ff047230 */ /* 0x100fe20000004100 */
[----:B------:R-:W-:Y:S01]  /*6ce0*/  F2FP.F16.F32.PACK_AB R10, R13, R12 ;  /* 0x0000000c0d0a723e */ /* 0x000fe200000000ff */
[C---:B------:R-:W-:Y:S01]  /*6cf0*/  FMUL R26, R38.reuse, R30 ;  /* 0x0000001e261a7220 */ /* 0x040fe20000400000 */
[----:B------:R-:W-:Y:S01]  /*6d00*/  F2FP.F16.F32.PACK_AB R11, R19, R14 ;  /* 0x0000000e130b723e */ /* 0x000fe200000000ff */
[C---:B------:R-:W-:Y:S01]  /*6d10*/  FFMA R27, R41.reuse, R0, R27 ;  /* 0x00000000291b7223 */ /* 0x040fe2000000001b */
[C---:B------:R-:W-:Y:S01]  /*6d20*/  FFMA R24, R41.reuse, R2, R24 ;  /* 0x0000000229187223 */ /* 0x040fe20000000018 */
[----:B------:R-:W-:Y:S02]  /*6d30*/  HADD2.F32 R0, -RZ, R69.H1_H1 ;  /* 0x30000045ff007230 */ /* 0x000fe40000004100 */
[C---:B------:R-:W-:Y:S01]  /*6d40*/  FFMA R25, R41.reuse, R3, R25 ;  /* 0x0000000329197223 */ /* 0x040fe20000000019 */
[----:B------:R1:W-:Y:S01]  /*6d50*/  STS.128 [R95+0x10], R8 ;  /* 0x000010085f007388 */ /* 0x0003e20000000c00 */
[C---:B------:R-:W-:Y:S01]  /*6d60*/  FMUL R31, R38.reuse, R31 ;  /* 0x0000001f261f7220 */ /* 0x040fe20000400000 */
[--C-:B------:R-:W-:Y:S02]  /*6d70*/  HADD2.F32 R2, -RZ, R70.reuse.H0_H0 ;  /* 0x20000046ff027230 */ /* 0x100fe40000004100 */
[----:B------:R-:W-:Y:S01]  /*6d80*/  FFMA R26, R41, R4, R26 ;  /* 0x00000004291a7223 */ /* 0x000fe2000000001a */
[----:B------:R-:W-:Y:S02]  /*6d90*/  HADD2.F32 R3, -RZ, R70.H1_H1 ;  /* 0x30000046ff037230 */ /* 0x000fe40000004100 */
[C---:B------:R-:W-:Y:S01]  /*6da0*/  FMUL R29, R38.reuse, R33 ;  /* 0x00000021261d7220 */ /* 0x040fe20000400000 */
[--C-:B------:R-:W-:Y:S01]  /*6db0*/  HADD2.F32 R4, -RZ, R71.reuse.H0_H0 ;  /* 0x20000047ff047230 */ /* 0x100fe20000004100 */
[----:B------:R-:W-:Y:S01]  /*6dc0*/  F2FP.F16.F32.PACK_AB R16, R17, R16 ;  /* 0x000000101110723e */ /* 0x000fe200000000ff */
[C---:B------:R-:W-:Y:S01]  /*6dd0*/  FMUL R30, R38.reuse, R34 ;  /* 0x00000022261e7220 */ /* 0x040fe20000400000 */
[----:B------:R-:W-:Y:S01]  /*6de0*/  HADD2.F32 R5, -RZ, R71.H1_H1 ;  /* 0x30000047ff057230 */ /* 0x000fe20000004100 */
[----:B------:R-:W-:Y:S01]  /*6df0*/  F2FP.F16.F32.PACK_AB R17, R23, R18 ;  /* 0x000000121711723e */ /* 0x000fe200000000ff */
[----:B------:R-:W-:Y:S01]  /*6e00*/  FFMA R31, R41, R0, R31 ;  /* 0x00000000291f7223 */ /* 0x000fe2000000001f */
[----:B------:R-:W-:Y:S01]  /*6e10*/  FMUL R35, R38, R35 ;  /* 0x0000002326237220 */ /* 0x000fe20000400000 */
[----:B------:R-:W-:Y:S01]  /*6e20*/  F2FP.F16.F32.PACK_AB R18, R21, R20 ;  /* 0x000000141512723e */ /* 0x000fe200000000ff */
[----:B------:R-:W-:Y:S01]  /*6e30*/  FFMA R28, R41, R2, R28 ;  /* 0x00000002291c7223 */ /* 0x000fe2000000001c */
[----:B------:R-:W-:Y:S01]  /*6e40*/  F2FP.F16.F32.PACK_AB R19, R27, R22 ;  /* 0x000000161b13723e */ /* 0x000fe200000000ff */
[C---:B------:R-:W-:Y:S01]  /*6e50*/  FFMA R29, R41.reuse, R3, R29 ;  /* 0x00000003291d7223 */ /* 0x040fe2000000001d */
[C---:B------:R-:W-:Y:S01]  /*6e60*/  FFMA R30, R41.reuse, R4, R30 ;  /* 0x00000004291e7223 */ /* 0x040fe2000000001e */
[----:B------:R-:W-:Y:S01]  /*6e70*/  FFMA R35, R41, R5, R35 ;  /* 0x0000000529237223 */ /* 0x000fe20000000023 */
[----:B------:R-:W-:Y:S01]  /*6e80*/  F2FP.F16.F32.PACK_AB R24, R25, R24 ;  /* 0x000000181918723e */ /* 0x000fe200000000ff */
[----:B------:R1:W-:Y:S01]  /*6e90*/  STS.128 [R94+0x20], R16 ;  /* 0x000020105e007388 */ /* 0x0003e20000000c00 */
[----:B------:R-:W-:Y:S02]  /*6ea0*/  F2FP.F16.F32.PACK_AB R25, R31, R26 ;  /* 0x0000001a1f19723e */ /* 0x000fe400000000ff */
[----:B------:R-:W-:Y:S02]  /*6eb0*/  F2FP.F16.F32.PACK_AB R26, R29, R28 ;  /* 0x0000001c1d1a723e */ /* 0x000fe400000000ff */
[----:B------:R-:W-:Y:S05]  /*6ec0*/  F2FP.F16.F32.PACK_AB R27, R35, R30 ;  /* 0x0000001e231b723e */ /* 0x000fea00000000ff */
[----:B------:R1:W-:Y:S01]  /*6ed0*/  STS.128 [R102+0x30], R24 ;  /* 0x0000301866007388 */ /* 0x0003e20000000c00 */
[----:B------:R-:W-:Y:S01]  /*6ee0*/  @!PT LDS RZ, [RZ] ;  /* 0x00000000fffff984 */ /* 0x000fe20000000800 */
[----:B------:R-:W-:Y:S01]  /*6ef0*/  @!PT LDS RZ, [RZ] ;  /* 0x00000000fffff984 */ /* 0x000fe20000000800 */
[----:B------:R-:W-:Y:S01]  /*6f00*/  @!PT LDS RZ, [RZ] ;  /* 0x00000000fffff984 */ /* 0x000fe20000000800 */
[----:B------:R-:W-:Y:S01]  /*6f10*/  @!PT LDS RZ, [RZ] ;  /* 0x00000000fffff984 */ /* 0x000fe20000000800 */
[----:B------:R3:W-:Y:S07]  /*6f20*/  MEMBAR.ALL.CTA ;  /* 0x0000000000007992 */ /* 0x0007ee0000008000 */
[----:B---3--:R-:W3:Y:S02]  /*6f30*/  FENCE.VIEW.ASYNC.S ;  /* 0x00000000000073c6 */ /* 0x008ee40000000000 */
[----:B---3--:R-:W-:Y:S06]  /*6f40*/  BAR.SYNC.DEFER_BLOCKING 0x1, 0x80 ;  /* 0x0042000000007b1d */ /* 0x008fec0000010000 */
[----:B------:R-:W-:Y:S05]  /*6f50*/  @P0 BRA `(.L_x_204) ;  /* 0x0000000000340947 */ /* 0x000fea0003800000 */
[----:B------:R-:W3:Y:S01]  /*6f60*/  LDCU.64 UR6, c[0x0][0x348] ;  /* 0x00006900ff0677ac */ /* 0x000ee20008000a00 */
[----:B------:R-:W-:Y:S02]  /*6f70*/  R2UR UR42, R99 ;  /* 0x00000000632a72ca */ /* 0x000fe400000e0000 */
[----:B------:R-:W-:Y:S01]  /*6f80*/  R2UR UR43, R98 ;  /* 0x00000000622b72ca */ /* 0x000fe200000e0000 */
[----:B------:R-:W-:Y:S01]  /*6f90*/  UIADD3 UR4, UPT, UPT, UR49, 0x200, URZ ;  /* 0x0000020031047890 */ /* 0x000fe2000fffe0ff */
[----:B------:R-:W-:Y:S02]  /*6fa0*/  R2UR UR44, R96 ;  /* 0x00000000602c72ca */ /* 0x000fe400000e0000 */
[----:B------:R-:W-:Y:S03]  /*6fb0*/  R2UR UR45, R97 ;  /* 0x00000000612d72ca */ /* 0x000fe600000e0000 */
[----:B------:R-:W-:Y:S05]  /*6fc0*/  IMAD.U32 R76, RZ, RZ, UR4 ;  /* 0x00000004ff4c7e24 */ /* 0x000fea000f8e00ff */
[----:B------:R-:W-:Y:S01]  /*6fd0*/  R2UR UR40, R76 ;  /* 0x000000004c2872ca */ /* 0x000fe200000e0000 */
[----:B---3--:R-:W-:Y:S04]  /*6fe0*/  UIADD3 UR4, UP0, UPT, UR6, 0x780, URZ ;  /* 0x0000078006047890 */ /* 0x008fe8000ff1e0ff */
[----:B------:R-:W-:Y:S09]  /*6ff0*/  UIADD3.X UR5, UPT, UPT, URZ, UR7, URZ, UP0, !UPT ;  /* 0x00000007ff057290 */ /* 0x000ff200087fe4ff */
[----:B------:R3:W-:Y:S01]  /*7000*/  UTMASTG.5D.IM2COL [UR40], [UR4] ;  /* 0x00000028040073b5 */ /* 0x0007e20008060000 */
[----:B------:R0:W-:Y:S01]  /*7010*/  UTMACMDFLUSH ;  /* 0x00000000000079b7 */ /* 0x0001e20000000000 */
[----:B---3--:R-:W-:Y:S04]  /*7020*/  DEPBAR.LE SB0, 0x1 ;  /* 0x000080400000791a */ /* 0x008fe80000000000 */
.L_x_204:
[----:B------:R-:W-:Y:S05]  /*7030*/  BSYNC.RECONVERGENT B0 ;  /* 0x0000000000007941 */ /* 0x000fea0003800200 */
.L_x_203:
[----:B------:R-:W-:Y:S01]  /*7040*/  BAR.SYNC.DEFER_BLOCKING 0x1, 0x80 ;  /* 0x0042000000007b1d */ /* 0x000fe20000010000 */
[----:B------:R-:W-:Y:S01]  /*7050*/  ISETP.NE.AND P1, PT, R101, RZ, PT ;  /* 0x000000ff6500720c */ /* 0x000fe20003f25270 */
[----:B------:R-:W-:Y:S01]  /*7060*/  UISETP.NE.AND UP0, UPT, UR53, URZ, UPT ;  /* 0x000000ff3500728c */ /* 0x000fe2000bf05270 */
[----:B------:R-:W-:Y:S11]  /*7070*/  LEA R2, R57, UR49, 0x3 ;  /* 0x0000003139027c11 */ /* 0x000ff6000f8e18ff */
[----:B------:R-:W-:Y:S01]  /*7080*/  @P1 SHF.L.U32 R4, R81, 0x1f, RZ ;  /* 0x0000001f51041819 */ /* 0x000fe200000006ff */
[----:B------:R-:W-:Y:S06]  /*7090*/  BRA.U !UP0, `(.L_x_205) ;  /* 0x0000000108247547 */ /* 0x000fec000b800000 */
[----:B------:R-:W3:Y:S01]  /*70a0*/  S2R R0, SR_CgaCtaId ;  /* 0x0000000000007919 */ /* 0x000ee20000008800 */
[----:B------:R-:W-:Y:S01]  /*70b0*/  IMAD.U32 R3, RZ, RZ, UR50 ;  /* 0x00000032ff037e24 */ /* 0x000fe2000f8e00ff */
[----:B------:R-:W-:Y:S04]  /*70c0*/  UIADD3 UR4, UPT, UPT, UR50, 0x1, URZ ;  /* 0x0000000132047890 */ /* 0x000fe8000fffe0ff */
[----:B------:R-:W-:Y:S01]  /*70d0*/  @P1 LEA R3, R3, UR49, 0x3 ;  /* 0x0000003103031c11 */ /* 0x000fe2000f8e18ff */
[----:B------:R-:W-:Y:S04]  /*70e0*/  UISETP.NE.AND UP0, UPT, UR4, 0x4, UPT ;  /* 0x000000040400788c */ /* 0x000fe8000bf05270 */
[----:B------:R-:W-:Y:S01]  /*70f0*/  @P1 VIADD R3, R3, 0x80 ;  /* 0x0000008003031836 */ /* 0x000fe20000000000 */
[----:B------:R-:W-:Y:S04]  /*7100*/  USEL UR50, UR4, URZ, UP0 ;  /* 0x000000ff04327287 */ /* 0x000fe80008000000 */
[----:B---3--:R-:W-:Y:S04]  /*7110*/  @P1 PRMT R0, R0, 0x654, R3 ;  /* 0x0000065400001816 */ /* 0x008fe80000000003 */
[----:B------:R3:W-:Y:S04]  /*7120*/  @P1 SYNCS.ARRIVE.TRANS64.RED.A1T0 RZ, [R0+URZ], RZ ;  /* 0x000000ff00ff19a7 */ /* 0x0007e800081004ff */
.L_x_205:
[----:B------:R-:W4:Y:S01]  /*7130*/  @P1 SYNCS.PHASECHK.TRANS64.TRYWAIT P0, [R2+URZ+0x60], R4 ;  /* 0x00006004020015a7 */ /* 0x000f2200080011ff */
[----:B------:R-:W-:Y:S01]  /*7140*/  BSSY B1, `(.L_x_206) ;  /* 0x0000016000017945 */ /* 0x000fe20003800000 */
[----:B----4-:R-:W-:Y:S03]  /*7150*/  @P1 SEL R58, RZ, 0x1, !P0 ;  /* 0x00000001ff3a1807 */ /* 0x010fe60004000000 */
[----:B------:R-:W-:Y:S05]  /*7160*/  @!P1 BRA `(.L_x_207) ;  /* 0x00000000004c9947 */ /* 0x000fea0003800000 */
[----:B------:R-:W-:Y:S01]  /*7170*/  ISETP.NE.AND P0, PT, R58, RZ, PT ;  /* 0x000000ff3a00720c */ /* 0x000fe20003f05270 */
[----:B------:R-:W-:Y:S01]  /*7180*/  BSSY B0, `(.L_x_208) ;  /* 0x000000b000007945 */ /* 0x000fe20003800000 */
[----:B------:R-:W-:Y:S11]  /*7190*/  ISETP.NE.AND P1, PT, R59, RZ, PT ;  /* 0x000000ff3b00720c */ /* 0x000ff60003f25270 */
[----:B------:R-:W-:Y:S02]  /*71a0*/  @!UPT UIADD3 URZ, UPT, UPT, URZ, URZ, URZ ;  /* 0x000000fffffff290 */ /* 0x000fe4000fffe0ff */
[C---:B------:R-:W-:Y:S01]  /*71b0*/  @P1 IMAD R6, R57.reuse, 0x2000, R82 ;  /* 0x0000200039061824 */ /* 0x040fe200078e0252 */
[C---:B------:R-:W-:Y:S01]  /*71c0*/  @P1 LEA R4, R57.reuse, R94, 0xd ;  /* 0x0000005e39041211 */ /* 0x040fe200078e68ff */
[C---:B------:R-:W-:Y:S02]  /*71d0*/  @P1 IMAD R5, R57.reuse, 0x2000, R95 ;  /* 0x0000200039051824 */ /* 0x040fe400078e025f */
[----:B------:R-:W-:Y:S01]  /*71e0*/  @P1 IMAD R3, R57, 0x2000, R102 ;  /* 0x0000200039031824 */ /* 0x000fe200078e0266 */
[----:B------:R-:W-:Y:S06]  /*71f0*/  @P0 BRA `(.L_x_209) ;  /* 0x00000000000c0947 */ /* 0x000fec0003800000 */
[----:B---3--:R-:W-:Y:S04]  /*7200*/  SHF.L.U32 R0, R81, 0x1f, RZ ;  /* 0x0000001f51007819 */ /* 0x008fe800000006ff */
[----:B------:R-:W3:Y:S02]  /*7210*/  SYNCS.PHASECHK.TRANS64.TRYWAIT P0, [R2+URZ+0x60], R0 ;  /* 0x00006000020075a7 */ /* 0x000ee400080011ff */
[----:B---3--:R-:W-:Y:S05]  /*7220*/  @!P0 BRA `(.L_x_210) ;  /* 0x00000030005c8947 */ /* 0x008fea0003800000 */
.L_x_209:
[----:B------:R-:W-:Y:S05]  /*7230*/  BSYNC B0 ;  /* 0x0000000000007941 */ /* 0x000fea0003800000 */
.L_x_208:
[----:B------:R-:W-:Y:S02]  /*7240*/  ISETP.NE.AND P0, PT, R59, RZ, PT ;  /* 0x000000ff3b00720c */ /* 0x000fe40003f05270 */
[----:B------:R-:W-:Y:S11]  /*7250*/  IADD3 R57, PT, PT, R57, 0x1, RZ ;  /* 0x0000000139397810 */ /* 0x000ff60007ffe0ff */
[----:B------:R4:W1:Y:S04]  /*7260*/  @P0 LDS.128 R48, [R6] ;  /* 0x0000000006300984 */ /* 0x0008680000000c00 */
[----:B------:R4:W1:Y:S04]  /*7270*/  @P0 LDS.128 R52, [R5+0x10] ;  /* 0x0000100005340984 */ /* 0x0008680000000c00 */
[----:B------:R4:W1:Y:S04]  /*7280*/  @P0 LDS.128 R60, [R4+0x20] ;  /* 0x00002000043c0984 */ /* 0x0008680000000c00 */
[----:B------:R4:W1:Y:S02]  /*7290*/  @P0 LDS.128 R68, [R3+0x30] ;  /* 0x0000300003440984 */ /* 0x0008640000000c00 */
.L_x_207:
[----:B------:R-:W-:Y:S05]  /*72a0*/  BSYNC B1 ;  /* 0x0000000000017941 */ /* 0x000fea0003800000 */
.L_x_206:
[----:B---3--:R-:W-:Y:S05]  /*72b0*/  VIADD R0, R39, 0x20 ;  /* 0x0000002027007836 */ /* 0x008fea0000000000 */
[----:B------:R-:W-:Y:S04]  /*72c0*/  SHF.R.U32.HI R0, RZ, 0x15, R0 ;  /* 0x00000015ff007819 */ /* 0x000fe80000011600 */
[----:B------:R-:W-:Y:S11]  /*72d0*/  LOP3.LUT P0, RZ, R0, 0x3, R86, 0x48, !PT ;  /* 0x0000000300ff7812 */ /* 0x000ff60007804856 */
[----:B------:R-:W-:Y:S02]  /*72e0*/  @!UPT UIADD3 URZ, UPT, UPT, URZ, URZ, URZ ;  /* 0x000000fffffff290 */ /* 0x000fe4000fffe0ff */
[----:B------:R-:W-:Y:S05]  /*72f0*/  @!P0 BRA `(.L_x_211) ;  /* 0x0000000000408947 */ /* 0x000fea0003800000 */
[----:B------:R-:W3:Y:S01]  /*7300*/  LDCU.64 UR8, c[0x4][0xa8] ;  /* 0x01001500ff0877ac */ /* 0x000ee20008000a00 */
[----:B----4-:R-:W-:Y:S01]  /*7310*/  MOV R3, 0xc8 ;  /* 0x000000c800037802 */ /* 0x010fe20000000f00 */
[----:B------:R-:W-:Y:S02]  /*7320*/  HFMA2 R12, -RZ, RZ, 0, 5.9604644775390625e-08 ;  /* 0x00000001ff0c7431 */ /* 0x000fe400000001ff */
[----:B-1----:R-:W-:Y:S02]  /*7330*/  IMAD.MOV.U32 R8, RZ, RZ, 0x192 ;  /* 0x00000192ff087424 */ /* 0x002fe400078e00ff */
[----:B------:R-:W-:Y:S01]  /*7340*/  IMAD.MOV.U32 R13, RZ, RZ, RZ ;  /* 0x000000ffff0d7224 */ /* 0x000fe200078e00ff */
[----:B------:R-:W1:Y:S01]  /*7350*/  LDCU.64 UR6, c[0x4][0xb0] ;  /* 0x01001600ff0677ac */ /* 0x000e620008000a00 */
[----:B------:R-:W4:Y:S01]  /*7360*/  LDC.64 R2, c[0x4][R3] ;  /* 0x0100000003027b82 */ /* 0x000f220000000a00 */
[----:B------:R-:W5:Y:S01]  /*7370*/  LDCU.64 UR4, c[0x4][0x48] ;  /* 0x01000900ff0477ac */ /* 0x000f620008000a00 */
[----:B---3--:R-:W-:Y:S01]  /*7380*/  MOV R5, UR9 ;  /* 0x0000000900057c02 */ /* 0x008fe20008000f00 */
[----:B------:R-:W-:Y:S01]  /*7390*/  IMAD.U32 R4, RZ, RZ, UR8 ;  /* 0x00000008ff047e24 */ /* 0x000fe2000f8e00ff */
[----:B-1----:R-:W-:Y:S01]  /*73a0*/  MOV R7, UR7 ;  /* 0x0000000700077c02 */ /* 0x002fe20008000f00 */
[----:B------:R-:W-:Y:S01]  /*73b0*/  IMAD.U32 R6, RZ, RZ, UR6 ;  /* 0x00000006ff067e24 */ /* 0x000fe2000f8e00ff */
[----:B-----5:R-:W-:Y:S01]  /*73c0*/  MOV R11, UR5 ;  /* 0x00000005000b7c02 */ /* 0x020fe20008000f00 */
[----:B------:R-:W-:Y:S02]  /*73d0*/  IMAD.U32 R10, RZ, RZ, UR4 ;  /* 0x00000004ff0a7e24 */ /* 0x000fe4000f8e00ff */
[----:B------:R-:W-:Y:S07]  /*73e0*/  LEPC R20, `(.L_x_211) ;  /* 0x000000001014794e */ /* 0x000fee0000000000 */
[----:B--2-4-:R-:W-:Y:S05]  /*73f0*/  CALL.ABS.NOINC R2 ;  /* 0x0000000002007343 */ /* 0x014fea0003c00000 */
.L_x_211:
[----:B------:R-:W-:Y:S05]  /*7400*/  WARPSYNC.ALL ;  /* 0x0000000000007948 */ /* 0x000fea0003800000 */
[----:B------:R-:W-:Y:S01]  /*7410*/  R2UR UR4, R39 ;  /* 0x00000000270472ca */ /* 0x000fe200000e0000 */
[----:B-1--4-:R-:W-:Y:S01]  /*7420*/  HADD2.F32 R3, -RZ, R48.H0_H0 ;  /* 0x20000030ff037230 */ /* 0x012fe20000004100 */
[----:B------:R-:W1:Y:S01]  /*7430*/  S2R R103, SR_CgaCtaId ;  /* 0x0000000000677919 */ /* 0x000e620000008800 */
[--C-:B------:R-:W-:Y:S01]  /*7440*/  HADD2.F32 R40, -RZ, R50.reuse.H0_H0 ;  /* 0x20000032ff287230 */ /* 0x100fe20000004100 */
[----:B------:R-:W-:Y:S01]  /*7450*/  ISETP.NE.AND P6, PT, R101, RZ, PT ;  /* 0x000000ff6500720c */ /* 0x000fe20003fc5270 */
[----:B------:R-:W-:Y:S01]  /*7460*/  HADD2.F32 R42, -RZ, R50.H1_H1 ;  /* 0x30000032ff2a7230 */ /* 0x000fe20000004100 */
[----:B------:R-:W-:Y:S01]  /*7470*/  ISETP.NE.AND P0, PT, R84, RZ, PT ;  /* 0x000000ff5400720c */ /* 0x000fe20003f05270 */
[--C-:B------:R-:W-:Y:S01]  /*7480*/  HADD2.F32 R43, -RZ, R51.reuse.H0_H0 ;  /* 0x20000033ff2b7230 */ /* 0x100fe20000004100 */
[----:B------:R-:W-:Y:S01]  /*7490*/  BSSY.RECONVERGENT B0, `(.L_x_212) ;  /* 0x000008c000007945 */ /* 0x000fe20003800200 */
[----:B------:R-:W-:Y:S04]  /*74a0*/  HADD2.F32 R44, -RZ, R51.H1_H1 ;  /* 0x30000033ff2c7230 */ /* 0x000fe80000004100 */
[----:B------:R-:W3:Y:S02]  /*74b0*/  LDTM.x32 R4, tmem[UR4+0x20] ;  /* 0x00002004000479ee */ /* 0x000ee400082c0000 */
[C---:B---3--:R-:W-:Y:S01]  /*74c0*/  FMUL R0, R38.reuse, R4 ;  /* 0x0000000426007220 */ /* 0x048fe20000400000 */
[----:B------:R-:W-:Y:S02]  /*74d0*/  HADD2.F32 R4, -RZ, R48.H1_H1 ;  /* 0x30000030ff047230 */ /* 0x000fe40000004100 */
[C---:B------:R-:W-:Y:S01]  /*74e0*/  FMUL R2, R38.reuse, R5 ;  /* 0x0000000526027220 */ /* 0x040fe20000400000 */
[--C-:B------:R-:W-:Y:S02]  /*74f0*/  HADD2.F32 R5, -RZ, R49.reuse.H0_H0 ;  /* 0x20000031ff057230 */ /* 0x100fe40000004100 */
[C---:B------:R-:W-:Y:S01]  /*7500*/  FFMA R0, R41.reuse, R3, R0 ;  /* 0x0000000329007223 */ /* 0x040fe20000000000 */
[C---:B------:R-:W-:Y:S01]  /*7510*/  FMUL R3, R38.reuse, R6 ;  /* 0x0000000626037220 */ /* 0x040fe20000400000 */
[C---:B------:R-:W-:Y:S01]  /*7520*/  FFMA R2, R41.reuse, R4, R2 ;  /* 0x0000000429027223 */ /* 0x040fe20000000002 */
[----:B------:R-:W-:Y:S02]  /*7530*/  HADD2.F32 R4, -RZ, R49.H1_H1 ;  /* 0x30000031ff047230 */ /* 0x000fe40000004100 */
[C---:B------:R-:W-:Y:S01]  /*7540*/  FMUL R7, R38.reuse, R7 ;  /* 0x0000000726077220 */ /* 0x040fe20000400000 */
[C---:B------:R-:W-:Y:S01]  /*7550*/  FFMA R3, R41.reuse, R5, R3 ;  /* 0x0000000529037223 */ /* 0x040fe20000000003 */
[C---:B------:R-:W-:Y:S01]  /*7560*/  FMUL R5, R38.reuse, R9 ;  /* 0x0000000926057220 */ /* 0x040fe20000400000 */
[C---:B------:R-:W-:Y:S01]  /*7570*/  FMUL R6, R38.reuse, R10 ;  /* 0x0000000a26067220 */ /* 0x040fe20000400000 */
[----:B------:R-:W-:Y:S01]  /*7580*/  FFMA R7, R41, R4, R7 ;  /* 0x0000000429077223 */ /* 0x000fe20000000007 */
[C---:B------:R-:W-:Y:S01]  /*7590*/  FMUL R4, R38.reuse, R8 ;  /* 0x0000000826047220 */ /* 0x040fe20000400000 */
[C---:B------:R-:W-:Y:S01]  /*75a0*/  FMUL R11, R38.reuse, R11 ;  /* 0x0000000b260b7220 */ /* 0x040fe20000400000 */
[C---:B------:R-:W-:Y:S01]  /*75b0*/  FMUL R8, R38.reuse, R19 ;  /* 0x0000001326087220 */ /* 0x040fe20000400000 */
[----:B------:R-:W-:Y:S01]  /*75c0*/  FMUL R19, R38, R30 ;  /* 0x0000001e26137220 */ /* 0x000fe20000400000 */
[----:B------:R-:W-:Y:S01]  /*75d0*/  F2FP.F16.F32.PACK_AB R45, R7, R3 ;  /* 0x00000003072d723e */ /* 0x000fe200000000ff */
[C---:B------:R-:W-:Y:S01]  /*75e0*/  FFMA R4, R41.reuse, R40, R4 ;  /* 0x0000002829047223 */ /* 0x040fe20000000004 */
[C---:B------:R-:W-:Y:S01]  /*75f0*/  FFMA R5, R41.reuse, R42, R5 ;  /* 0x0000002a29057223 */ /* 0x040fe20000000005 */
[C---:B------:R-:W-:Y:S01]  /*7600*/  FFMA R6, R41.reuse, R43, R6 ;  /* 0x0000002b29067223 */ /* 0x040fe20000000006 */
[--C-:B------:R-:W-:Y:S02]  /*7610*/  HADD2.F32 R40, -RZ, R52.reuse.H0_H0 ;  /* 0x20000034ff287230 */ /* 0x100fe40000004100 */
[----:B------:R-:W-:Y:S01]  /*7620*/  FFMA R11, R41, R44, R11 ;  /* 0x0000002c290b7223 */ /* 0x000fe2000000000b */
[----:B------:R-:W-:Y:S01]  /*7630*/  F2FP.F16.F32.PACK_AB R44, R2, R0 ;  /* 0x00000000022c723e */ /* 0x000fe200000000ff */
[C---:B------:R-:W-:Y:S01]  /*7640*/  FMUL R3, R38.reuse, R14 ;  /* 0x0000000e26037220 */ /* 0x040fe20000400000 */
[C---:B------:R-:W-:Y:S01]  /*7650*/  FMUL R14, R38.reuse, R25 ;  /* 0x00000019260e7220 */ /* 0x040fe20000400000 */
[----:B------:R-:W-:Y:S01]  /*7660*/  HADD2.F32 R25, -RZ, R52.H1_H1 ;  /* 0x30000034ff197230 */ /* 0x000fe20000004100 */
[----:B------:R-:W-:Y:S01]  /*7670*/  F2FP.F16.F32.PACK_AB R46, R5, R4 ;  /* 0x00000004052e723e */ /* 0x000fe200000000ff */
[C---:B------:R-:W-:Y:S01]  /*7680*/  FMUL R0, R38.reuse, R12 ;  /* 0x0000000c26007220 */ /* 0x040fe20000400000 */
[C---:B------:R-:W-:Y:S01]  /*7690*/  FMUL R2, R38.reuse, R13 ;  /* 0x0000000d26027220 */ /* 0x040fe20000400000 */
[C---:B------:R-:W-:Y:S01]  /*76a0*/  FMUL R4, R38.reuse, R15 ;  /* 0x0000000f26047220 */ /* 0x040fe20000400000 */
[C---:B------:R-:W-:Y:S01]  /*76b0*/  FMUL R15, R38.reuse, R26 ;  /* 0x0000001a260f7220 */ /* 0x040fe20000400000 */
[C---:B------:R-:W-:Y:S01]  /*76c0*/  FFMA R0, R41.reuse, R40, R0 ;  /* 0x0000002829007223 */ /* 0x040fe20000000000 */
[--C-:B------:R-:W-:Y:S02]  /*76d0*/  HADD2.F32 R26, -RZ, R53.reuse.H0_H0 ;  /* 0x20000035ff1a7230 */ /* 0x100fe40000004100 */
[----:B------:R-:W-:Y:S01]  /*76e0*/  FFMA R2, R41, R25, R2 ;  /* 0x0000001929027223 */ /* 0x000fe20000000002 */
[C---:B------:R-:W-:Y:S01]  /*76f0*/  FMUL R5, R38.reuse, R16 ;  /* 0x0000001026057220 */ /* 0x040fe20000400000 */
[C---:B------:R-:W-:Y:S01]  /*7700*/  FMUL R16, R38.reuse, R27 ;  /* 0x0000001b26107220 */ /* 0x040fe20000400000 */
[----:B------:R-:W-:Y:S01]  /*7710*/  F2FP.F16.F32.PACK_AB R47, R11, R6 ;  /* 0x000000060b2f723e */ /* 0x000fe200000000ff */
[----:B------:R-:W-:Y:S02]  /*7720*/  HADD2.F32 R27, -RZ, R53.H1_H1 ;  /* 0x30000035ff1b7230 */ /* 0x000fe40000004100 */
[C---:B------:R-:W-:Y:S01]  /*7730*/  FMUL R6, R38.reuse, R17 ;  /* 0x0000001126067220 */ /* 0x040fe20000400000 */
[----:B------:R-:W-:Y:S01]  /*7740*/  FMUL R17, R38, R28 ;  /* 0x0000001c26117220 */ /* 0x000fe20000400000 */
[C---:B------:R-:W-:Y:S01]  /*7750*/  FFMA R3, R41.reuse, R26, R3 ;  /* 0x0000001a29037223 */ /* 0x040fe20000000003 */
[----:B------:R-:W-:Y:S01]  /*7760*/  STS.128 [R82+0x2000], R44 ;  /* 0x0020002c52007388 */ /* 0x000fe20000000c00 */
[--C-:B------:R-:W-:Y:S01]  /*7770*/  HADD2.F32 R25, -RZ, R54.reuse.H0_H0 ;  /* 0x20000036ff197230 */ /* 0x100fe20000004100 */
[----:B------:R-:W-:Y:S01]  /*7780*/  F2FP.F16.F32.PACK_AB R28, R2, R0 ;  /* 0x00000000021c723e */ /* 0x000fe200000000ff */
[----:B------:R-:W-:Y:S02]  /*7790*/  HADD2.F32 R26, -RZ, R54.H1_H1 ;  /* 0x30000036ff1a7230 */ /* 0x000fe40000004100 */
[C---:B------:R-:W-:Y:S01]  /*77a0*/  FFMA R4, R41.reuse, R27, R4 ;  /* 0x0000001b29047223 */ /* 0x040fe20000000004 */
[--C-:B------:R-:W-:Y:S02]  /*77b0*/  HADD2.F32 R0, -RZ, R55.reuse.H0_H0 ;  /* 0x20000037ff007230 */ /* 0x100fe40000004100 */
[C---:B------:R-:W-:Y:S01]  /*77c0*/  FMUL R7, R38.reuse, R18 ;  /* 0x0000001226077220 */ /* 0x040fe20000400000 */
[----:B------:R-:W-:Y:S02]  /*77d0*/  HADD2.F32 R2, -RZ, R55.H1_H1 ;  /* 0x30000037ff027230 */ /* 0x000fe40000004100 */
[C---:B------:R-:W-:Y:S01]  /*77e0*/  FFMA R5, R41.reuse, R25, R5 ;  /* 0x0000001929057223 */ /* 0x040fe20000000005 */
[C---:B------:R-:W-:Y:S01]  /*77f0*/  FFMA R6, R41.reuse, R26, R6 ;  /* 0x0000001a29067223 */ /* 0x040fe20000000006 */
[----:B------:R-:W-:Y:S01]  /*7800*/  FMUL R18, R38, R29 ;  /* 0x0000001d26127220 */ /* 0x000fe20000400000 */
[C---:B------:R-:W-:Y:S01]  /*7810*/  FFMA R7, R41.reuse, R0, R7 ;  /* 0x0000000029077223 */ /* 0x040fe20000000007 */
[----:B------:R-:W-:Y:S01]  /*7820*/  F2FP.F16.F32.PACK_AB R29, R4, R3 ;  /* 0x00000003041d723e */ /* 0x000fe200000000ff */
[--C-:B------:R-:W-:Y:S02]  /*7830*/  HADD2.F32 R0, -RZ, R60.reuse.H0_H0 ;  /* 0x2000003cff007230 */ /* 0x100fe40000004100 */
[C---:B------:R-:W-:Y:S01]  /*7840*/  FFMA R8, R41.reuse, R2, R8 ;  /* 0x0000000229087223 */ /* 0x040fe20000000008 */
[C---:B------:R-:W-:Y:S01]  /*7850*/  FMUL R9, R38.reuse, R20 ;  /* 0x0000001426097220 */ /* 0x040fe20000400000 */
        /* <DEDUP_REMOVED lines=15> */
[----:B------:R-:W-:Y:S02]  /*7950*/  HADD2.F32 R2, -RZ, R63.H1_H1 ;  /* 0x3000003fff027230 */ /* 0x000fe40000004100 */
[----:B------:R-:W-:Y:S01]  /*7960*/  FMUL R20, R38, R31 ;  /* 0x0000001f26147220 */ /* 0x000fe20000400000 */
[----:B------:R-:W-:Y:S01]  /*7970*/  F2FP.F16.F32.PACK_AB R30, R6, R5 ;  /* 0x00000005061e723e */ /* 0x000fe200000000ff */
[C---:B------:R-:W-:Y:S01]  /*7980*/  FFMA R14, R41.reuse, R0, R14 ;  /* 0x00000000290e7223 */ /* 0x040fe2000000000e */
[C---:B------:R-:W-:Y:S01]  /*7990*/  FFMA R15, R41.reuse, R3, R15 ;  /* 0x00000003290f7223 */ /* 0x040fe2000000000f */
[C---:B------:R-:W-:Y:S01]  /*79a0*/  FFMA R16, R41.reuse, R2, R16 ;  /* 0x0000000229107223 */ /* 0x040fe20000000010 */
[--C-:B------:R-:W-:Y:S01]  /*79b0*/  HADD2.F32 R0, -RZ, R68.reuse.H0_H0 ;  /* 0x20000044ff007230 */ /* 0x100fe20000004100 */
[----:B------:R-:W-:Y:S01]  /*79c0*/  F2FP.F16.F32.PACK_AB R31, R8, R7 ;  /* 0x00000007081f723e */ /* 0x000fe200000000ff */
[----:B------:R-:W-:Y:S02]  /*79d0*/  HADD2.F32 R2, -RZ, R68.H1_H1 ;  /* 0x30000044ff027230 */ /* 0x000fe40000004100 */
[C---:B------:R-:W-:Y:S01]  /*79e0*/  FMUL R21, R38.reuse, R32 ;  /* 0x0000002026157220 */ /* 0x040fe20000400000 */
[--C-:B------:R-:W-:Y:S02]  /*79f0*/  HADD2.F32 R3, -RZ, R69.reuse.H0_H0 ;  /* 0x20000045ff037230 */ /* 0x100fe40000004100 */
[C---:B------:R-:W-:Y:S01]  /*7a00*/  FFMA R17, R41.reuse, R0, R17 ;  /* 0x0000000029117223 */ /* 0x040fe20000000011 */
[----:B------:R-:W-:Y:S01]  /*7a10*/  STS.128 [R95+0x2010], R28 ;  /* 0x0020101c5f007388 */ /* 0x000fe20000000c00 */
[C---:B------:R-:W-:Y:S01]  /*7a20*/  FFMA R18, R41.reuse, R2, R18 ;  /* 0x0000000229127223 */ /* 0x040fe20000000012 */
[----:B------:R-:W-:Y:S02]  /*7a30*/  HADD2.F32 R0, -RZ, R69.H1_H1 ;  /* 0x30000045ff007230 */ /* 0x000fe40000004100 */
[C---:B------:R-:W-:Y:S01]  /*7a40*/  FFMA R19, R41.reuse, R3, R19 ;  /* 0x0000000329137223 */ /* 0x040fe20000000013 */
[--C-:B------:R-:W-:Y:S02]  /*7a50*/  HADD2.F32 R2, -RZ, R70.reuse.H0_H0 ;  /* 0x20000046ff027230 */ /* 0x100fe40000004100 */
[----:B------:R-:W-:Y:S01]  /*7a60*/  FMUL R22, R38, R33 ;  /* 0x0000002126167220 */ /* 0x000fe20000400000 */
[----:B------:R-:W-:Y:S01]  /*7a70*/  HADD2.F32 R3, -RZ, R70.H1_H1 ;  /* 0x30000046ff037230 */ /* 0x000fe20000004100 */
[----:B------:R-:W-:Y:S01]  /*7a80*/  F2FP.F16.F32.PACK_AB R8, R10, R9 ;  /* 0x000000090a08723e */ /* 0x000fe200000000ff */
[--C-:B------:R-:W-:Y:S02]  /*7a90*/  HADD2.F32 R4, -RZ, R71.reuse.H0_H0 ;  /* 0x20000047ff047230 */ /* 0x100fe40000004100 */
[----:B------:R-:W-:Y:S01]  /*7aa0*/  FMUL R23, R38, R34 ;  /* 0x0000002226177220 */ /* 0x000fe20000400000 */
[----:B------:R-:W-:Y:S01]  /*7ab0*/  HADD2.F32 R5, -RZ, R71.H1_H1 ;  /* 0x30000047ff057230 */ /* 0x000fe20000004100 */
[----:B------:R-:W-:Y:S01]  /*7ac0*/  F2FP.F16.F32.PACK_AB R9, R12, R11 ;  /* 0x0000000b0c09723e */ /* 0x000fe200000000ff */
[C---:B------:R-:W-:Y:S01]  /*7ad0*/  FFMA R20, R41.reuse, R0, R20 ;  /* 0x0000000029147223 */ /* 0x040fe20000000014 */
[----:B------:R-:W-:Y:S01]  /*7ae0*/  FMUL R24, R38, R35 ;  /* 0x0000002326187220 */ /* 0x000fe20000400000 */
[----:B------:R-:W-:Y:S01]  /*7af0*/  F2FP.F16.F32.PACK_AB R10, R14, R13 ;  /* 0x0000000d0e0a723e */ /* 0x000fe200000000ff */
[C---:B------:R-:W-:Y:S01]  /*7b00*/  FFMA R21, R41.reuse, R2, R21 ;  /* 0x0000000229157223 */ /* 0x040fe20000000015 */
[----:B------:R-:W-:Y:S01]  /*7b10*/  F2FP.F16.F32.PACK_AB R11, R16, R15 ;  /* 0x0000000f100b723e */ /* 0x000fe200000000ff */
[C---:B------:R-:W-:Y:S01]  /*7b20*/  FFMA R22, R41.reuse, R3, R22 ;  /* 0x0000000329167223 */ /* 0x040fe20000000016 */
[C---:B------:R-:W-:Y:S01]  /*7b30*/  FFMA R23, R41.reuse, R4, R23 ;  /* 0x0000000429177223 */ /* 0x040fe20000000017 */
[----:B------:R-:W-:Y:S01]  /*7b40*/  FFMA R24, R41, R5, R24 ;  /* 0x0000000529187223 */ /* 0x000fe20000000018 */
[----:B------:R-:W-:Y:S01]  /*7b50*/  F2FP.F16.F32.PACK_AB R4, R18, R17 ;  /* 0x000000111204723e */ /* 0x000fe200000000ff */
[----:B------:R-:W-:Y:S01]  /*7b60*/  STS.128 [R94+0x2020], R8 ;  /* 0x002020085e007388 */ /* 0x000fe20000000c00 */
[----:B------:R-:W-:Y:S02]  /*7b70*/  F2FP.F16.F32.PACK_AB R5, R20, R19 ;  /* 0x000000131405723e */ /* 0x000fe400000000ff */
[----:B------:R-:W-:Y:S02]  /*7b80*/  F2FP.F16.F32.PACK_AB R6, R22, R21 ;  /* 0x000000151606723e */ /* 0x000fe400000000ff */
[----:B------:R-:W-:Y:S02]  /*7b90*/  F2FP.F16.F32.PACK_AB R7, R24, R23 ;  /* 0x000000171807723e */ /* 0x000fe400000000ff */
[----:B------:R-:W-:Y:S02]  /*7ba0*/  MOV R0, UR50 ;  /* 0x0000003200007c02 */ /* 0x000fe40008000f00 */
[----:B------:R-:W-:Y:S01]  /*7bb0*/  @P6 SHF.L.U32 R2, R81, 0x1f, RZ ;  /* 0x0000001f51026819 */ /* 0x000fe200000006ff */
[----:B------:R3:W-:Y:S01]  /*7bc0*/  STS.128 [R102+0x2030], R4 ;  /* 0x0020300466007388 */ /* 0x0007e20000000c00 */
[----:B------:R-:W-:Y:S04]  /*7bd0*/  @P6 LEA R0, R0, UR49, 0x3 ;  /* 0x0000003100006c11 */ /* 0x000fe8000f8e18ff */
[----:B------:R-:W-:Y:S01]  /*7be0*/  @P6 IADD3 R0, PT, PT, R0, 0x80, RZ ;  /* 0x0000008000006810 */ /* 0x000fe20007ffe0ff */
[----:B------:R-:W-:Y:S01]  /*7bf0*/  @!PT LDS RZ, [RZ] ;  /* 0x00000000fffff984 */ /* 0x000fe20000000800 */
[----:B------:R-:W-:Y:S01]  /*7c00*/  @!PT LDS RZ, [RZ] ;  /* 0x00000000fffff984 */ /* 0x000fe20000000800 */
[----:B------:R-:W-:Y:S01]  /*7c10*/  @!PT LDS RZ, [RZ] ;  /* 0x00000000fffff984 */ /* 0x000fe20000000800 */
[----:B------:R-:W-:Y:S01]  /*7c20*/  @!PT LDS RZ, [RZ] ;  /* 0x00000000fffff984 */ /* 0x000fe20000000800 */
[----:B------:R4:W-:Y:S06]  /*7c30*/  MEMBAR.ALL.CTA ;  /* 0x0000000000007992 */ /* 0x0009ec0000008000 */
[----:B----4-:R-:W4:Y:S01]  /*7c40*/  FENCE.VIEW.ASYNC.S ;  /* 0x00000000000073c6 */ /* 0x010f220000000000 */
[----:B-1----:R-:W-:Y:S02]  /*7c50*/  @P6 PRMT R0, R103, 0x654, R0 ;  /* 0x0000065467006816 */ /* 0x002fe40000000000 */
[----:B---3--:R-:W-:Y:S01]  /*7c60*/  LEA R6, R57, UR49, 0x3 ;  /* 0x0000003139067c11 */ /* 0x008fe2000f8e18ff */
[----:B----4-:R-:W-:Y:S06]  /*7c70*/  BAR.SYNC.DEFER_BLOCKING 0x1, 0x80 ;  /* 0x0042000000007b1d */ /* 0x010fec0000010000 */
[----:B------:R-:W-:Y:S05]  /*7c80*/  @P0 BRA `(.L_x_213) ;  /* 0x0000000000300947 */ /* 0x000fea0003800000 */
[----:B------:R-:W1:Y:S01]  /*7c90*/  LDCU.64 UR6, c[0x0][0x348] ;  /* 0x00006900ff0677ac */ /* 0x000e620008000a00 */
[----:B------:R-:W-:Y:S02]  /*7ca0*/  R2UR UR10, R99 ;  /* 0x00000000630a72ca */ /* 0x000fe400000e0000 */
[----:B------:R-:W-:Y:S01]  /*7cb0*/  R2UR UR11, R98 ;  /* 0x00000000620b72ca */ /* 0x000fe200000e0000 */
[----:B------:R-:W-:Y:S01]  /*7cc0*/  UIADD3 UR9, UPT, UPT, UR41, 0x20, URZ ;  /* 0x0000002029097890 */ /* 0x000fe2000fffe0ff */
[----:B------:R-:W-:Y:S01]  /*7cd0*/  R2UR UR12, R96 ;  /* 0x00000000600c72ca */ /* 0x000fe200000e0000 */
[----:B------:R-:W-:Y:S01]  /*7ce0*/  UIADD3 UR8, UPT, UPT, UR49, 0x2200, URZ ;  /* 0x0000220031087890 */ /* 0x000fe2000fffe0ff */
[----:B------:R-:W-:Y:S01]  /*7cf0*/  R2UR UR13, R97 ;  /* 0x00000000610d72ca */ /* 0x000fe200000e0000 */
[----:B-1----:R-:W-:Y:S04]  /*7d00*/  UIADD3 UR4, UP0, UPT, UR6, 0x780, URZ ;  /* 0x0000078006047890 */ /* 0x002fe8000ff1e0ff */
[----:B------:R-:W-:Y:S09]  /*7d10*/  UIADD3.X UR5, UPT, UPT, URZ, UR7, URZ, UP0, !UPT ;  /* 0x00000007ff057290 */ /* 0x000ff200087fe4ff */
[----:B------:R1:W-:Y:S01]  /*7d20*/  UTMASTG.5D.IM2COL [UR8], [UR4] ;  /* 0x00000008040073b5 */ /* 0x0003e20008060000 */
[----:B------:R0:W-:Y:S01]  /*7d30*/  UTMACMDFLUSH ;  /* 0x00000000000079b7 */ /* 0x0001e20000000000 */
[----:B-1----:R-:W-:Y:S04]  /*7d40*/  DEPBAR.LE SB0, 0x1 ;  /* 0x000080400000791a */ /* 0x002fe80000000000 */
.L_x_213:
[----:B------:R-:W-:Y:S05]  /*7d50*/  BSYNC.RECONVERGENT B0 ;  /* 0x0000000000007941 */ /* 0x000fea0003800200 */
.L_x_212:
[----:B------:R-:W-:Y:S01]  /*7d60*/  BAR.SYNC.DEFER_BLOCKING 0x1, 0x80 ;  /* 0x0042000000007b1d */ /* 0x000fe20000010000 */
[----:B------:R-:W-:Y:S04]  /*7d70*/  UIADD3 UR4, UPT, UPT, UR50, 0x1, URZ ;  /* 0x0000000132047890 */ /* 0x000fe8000fffe0ff */
[----:B------:R-:W-:Y:S04]  /*7d80*/  UISETP.NE.AND UP0, UPT, UR4, 0x4, UPT ;  /* 0x000000040400788c */ /* 0x000fe8000bf05270 */
[----:B------:R-:W-:Y:S01]  /*7d90*/  USEL UR40, UR4, URZ, UP0 ;  /* 0x000000ff04287287 */ /* 0x000fe20008000000 */
[----:B------:R1:W-:Y:S01]  /*7da0*/  @P6 SYNCS.ARRIVE.TRANS64.RED.A1T0 RZ, [R0+URZ], RZ ;  /* 0x000000ff00ff69a7 */ /* 0x0003e200081004ff */
[----:B------:R-:W-:Y:S01]  /*7db0*/  BSSY B1, `(.L_x_214) ;  /* 0x0000017000017945 */ /* 0x000fe20003800000 */
[----:B------:R-:W3:Y:S02]  /*7dc0*/  @P6 SYNCS.PHASECHK.TRANS64.TRYWAIT P0, [R6+URZ+0x60], R2 ;  /* 0x00006002060065a7 */ /* 0x000ee400080011ff */
[----:B---3--:R-:W-:Y:S01]  /*7dd0*/  @P6 SEL R58, RZ, 0x1, !P0 ;  /* 0x00000001ff3a6807 */ /* 0x008fe20004000000 */
[----:B-1----:R-:W-:Y:S06]  /*7de0*/  @!P6 BRA `(.L_x_215) ;  /* 0x00000000004ce947 */ /* 0x002fec0003800000 */
        /* <DEDUP_REMOVED lines=9> */
[----:B------:R-:W-:Y:S04]  /*7e80*/  SHF.L.U32 R5, R81, 0x1f, RZ ;  /* 0x0000001f51057819 */ /* 0x000fe800000006ff */
[----:B------:R-:W1:Y:S02]  /*7e90*/  SYNCS.PHASECHK.TRANS64.TRYWAIT P0, [R6+URZ+0x60], R5 ;  /* 0x00006005060075a7 */ /* 0x000e6400080011ff */
[----:B-1----:R-:W-:Y:S05]  /*7ea0*/  @!P0 BRA `(.L_x_218) ;  /* 0x0000002400508947 */ /* 0x002fea0003800000 */
.L_x_217:
[----:B------:R-:W-:Y:S05]  /*7eb0*/  BSYNC B0 ;  /* 0x0000000000007941 */ /* 0x000fea0003800000 */
.L_x_216:
[----:B------:R-:W-:Y:S02]  /*7ec0*/  ISETP.NE.AND P0, PT, R59, RZ, PT ;  /* 0x000000ff3b00720c */ /* 0x000fe40003f05270 */
[----:B------:R-:W-:Y:S11]  /*7ed0*/  IADD3 R57, PT, PT, R57, 0x1, RZ ;  /* 0x0000000139397810 */ /* 0x000ff60007ffe0ff */
[----:B------:R3:W4:Y:S04]  /*7ee0*/  @P0 LDS.128 R48, [R4] ;  /* 0x0000000004300984 */ /* 0x0007280000000c00 */
[----:B------:R3:W1:Y:S04]  /*7ef0*/  @P0 LDS.128 R52, [R3+0x10] ;  /* 0x0000100003340984 */ /* 0x0006680000000c00 */
[----:B------:R3:W1:Y:S04]  /*7f00*/  @P0 LDS.128 R60, [R2+0x20] ;  /* 0x00002000023c0984 */ /* 0x0006680000000c00 */
[----:B------:R3:W1:Y:S02]  /*7f10*/  @P0 LDS.128 R68, [R0+0x30] ;  /* 0x0000300000440984 */ /* 0x0006640000000c00 */
.L_x_215:
[----:B------:R-:W-:Y:S05]  /*7f20*/  BSYNC B1 ;  /* 0x0000000000017941 */ /* 0x000fea0003800000 */
.L_x_214:
[----:B---3--:R-:W-:Y:S05]  /*7f30*/  VIADD R0, R39, 0x40 ;  /* 0x0000004027007836 */ /* 0x008fea0000000000 */
[----:B------:R-:W-:Y:S04]  /*7f40*/  SHF.R.U32.HI R0, RZ, 0x15, R0 ;  /* 0x00000015ff007819 */ /* 0x000fe80000011600 */
[----:B------:R-:W-:Y:S11]  /*7f50*/  LOP3.LUT P0, RZ, R0, 0x3, R86, 0x48, !PT ;  /* 0x0000000300ff7812 */ /* 0x000ff60007804856 */
[----:B------:R-:W-:Y:S02]  /*7f60*/  @!UPT UIADD3 URZ, UPT, UPT, URZ, URZ, URZ ;  /* 0x000000fffffff290 */ /* 0x000fe4000fffe0ff */
[----:B------:R-:W-:Y:S05]  /*7f70*/  @!P0 BRA `(.L_x_219) ;  /* 0x0000000000408947 */ /* 0x000fea0003800000 */
[----:B------:R-:W1:Y:S01]  /*7f80*/  LDCU.64 UR8, c[0x4][0xa8] ;  /* 0x01001500ff0877ac */ /* 0x000e620008000a00 */
[----:B------:R-:W-:Y:S01]  /*7f90*/  MOV R3, 0xc8 ;  /* 0x000000c800037802 */ /* 0x000fe20000000f00 */
[----:B------:R-:W-:Y:S02]  /*7fa0*/  HFMA2 R12, -RZ, RZ, 0, 5.9604644775390625e-08 ;  /* 0x00000001ff0c7431 */ /* 0x000fe400000001ff */
[----:B------:R-:W-:Y:S02]  /*7fb0*/  IMAD.MOV.U32 R8, RZ, RZ, 0x192 ;  /* 0x00000192ff087424 */ /* 0x000fe400078e00ff */
[----:B------:R-:W-:Y:S01]  /*7fc0*/  IMAD.MOV.U32 R13, RZ, RZ, RZ ;  /* 0x000000ffff0d7224 */ /* 0x000fe200078e00ff */
[----:B------:R-:W3:Y:S01]  /*7fd0*/  LDCU.64 UR6, c[0x4][0xb0] ;  /* 0x01001600ff0677ac */ /* 0x000ee20008000a00 */
[----:B------:R-:W2:Y:S01]  /*7fe0*/  LDC.64 R2, c[0x4][R3] ;  /* 0x0100000003027b82 */ /* 0x000ea20000000a00 */
[----:B------:R-:W5:Y:S01]  /*7ff0*/  LDCU.64 UR4, c[0x4][0x48] ;  /* 0x01000900ff0477ac */ /* 0x000f620008000a00 */
[----:B-1----:R-:W-:Y:S01]  /*8000*/  MOV R5, UR9 ;  /* 0x0000000900057c02 */ /* 0x002fe20008000f00 */
[----:B------:R-:W-:Y:S01]  /*8010*/  IMAD.U32 R4, RZ, RZ, UR8 ;  /* 0x00000008ff047e24 */ /* 0x000fe2000f8e00ff */
[----:B---3--:R-:W-:Y:S01]  /*8020*/  MOV R7, UR7 ;  /* 0x0000000700077c02 */ /* 0x008fe20008000f00 */
[----:B------:R-:W-:Y:S01]  /*8030*/  IMAD.U32 R6, RZ, RZ, UR6 ;  /* 0x00000006ff067e24 */ /* 0x000fe2000f8e00ff */
[----:B-----5:R-:W-:Y:S01]  /*8040*/  MOV R11, UR5 ;  /* 0x00000005000b7c02 */ /* 0x020fe20008000f00 */
[----:B------:R-:W-:Y:S02]  /*8050*/  IMAD.U32 R10, RZ, RZ, UR4 ;  /* 0x00000004ff0a7e24 */ /* 0x000fe4000f8e00ff */
[----:B------:R-:W-:Y:S07]  /*8060*/  LEPC R20, `(.L_x_219) ;  /* 0x000000001014794e */ /* 0x000fee0000000000 */
[----:B--2-4-:R-:W-:Y:S05]  /*8070*/  CALL.ABS.NOINC R2 ;  /* 0x0000000002007343 */ /* 0x014fea0003c00000 */
.L_x_219:
[----:B------:R-:W-:Y:S05]  /*8080*/  WARPSYNC.ALL ;  /* 0x0000000000007948 */ /* 0x000fea0003800000 */
[----:B------:R-:W-:Y:S01]  /*8090*/  R2UR UR4, R39 ;  /* 0x00000000270472ca */ /* 0x000fe200000e0000 */
[--C-:B----4-:R-:W-:Y:S01]  /*80a0*/  HADD2.F32 R40, -RZ, R48.reuse.H0_H0 ;  /* 0x20000030ff287230 */ /* 0x110fe20000004100 */
[----:B------:R-:W-:Y:S01]  /*80b0*/  ISETP.NE.AND P6, PT, R101, RZ, PT ;  /* 0x000000ff6500720c */ /* 0x000fe20003fc5270 */
[----:B------:R-:W-:Y:S01]  /*80c0*/  HADD2.F32 R42, -RZ, R48.H1_H1 ;  /* 0x30000030ff2a7230 */ /* 0x000fe20000004100 */
[----:B------:R-:W-:Y:S01]  /*80d0*/  ISETP.NE.AND P0, PT, R84, RZ, PT ;  /* 0x000000ff5400720c */ /* 0x000fe20003f05270 */
[----:B------:R-:W-:Y:S01]  /*80e0*/  HADD2.F32 R43, -RZ, R49.H0_H0 ;  /* 0x20000031ff2b7230 */ /* 0x000fe20000004100 */
[----:B------:R-:W-:Y:S07]  /*80f0*/  BSSY.RECONVERGENT B0, `(.L_x_220) ;  /* 0x000008d000007945 */ /* 0x000fee0003800200 */
[----:B-1----:R-:W1:Y:S02]  /*8100*/  LDTM.x32 R4, tmem[UR4+0x40] ;  /* 0x00004004000479ee */ /* 0x002e6400082c0000 */
[C---:B-1----:R-:W-:Y:S01]  /*8110*/  FMUL R0, R38.reuse, R4 ;  /* 0x0000000426007220 */ /* 0x042fe20000400000 */
[C---:B------:R-:W-:Y:S01]  /*8120*/  FMUL R4, R38.reuse, R8 ;  /* 0x0000000826047220 */ /* 0x040fe20000400000 */
[C---:B------:R-:W-:Y:S01]  /*8130*/  FMUL R2, R38.reuse, R5 ;  /* 0x0000000526027220 */ /* 0x040fe20000400000 */
[C---:B------:R-:W-:Y:S01]  /*8140*/  FMUL R8, R38.reuse, R12 ;  /* 0x0000000c26087220 */ /* 0x040fe20000400000 */
[C---:B------:R-:W-:Y:S01]  /*8150*/  FFMA R0, R41.reuse, R40, R0 ;  /* 0x0000002829007223 */ /* 0x040fe20000000000 */
[C---:B------:R-:W-:Y:S01]  /*8160*/  FMUL R3, R38.reuse, R6 ;  /* 0x0000000626037220 */ /* 0x040fe20000400000 */
[C---:B------:R-:W-:Y:S01]  /*8170*/  FFMA R2, R41.reuse, R42, R2 ;  /* 0x0000002a29027223 */ /* 0x040fe20000000002 */
[--C-:B------:R-:W-:Y:S02]  /*8180*/  HADD2.F32 R40, -RZ, R51.reuse.H0_H0 ;  /* 0x20000033ff287230 */ /* 0x100fe40000004100 */
[----:B------:R-:W-:Y:S01]  /*8190*/  FMUL R5, R38, R9 ;  /* 0x0000000926057220 */ /* 0x000fe20000400000 */
[C---:B------:R-:W-:Y:S01]  /*81a0*/  FFMA R3, R41.reuse, R43, R3 ;  /* 0x0000002b29037223 */ /* 0x040fe20000000003 */
[----:B------:R-:W-:Y:S01]  /*81b0*/  HADD2.F32 R42, -RZ, R51.H1_H1 ;  /* 0x30000033ff2a7230 */ /* 0x000fe20000004100 */
[----:B------:R-:W-:Y:S01]  /*81c0*/  F2FP.F16.F32.PACK_AB R44, R2, R0 ;  /* 0x00000000022c723e */ /* 0x000fe200000000ff */
[C---:B------:R-:W-:Y:S01]  /*81d0*/  FMUL R12, R38.reuse, R16 ;  /* 0x00000010260c7220 */ /* 0x040fe20000400000 */
[C---:B------:R-:W-:Y:S01]  /*81e0*/  FMUL R6, R38.reuse, R10 ;  /* 0x0000000a26067220 */ /* 0x040fe20000400000 */
[--C-:B------:R-:W-:Y:S02]  /*81f0*/  HADD2.F32 R0, -RZ, R52.reuse.H0_H0 ;  /* 0x20000034ff007230 */ /* 0x100fe40000004100 */
[C---:B------:R-:W-:Y:S01]  /*8200*/  FMUL R9, R38.reuse, R13 ;  /* 0x0000000d26097220 */ /* 0x040fe20000400000 */
[C---:B------:R-:W-:Y:S01]  /*8210*/  FMUL R16, R38.reuse, R20 ;  /* 0x0000001426107220 */ /* 0x040fe20000400000 */
[----:B------:R-:W-:Y:S02]  /*8220*/  HADD2.F32 R2, -RZ, R52.H1_H1 ;  /* 0x30000034ff027230 */ /* 0x000fe40000004100 */
[C---:B------:R-:W-:Y:S01]  /*8230*/  FMUL R10, R38.reuse, R14 ;  /* 0x0000000e260a7220 */ /* 0x040fe20000400000 */
        /* <DEDUP_REMOVED lines=14> */
[--C-:B------:R-:W-:Y:S02]  /*8320*/  HADD2.F32 R33, -RZ, R50.reuse.H0_H0 ;  /* 0x20000032ff217230 */ /* 0x100fe40000004100 */
[C---:B------:R-:W-:Y:S01]  /*8330*/  FMUL R30, R38.reuse, R34 ;  /* 0x00000022261e7220 */ /* 0x040fe20000400000 */
[----:B------:R-:W-:Y:S02]  /*8340*/  HADD2.F32 R34, -RZ, R50.H1_H1 ;  /* 0x30000032ff227230 */ /* 0x000fe40000004100 */
[C---:B------:R-:W-:Y:S01]  /*8350*/  FFMA R7, R41.reuse, R32, R7 ;  /* 0x0000002029077223 */ /* 0x040fe20000000007 */
[C---:B------:R-:W-:Y:S01]  /*8360*/  FMUL R11, R38.reuse, R11 ;  /* 0x0000000b260b7220 */ /* 0x040fe20000400000 */
[C---:B------:R-:W-:Y:S01]  /*8370*/  FFMA R4, R41.reuse, R33, R4 ;  /* 0x0000002129047223 */ /* 0x040fe20000000004 */
[C---:B------:R-:W-:Y:S01]  /*8380*/  FMUL R15, R38.reuse, R15 ;  /* 0x0000000f260f7220 */ /* 0x040fe20000400000 */
[C---:B------:R-:W-:Y:S01]  /*8390*/  FFMA R5, R41.reuse, R34, R5 ;  /* 0x0000002229057223 */ /* 0x040fe20000000005 */
[----:B------:R-:W-:Y:S01]  /*83a0*/  FFMA R6, R41, R40, R6 ;  /* 0x0000002829067223 */ /* 0x000fe20000000006 */
[----:B------:R-:W-:Y:S01]  /*83b0*/  F2FP.F16.F32.PACK_AB R45, R7, R3 ;  /* 0x00000003072d723e */ /* 0x000fe200000000ff */
[C---:B------:R-:W-:Y:S01]  /*83c0*/  FFMA R11, R41.reuse, R42, R11 ;  /* 0x0000002a290b7223 */ /* 0x040fe2000000000b */
[C---:B------:R-:W-:Y:S01]  /*83d0*/  FFMA R8, R41.reuse, R0, R8 ;  /* 0x0000000029087223 */ /* 0x040fe20000000008 */
[--C-:B------:R-:W-:Y:S02]  /*83e0*/  HADD2.F32 R3, -RZ, R53.reuse.H0_H0 ;  /* 0x20000035ff037230 */ /* 0x100fe40000004100 */
[C---:B------:R-:W-:Y:S01]  /*83f0*/  FFMA R9, R41.reuse, R2, R9 ;  /* 0x0000000229097223 */ /* 0x040fe20000000009 */
[----:B------:R-:W-:Y:S02]  /*8400*/  HADD2.F32 R0, -RZ, R53.H1_H1 ;  /* 0x30000035ff007230 */ /* 0x000fe40000004100 */
[C---:B------:R-:W-:Y:S01]  /*8410*/  FMUL R19, R38.reuse, R19 ;  /* 0x0000001326137220 */ /* 0x040fe20000400000 */
[--C-:B------:R-:W-:Y:S02]  /*8420*/  HADD2.F32 R2, -RZ, R54.reuse.H0_H0 ;  /* 0x20000036ff027230 */ /* 0x100fe40000004100 */
[C---:B------:R-:W-:Y:S01]  /*8430*/  FFMA R10, R41.reuse, R3, R10 ;  /* 0x00000003290a7223 */ /* 0x040fe2000000000a */
[--C-:B------:R-:W-:Y:S02]  /*8440*/  HADD2.F32 R3, -RZ, R55.reuse.H0_H0 ;  /* 0x20000037ff037230 */ /* 0x100fe40000004100 */
[C---:B------:R-:W-:Y:S01]  /*8450*/  FFMA R15, R41.reuse, R0, R15 ;  /* 0x00000000290f7223 */ /* 0x040fe2000000000f */
[----:B------:R-:W-:Y:S02]  /*8460*/  HADD2.F32 R0, -RZ, R54.H1_H1 ;  /* 0x30000036ff007230 */ /* 0x000fe40000004100 */
[C---:B------:R-:W-:Y:S01]  /*8470*/  FFMA R12, R41.reuse, R2, R12 ;  /* 0x00000002290c7223 */ /* 0x040fe2000000000c */
[--C-:B------:R-:W-:Y:S02]  /*8480*/  HADD2.F32 R2, -RZ, R60.reuse.H0_H0 ;  /* 0x2000003cff027230 */ /* 0x100fe40000004100 */
[C---:B------:R-:W-:Y:S01]  /*8490*/  FMUL R23, R38.reuse, R23 ;  /* 0x0000001726177220 */ /* 0x040fe20000400000 */
[C---:B------:R-:W-:Y:S01]  /*84a0*/  FMUL R27, R38.reuse, R27 ;  /* 0x0000001b261b7220 */ /* 0x040fe20000400000 */
[C---:B------:R-:W-:Y:S01]  /*84b0*/  FFMA R13, R41.reuse, R0, R13 ;  /* 0x00000000290d7223 */ /* 0x040fe2000000000d */
[----:B------:R-:W-:Y:S02]  /*84c0*/  HADD2.F32 R0, -RZ, R55.H1_H1 ;  /* 0x30000037ff007230 */ /* 0x000fe40000004100 */
[----:B------:R-:W-:Y:S01]  /*84d0*/  FFMA R14, R41, R3, R14 ;  /* 0x00000003290e7223 */ /* 0x000fe2000000000e */
[----:B------:R-:W-:Y:S01]  /*84e0*/  HADD2.F32 R3, -RZ, R60.H1_H1 ;  /* 0x3000003cff037230 */ /* 0x000fe20000004100 */
[----:B------:R-:W-:Y:S01]  /*84f0*/  F2FP.F16.F32.PACK_AB R46, R5, R4 ;  /* 0x00000004052e723e */ /* 0x000fe200000000ff */
[C---:B------:R-:W-:Y:S01]  /*8500*/  FMUL R31, R38.reuse, R31 ;  /* 0x0000001f261f7220 */ /* 0x040fe20000400000 */
[C---:B------:R-:W-:Y:S01]  /*8510*/  FFMA R19, R41.reuse, R0, R19 ;  /* 0x0000000029137223 */ /* 0x040fe20000000013 */
[--C-:B------:R-:W-:Y:S02]  /*8520*/  HADD2.F32 R0, -RZ, R61.reuse.H0_H0 ;  /* 0x2000003dff007230 */ /* 0x100fe40000004100 */
[C---:B------:R-:W-:Y:S01]  /*8530*/  FFMA R16, R41.reuse, R2, R16 ;  /* 0x0000000229107223 */ /* 0x040fe20000000010 */
[----:B------:R-:W-:Y:S01]  /*8540*/  FFMA R17, R41, R3, R17 ;  /* 0x0000000329117223 */ /* 0x000fe20000000011 */
[----:B------:R-:W-:Y:S01]  /*8550*/  HADD2.F32 R2, -RZ, R61.H1_H1 ;  /* 0x3000003dff027230 */ /* 0x000fe20000004100 */
[----:B------:R-:W-:Y:S01]  /*8560*/  F2FP.F16.F32.PACK_AB R47, R11, R6 ;  /* 0x000000060b2f723e */ /* 0x000fe200000000ff */
[----:B------:R-:W-:Y:S01]  /*8570*/  FFMA R18, R41, R0, R18 ;  /* 0x0000000029127223 */ /* 0x000fe20000000012 */
[--C-:B------:R-:W-:Y:S01]  /*8580*/  HADD2.F32 R0, -RZ, R62.reuse.H0_H0 ;  /* 0x2000003eff007230 */ /* 0x100fe20000004100 */
[----:B------:R-:W-:Y:S01]  /*8590*/  F2FP.F16.F32.PACK_AB R8, R9, R8 ;  /* 0x000000080908723e */ /* 0x000fe200000000ff */
[C---:B------:R-:W-:Y:S01]  /*85a0*/  FFMA R23, R41.reuse, R2, R23 ;  /* 0x0000000229177223 */ /* 0x040fe20000000017 */
[----:B------:R1:W-:Y:S01]  /*85b0*/  STS.128 [R82+0x4000], R44 ;  /* 0x0040002c52007388 */ /* 0x0003e20000000c00 */
[----:B------:R-:W-:Y:S02]  /*85c0*/  HADD2.F32 R2, -RZ, R62.H1_H1 ;  /* 0x3000003eff027230 */ /* 0x000fe40000004100 */
[----:B------:R-:W-:Y:S01]  /*85d0*/  FFMA R20, R41, R0, R20 ;  /* 0x0000000029147223 */ /* 0x000fe20000000014 */
[--C-:B------:R-:W-:Y:S01]  /*85e0*/  HADD2.F32 R3, -RZ, R63.reuse.H0_H0 ;  /* 0x2000003fff037230 */ /* 0x100fe20000004100 */
[----:B------:R-:W-:Y:S01]  /*85f0*/  F2FP.F16.F32.PACK_AB R9, R15, R10 ;  /* 0x0000000a0f09723e */ /* 0x000fe200000000ff */
[----:B------:R-:W-:Y:S02]  /*8600*/  HADD2.F32 R0, -RZ, R63.H1_H1 ;  /* 0x3000003fff007230 */ /* 0x000fe40000004100 */
[C---:B------:R-:W-:Y:S01]  /*8610*/  FFMA R21, R41.reuse, R2, R21 ;  /* 0x0000000229157223 */ /* 0x040fe20000000015 */
[--C-:B------:R-:W-:Y:S02]  /*8620*/  HADD2.F32 R2, -RZ, R68.reuse.H0_H0 ;  /* 0x20000044ff027230 */ /* 0x100fe40000004100 */
[C---:B------:R-:W-:Y:S01]  /*8630*/  FFMA R22, R41.reuse, R3, R22 ;  /* 0x0000000329167223 */ /* 0x040fe20000000016 */
[--C-:B------:R-:W-:Y:S02]  /*8640*/  HADD2.F32 R3, -RZ, R69.reuse.H0_H0 ;  /* 0x20000045ff037230 */ /* 0x100fe40000004100 */
[----:B------:R-:W-:Y:S01]  /*8650*/  FFMA R27, R41, R0, R27 ;  /* 0x00000000291b7223 */ /* 0x000fe2000000001b */
[----:B------:R-:W-:Y:S01]  /*8660*/  HADD2.F32 R0, -RZ, R68.H1_H1 ;  /* 0x30000044ff007230 */ /* 0x000fe20000004100 */
[----:B------:R-:W-:Y:S01]  /*8670*/  F2FP.F16.F32.PACK_AB R10, R13, R12 ;  /* 0x0000000c0d0a723e */ /* 0x000fe200000000ff */
[----:B------:R-:W-:Y:S01]  /*8680*/  FFMA R24, R41, R2, R24 ;  /* 0x0000000229187223 */ /* 0x000fe20000000018 */
[----:B------:R-:W-:Y:S01]  /*8690*/  F2FP.F16.F32.PACK_AB R11, R19, R14 ;  /* 0x0000000e130b723e */ /* 0x000fe200000000ff */
[--C-:B------:R-:W-:Y:S02]  /*86a0*/  HADD2.F32 R2, -RZ, R70.reuse.H0_H0 ;  /* 0x20000046ff027230 */ /* 0x100fe40000004100 */
[C---:B------:R-:W-:Y:S01]  /*86b0*/  FFMA R25, R41.reuse, R0, R25 ;  /* 0x0000000029197223 */ /* 0x040fe20000000019 */
[----:B------:R-:W-:Y:S02]  /*86c0*/  HADD2.F32 R0, -RZ, R69.H1_H1 ;  /* 0x30000045ff007230 */ /* 0x000fe40000004100 */
[----:B------:R-:W-:Y:S01]  /*86d0*/  FFMA R26, R41, R3, R26 ;  /* 0x00000003291a7223 */ /* 0x000fe2000000001a */
[----:B------:R1:W-:Y:S01]  /*86e0*/  STS.128 [R95+0x4010], R8 ;  /* 0x004010085f007388 */ /* 0x0003e20000000c00 */
[----:B------:R-:W-:Y:S01]  /*86f0*/  HADD2.F32 R3, -RZ, R70.H1_H1 ;  /* 0x30000046ff037230 */ /* 0x000fe20000004100 */
[----:B------:R-:W-:Y:S01]  /*8700*/  F2FP.F16.F32.PACK_AB R16, R17, R16 ;  /* 0x000000101110723e */ /* 0x000fe200000000ff */
[--C-:B------:R-:W-:Y:S01]  /*8710*/  HADD2.F32 R4, -RZ, R71.reuse.H0_H0 ;  /* 0x20000047ff047230 */ /* 0x100fe20000004100 */
[----:B------:R-:W-:Y:S01]  /*8720*/  F2FP.F16.F32.PACK_AB R17, R23, R18 ;  /* 0x000000121711723e */ /* 0x000fe200000000ff */
[----:B------:R-:W-:Y:S02]  /*8730*/  HADD2.F32 R5, -RZ, R71.H1_H1 ;  /* 0x30000047ff057230 */ /* 0x000fe40000004100 */
        /* <DEDUP_REMOVED lines=12> */
[----:B------:R-:W-:Y:S02]  /*8800*/  F2FP.F16.F32.PACK_AB R27, R35, R30 ;  /* 0x0000001e231b723e */ /* 0x000fe400000000ff */
[----:B------:R-:W-:Y:S02]  /*8810*/  MOV R0, UR40 ;  /* 0x0000002800007c02 */ /* 0x000fe40008000f00 */
[----:B------:R-:W-:Y:S01]  /*8820*/  LEA R2, R57, UR49, 0x3 ;  /* 0x0000003139027c11 */ /* 0x000fe2000f8e18ff */
[----:B------:R1:W-:Y:S01]  /*8830*/  STS.128 [R102+0x4030], R24 ;  /* 0x0040301866007388 */ /* 0x0003e20000000c00 */
[----:B------:R-:W-:Y:S02]  /*8840*/  @P6 LEA R0, R0, UR49, 0x3 ;  /* 0x0000003100006c11 */ /* 0x000fe4000f8e18ff */
[----:B------:R-:W-:Y:S02]  /*8850*/  @P6 SHF.L.U32 R3, R81, 0x1f, RZ ;  /* 0x0000001f51036819 */ /* 0x000fe400000006ff */
[----:B------:R-:W-:Y:S01]  /*8860*/  @P6 IADD3 R0, PT, PT, R0, 0x80, RZ ;  /* 0x0000008000006810 */ /* 0x000fe20007ffe0ff */
[----:B------:R-:W-:Y:S01]  /*8870*/  @!PT LDS RZ, [RZ] ;  /* 0x00000000fffff984 */ /* 0x000fe20000000800 */
[----:B------:R-:W-:Y:S01]  /*8880*/  @!PT LDS RZ, [RZ] ;  /* 0x00000000fffff984 */ /* 0x000fe20000000800 */
[----:B------:R-:W-:Y:S01]  /*8890*/  @!PT LDS RZ, [RZ] ;  /* 0x00000000fffff984 */ /* 0x000fe20000000800 */
[----:B------:R-:W-:Y:S01]  /*88a0*/  @!PT LDS RZ, [RZ] ;  /* 0x00000000fffff984 */ /* 0x000fe20000000800 */
[----:B------:R3:W-:Y:S06]  /*88b0*/  MEMBAR.ALL.CTA ;  /* 0x0000000000007992 */ /* 0x0007ec0000008000 */
[----:B---3--:R-:W3:Y:S01]  /*88c0*/  FENCE.VIEW.ASYNC.S ;  /* 0x00000000000073c6 */ /* 0x008ee20000000000 */
[----:B------:R-:W-:Y:S01]  /*88d0*/  @P6 PRMT R0, R103, 0x654, R0 ;  /* 0x0000065467006816 */ /* 0x000fe20000000000 */
[----:B---3--:R-:W-:Y:S06]  /*88e0*/  BAR.SYNC.DEFER_BLOCKING 0x1, 0x80 ;  /* 0x0042000000007b1d */ /* 0x008fec0000010000 */
[----:B------:R-:W-:Y:S05]  /*88f0*/  @P0 BRA `(.L_x_221) ;  /* 0x0000000000300947 */ /* 0x000fea0003800000 */
[----:B------:R-:W3:Y:S01]  /*8900*/  LDCU.64 UR6, c[0x0][0x348] ;  /* 0x00006900ff0677ac */ /* 0x000ee20008000a00 */
[----:B------:R-:W-:Y:S02]  /*8910*/  R2UR UR10, R99 ;  /* 0x00000000630a72ca */ /* 0x000fe400000e0000 */
[----:B------:R-:W-:Y:S01]  /*8920*/  R2UR UR11, R98 ;  /* 0x00000000620b72ca */ /* 0x000fe200000e0000 */
[----:B------:R-:W-:Y:S01]  /*8930*/  UIADD3 UR9, UPT, UPT, UR41, 0x40, URZ ;  /* 0x0000004029097890 */ /* 0x000fe2000fffe0ff */
[----:B------:R-:W-:Y:S01]  /*8940*/  R2UR UR12, R96 ;  /* 0x00000000600c72ca */ /* 0x000fe200000e0000 */
[----:B------:R-:W-:Y:S01]  /*8950*/  UIADD3 UR8, UPT, UPT, UR49, 0x4200, URZ ;  /* 0x0000420031087890 */ /* 0x000fe2000fffe0ff */
[----:B------:R-:W-:Y:S01]  /*8960*/  R2UR UR13, R97 ;  /* 0x00000000610d72ca */ /* 0x000fe200000e0000 */
[----:B---3--:R-:W-:Y:S04]  /*8970*/  UIADD3 UR4, UP0, UPT, UR6, 0x780, URZ ;  /* 0x0000078006047890 */ /* 0x008fe8000ff1e0ff */
[----:B------:R-:W-:Y:S09]  /*8980*/  UIADD3.X UR5, UPT, UPT, URZ, UR7, URZ, UP0, !UPT ;  /* 0x00000007ff057290 */ /* 0x000ff200087fe4ff */
[----:B------:R3:W-:Y:S01]  /*8990*/  UTMASTG.5D.IM2COL [UR8], [UR4] ;  /* 0x00000008040073b5 */ /* 0x0007e20008060000 */
[----:B------:R0:W-:Y:S01]  /*89a0*/  UTMACMDFLUSH ;  /* 0x00000000000079b7 */ /* 0x0001e20000000000 */
[----:B---3--:R-:W-:Y:S04]  /*89b0*/  DEPBAR.LE SB0, 0x1 ;  /* 0x000080400000791a */ /* 0x008fe80000000000 */
.L_x_221:
[----:B------:R-:W-:Y:S05]  /*89c0*/  BSYNC.RECONVERGENT B0 ;  /* 0x0000000000007941 */ /* 0x000fea0003800200 */
.L_x_220:
[----:B------:R-:W-:Y:S01]  /*89d0*/  BAR.SYNC.DEFER_BLOCKING 0x1, 0x80 ;  /* 0x0042000000007b1d */ /* 0x000fe20000010000 */
[----:B------:R-:W-:Y:S04]  /*89e0*/  UIADD3 UR4, UPT, UPT, UR40, 0x1, URZ ;  /* 0x0000000128047890 */ /* 0x000fe8000fffe0ff */
[----:B------:R-:W-:Y:S04]  /*89f0*/  UISETP.NE.AND UP0, UPT, UR4, 0x4, UPT ;  /* 0x000000040400788c */ /* 0x000fe8000bf05270 */
[----:B------:R-:W-:Y:S01]  /*8a00*/  USEL UR50, UR4, URZ, UP0 ;  /* 0x000000ff04327287 */ /* 0x000fe20008000000 */
[----:B------:R3:W-:Y:S01]  /*8a10*/  @P6 SYNCS.ARRIVE.TRANS64.RED.A1T0 RZ, [R0+URZ], RZ ;  /* 0x000000ff00ff69a7 */ /* 0x0007e200081004ff */
[----:B------:R-:W-:Y:S01]  /*8a20*/  BSSY B1, `(.L_x_222) ;  /* 0x0000017000017945 */ /* 0x000fe20003800000 */
[----:B------:R-:W4:Y:S02]  /*8a30*/  @P6 SYNCS.PHASECHK.TRANS64.TRYWAIT P0, [R2+URZ+0x60], R3 ;  /* 0x00006003020065a7 */ /* 0x000f2400080011ff */
[----:B----4-:R-:W-:Y:S01]  /*8a40*/  @P6 SEL R58, RZ, 0x1, !P0 ;  /* 0x00000001ff3a6807 */ /* 0x010fe20004000000 */
[----:B---3--:R-:W-:Y:S06]  /*8a50*/  @!P6 BRA `(.L_x_223) ;  /* 0x00000000004ce947 */ /* 0x008fec0003800000 */
        /* <DEDUP_REMOVED lines=10> */
[----:B------:R-:W3:Y:S02]  /*8b00*/  SYNCS.PHASECHK.TRANS64.TRYWAIT P0, [R2+URZ+0x60], R5 ;  /* 0x00006005020075a7 */ /* 0x000ee400080011ff */
[----:B---3--:R-:W-:Y:S05]  /*8b10*/  @!P0 BRA `(.L_x_226) ;  /* 0x0000001800488947 */ /* 0x008fea0003800000 */
.L_x_225:
[----:B------:R-:W-:Y:S05]  /*8b20*/  BSYNC B0 ;  /* 0x0000000000007941 */ /* 0x000fea0003800000 */
.L_x_224:
[----:B------:R-:W-:Y:S11]  /*8b30*/  ISETP.NE.AND P0, PT, R59, RZ, PT ;  /* 0x000000ff3b00720c */ /* 0x000ff60003f05270 */
[----:B------:R-:W-:Y:S02]  /*8b40*/  @!UPT UIADD3 URZ, UPT, UPT, URZ, URZ, URZ ;  /* 0x000000fffffff290 */ /* 0x000fe4000fffe0ff */
[----:B------:R4:W1:Y:S04]  /*8b50*/  @P0 LDS.128 R48, [R4] ;  /* 0x0000000004300984 */ /* 0x0008680000000c00 */
[----:B------:R4:W1:Y:S04]  /*8b60*/  @P0 LDS.128 R52, [R3+0x10] ;  /* 0x0000100003340984 */ /* 0x0008680000000c00 */
[----:B------:R4:W1:Y:S04]  /*8b70*/  @P0 LDS.128 R60, [R0+0x20] ;  /* 0x00002000003c0984 */ /* 0x0008680000000c00 */
[----:B------:R4:W1:Y:S02]  /*8b80*/  @P0 LDS.128 R68, [R57+0x30] ;  /* 0x0000300039440984 */ /* 0x0008640000000c00 */
.L_x_223:
[----:B------:R-:W-:Y:S05]  /*8b90*/  BSYNC B1 ;  /* 0x0000000000017941 */ /* 0x000fea0003800000 */
.L_x_222:
[----:B----4-:R-:W-:Y:S05]  /*8ba0*/  VIADD R0, R39, 0x60 ;  /* 0x0000006027007836 */ /* 0x010fea0000000000 */
[----:B------:R-:W-:Y:S04]  /*8bb0*/  SHF.R.U32.HI R0, RZ, 0x15, R0 ;  /* 0x00000015ff007819 */ /* 0x000fe80000011600 */
[----:B------:R-:W-:Y:S11]  /*8bc0*/  LOP3.LUT P0, RZ, R0, 0x3, R86, 0x48, !PT ;  /* 0x0000000300ff7812 */ /* 0x000ff60007804856 */
[----:B------:R-:W-:Y:S02]  /*8bd0*/  @!UPT UIADD3 URZ, UPT, UPT, URZ, URZ, URZ ;  /* 0x000000fffffff290 */ /* 0x000fe4000fffe0ff */
[----:B------:R-:W-:Y:S05]  /*8be0*/  @!P0 BRA `(.L_x_227) ;  /* 0x0000000000408947 */ /* 0x000fea0003800000 */
[----:B------:R-:W4:Y:S01]  /*8bf0*/  LDCU.64 UR8, c[0x4][0xa8] ;  /* 0x01001500ff0877ac */ /* 0x000f220008000a00 */
[----:B------:R-:W-:Y:S01]  /*8c00*/  MOV R3, 0xc8 ;  /* 0x000000c800037802 */ /* 0x000fe20000000f00 */
[----:B------:R-:W-:Y:S02]  /*8c10*/  HFMA2 R12, -RZ, RZ, 0, 5.9604644775390625e-08 ;  /* 0x00000001ff0c7431 */ /* 0x000fe400000001ff */
[----:B-1----:R-:W-:Y:S02]  /*8c20*/  IMAD.MOV.U32 R8, RZ, RZ, 0x192 ;  /* 0x00000192ff087424 */ /* 0x002fe400078e00ff */
[----:B------:R-:W-:Y:S01]  /*8c30*/  IMAD.MOV.U32 R13, RZ, RZ, RZ ;  /* 0x000000ffff0d7224 */ /* 0x000fe200078e00ff */
[----:B------:R-:W1:Y:S01]  /*8c40*/  LDCU.64 UR6, c[0x4][0xb0] ;  /* 0x01001600ff0677ac */ /* 0x000e620008000a00 */
[----:B---3--:R-:W3:Y:S01]  /*8c50*/  LDC.64 R2, c[0x4][R3] ;  /* 0x0100000003027b82 */ /* 0x008ee20000000a00 */
[----:B------:R-:W5:Y:S01]  /*8c60*/  LDCU.64 UR4, c[0x4][0x48] ;  /* 0x01000900ff0477ac */ /* 0x000f620008000a00 */
[----:B----4-:R-:W-:Y:S01]  /*8c70*/  MOV R5, UR9 ;  /* 0x0000000900057c02 */ /* 0x010fe20008000f00 */
[----:B------:R-:W-:Y:S01]  /*8c80*/  IMAD.U32 R4, RZ, RZ, UR8 ;  /* 0x00000008ff047e24 */ /* 0x000fe2000f8e00ff */
[----:B-1----:R-:W-:Y:S01]  /*8c90*/  MOV R7, UR7 ;  /* 0x0000000700077c02 */ /* 0x002fe20008000f00 */
[----:B------:R-:W-:Y:S01]  /*8ca0*/  IMAD.U32 R6, RZ, RZ, UR6 ;  /* 0x00000006ff067e24 */ /* 0x000fe2000f8e00ff */
[----:B-----5:R-:W-:Y:S01]  /*8cb0*/  MOV R11, UR5 ;  /* 0x00000005000b7c02 */ /* 0x020fe20008000f00 */
[----:B------:R-:W-:Y:S02]  /*8cc0*/  IMAD.U32 R10, RZ, RZ, UR4 ;  /* 0x00000004ff0a7e24 */ /* 0x000fe4000f8e00ff */
[----:B------:R-:W-:Y:S07]  /*8cd0*/  LEPC R20, `(.L_x_227) ;  /* 0x000000001014794e */ /* 0x000fee0000000000 */
[----:B--23--:R-:W-:Y:S05]  /*8ce0*/  CALL.ABS.NOINC R2 ;  /* 0x0000000002007343 */ /* 0x00cfea0003c00000 */
.L_x_227:
[----:B------:R-:W-:Y:S01]  /*8cf0*/  ISETP.NE.AND P0, PT, R84, RZ, PT ;  /* 0x000000ff5400720c */ /* 0x000fe20003f05270 */
[----:B------:R-:W-:Y:S05]  /*8d00*/  WARPSYNC.ALL ;  /* 0x0000000000007948 */ /* 0x000fea0003800000 */
[----:B------:R-:W-:Y:S01]  /*8d10*/  R2UR UR4, R39 ;  /* 0x00000000270472ca */ /* 0x000fe200000e0000 */
[----:B------:R-:W4:Y:S01]  /*8d20*/  S2UR UR6, SR_CgaCtaId ;  /* 0x00000000000679c3 */ /* 0x000f220000008800 */
[----:B------:R-:W-:Y:S01]  /*8d30*/  R2UR UR5, R56 ;  /* 0x00000000380572ca */ /* 0x000fe200000e0000 */
[--C-:B-1----:R-:W-:Y:S01]  /*8d40*/  HADD2.F32 R0, -RZ, R48.reuse.H0_H0 ;  /* 0x20000030ff007230 */ /* 0x102fe20000004100 */
[----:B------:R-:W-:Y:S01]  /*8d50*/  BSSY.RECONVERGENT B0, `(.L_x_228) ;  /* 0x000008d000007945 */ /* 0x000fe20003800200 */
[----:B---3--:R-:W-:Y:S02]  /*8d60*/  HADD2.F32 R2, -RZ, R48.H1_H1 ;  /* 0x30000030ff027230 */ /* 0x008fe40000004100 */
[--C-:B------:R-:W-:Y:S02]  /*8d70*/  HADD2.F32 R3, -RZ, R49.reuse.H0_H0 ;  /* 0x20000031ff037230 */ /* 0x100fe40000004100 */
[----:B------:R-:W-:Y:S02]  /*8d80*/  HADD2.F32 R39, -RZ, R49.H1_H1 ;  /* 0x30000031ff277230 */ /* 0x000fe40000004100 */
[--C-:B------:R-:W-:Y:S02]  /*8d90*/  HADD2.F32 R40, -RZ, R50.reuse.H0_H0 ;  /* 0x20000032ff287230 */ /* 0x100fe40000004100 */
[----:B------:R-:W1:Y:S01]  /*8da0*/  LDTM.x32 R4, tmem[UR4+0x60] ;  /* 0x00006004000479ee */ /* 0x000e6200082c0000 */
[----:B------:R-:W-:Y:S01]  /*8db0*/  NOP ;  /* 0x0000000000007918 */ /* 0x000fe20000000000 */
[----:B------:R-:W-:Y:S01]  /*8dc0*/  UIADD3 UR4, UPT, UPT, UR5, 0xd0, URZ ;  /* 0x000000d005047890 */ /* 0x000fe2000fffe0ff */
[----:B------:R-:W-:Y:S02]  /*8dd0*/  HADD2.F32 R42, -RZ, R50.H1_H1 ;  /* 0x30000032ff2a7230 */ /* 0x000fe40000004100 */
[--C-:B------:R-:W-:Y:S02]  /*8de0*/  HADD2.F32 R43, -RZ, R51.reuse.H0_H0 ;  /* 0x20000033ff2b7230 */ /* 0x100fe40000004100 */
        /* <DEDUP_REMOVED lines=8> */
[----:B------:R-:W-:Y:S01]  /*8e70*/  HADD2.F32 R52, -RZ, R55.H1_H1 ;  /* 0x30000037ff347230 */ /* 0x000fe20000004100 */
[----:B----4-:R-:W-:Y:S01]  /*8e80*/  UPRMT UR4, UR6, 0x654, UR4 ;  /* 0x0000065406047896 */ /* 0x010fe20008000004 */
[C---:B-1----:R-:W-:Y:S01]  /*8e90*/  FMUL R4, R38.reuse, R4 ;  /* 0x0000000426047220 */ /* 0x042fe20000400000 */
[C---:B------:R-:W-:Y:S01]  /*8ea0*/  FMUL R5, R38.reuse, R5 ;  /* 0x0000000526057220 */ /* 0x040fe20000400000 */
[C---:B------:R-:W-:Y:S01]  /*8eb0*/  FMUL R6, R38.reuse, R6 ;  /* 0x0000000626067220 */ /* 0x040fe20000400000 */
[C---:B------:R-:W-:Y:S01]  /*8ec0*/  FMUL R7, R38.reuse, R7 ;  /* 0x0000000726077220 */ /* 0x040fe20000400000 */
[C---:B------:R-:W-:Y:S01]  /*8ed0*/  FFMA R4, R41.reuse, R0, R4 ;  /* 0x0000000029047223 */ /* 0x040fe20000000004 */
[C---:B------:R-:W-:Y:S01]  /*8ee0*/  FFMA R5, R41.reuse, R2, R5 ;  /* 0x0000000229057223 */ /* 0x040fe20000000005 */
[C---:B------:R-:W-:Y:S01]  /*8ef0*/  FFMA R6, R41.reuse, R3, R6 ;  /* 0x0000000329067223 */ /* 0x040fe20000000006 */
[----:B------:R-:W-:Y:S01]  /*8f00*/  FFMA R7, R41, R39, R7 ;  /* 0x0000002729077223 */ /* 0x000fe20000000007 */
[----:B------:R-:W-:Y:S01]  /*8f10*/  SYNCS.ARRIVE.TRANS64.RED.A1T0 RZ, [UR4], RZ ;  /* 0x000000ffffff79a7 */ /* 0x000fe20008100404 */
[C---:B------:R-:W-:Y:S01]  /*8f20*/  FMUL R8, R38.reuse, R8 ;  /* 0x0000000826087220 */ /* 0x040fe20000400000 */
[----:B------:R-:W-:Y:S01]  /*8f30*/  F2FP.F16.F32.PACK_AB R4, R5, R4 ;  /* 0x000000040504723e */ /* 0x000fe200000000ff */
[C---:B------:R-:W-:Y:S01]  /*8f40*/  FMUL R9, R38.reuse, R9 ;  /* 0x0000000926097220 */ /* 0x040fe20000400000 */
[----:B------:R-:W-:Y:S01]  /*8f50*/  F2FP.F16.F32.PACK_AB R5, R7, R6 ;  /* 0x000000060705723e */ /* 0x000fe200000000ff */
[C---:B------:R-:W-:Y:S01]  /*8f60*/  FFMA R8, R41.reuse, R40, R8 ;  /* 0x0000002829087223 */ /* 0x040fe20000000008 */
[C---:B------:R-:W-:Y:S01]  /*8f70*/  FMUL R0, R38.reuse, R10 ;  /* 0x0000000a26007220 */ /* 0x040fe20000400000 */
[C---:B------:R-:W-:Y:S01]  /*8f80*/  FFMA R9, R41.reuse, R42, R9 ;  /* 0x0000002a29097223 */ /* 0x040fe20000000009 */
[C---:B------:R-:W-:Y:S01]  /*8f90*/  FMUL R2, R38.reuse, R11 ;  /* 0x0000000b26027220 */ /* 0x040fe20000400000 */
[C---:B------:R-:W-:Y:S01]  /*8fa0*/  FMUL R3, R38.reuse, R12 ;  /* 0x0000000c26037220 */ /* 0x040fe20000400000 */
[----:B------:R-:W-:Y:S01]  /*8fb0*/  FFMA R0, R41, R43, R0 ;  /* 0x0000002b29007223 */ /* 0x000fe20000000000 */
[C---:B------:R-:W-:Y:S01]  /*8fc0*/  FMUL R10, R38.reuse, R13 ;  /* 0x0000000d260a7220 */ /* 0x040fe20000400000 */
[----:B------:R-:W-:Y:S01]  /*8fd0*/  F2FP.F16.F32.PACK_AB R6, R9, R8 ;  /* 0x000000080906723e */ /* 0x000fe200000000ff */
[C---:B------:R-:W-:Y:S01]  /*8fe0*/  FFMA R2, R41.reuse, R44, R2 ;  /* 0x0000002c29027223 */ /* 0x040fe20000000002 */
[C---:B------:R-:W-:Y:S01]  /*8ff0*/  FFMA R3, R41.reuse, R45, R3 ;  /* 0x0000002d29037223 */ /* 0x040fe20000000003 */
[C---:B------:R-:W-:Y:S01]  /*9000*/  FFMA R10, R41.reuse, R46, R10 ;  /* 0x0000002e290a7223 */ /* 0x040fe2000000000a */
[C---:B------:R-:W-:Y:S01]  /*9010*/  FMUL R11, R38.reuse, R14 ;  /* 0x0000000e260b7220 */ /* 0x040fe20000400000 */
        /* <DEDUP_REMOVED lines=8> */
[----:B------:R-:W-:Y:S01]  /*90a0*/  F2FP.F16.F32.PACK_AB R7, R2, R0 ;  /* 0x000000000207723e */ /* 0x000fe200000000ff */
[C---:B------:R-:W-:Y:S01]  /*90b0*/  FFMA R12, R41.reuse, R49, R12 ;  /* 0x00000031290c7223 */ /* 0x040fe2000000000c */
[----:B------:R-:W-:Y:S02]  /*90c0*/  HADD2.F32 R54, -RZ, R60.H1_H1 ;  /* 0x3000003cff367230 */ /* 0x000fe40000004100 */
[C---:B------:R-:W-:Y:S01]  /*90d0*/  FMUL R16, R38.reuse, R20 ;  /* 0x0000001426107220 */ /* 0x040fe20000400000 */
[C---:B------:R-:W-:Y:S01]  /*90e0*/  FFMA R13, R41.reuse, R50, R13 ;  /* 0x00000032290d7223 */ /* 0x040fe2000000000d */
[----:B------:R1:W-:Y:S01]  /*90f0*/  STS.128 [R82+0x6000], R4 ;  /* 0x0060000452007388 */ /* 0x0003e20000000c00 */
[--C-:B------:R-:W-:Y:S02]  /*9100*/  HADD2.F32 R55, -RZ, R61.reuse.H0_H0 ;  /* 0x2000003dff377230 */ /* 0x100fe40000004100 */
[C---:B------:R-:W-:Y:S01]  /*9110*/  FMUL R17, R38.reuse, R21 ;  /* 0x0000001526117220 */ /* 0x040fe20000400000 */
[C---:B------:R-:W-:Y:S01]  /*9120*/  FFMA R14, R41.reuse, R51, R14 ;  /* 0x00000033290e7223 */ /* 0x040fe2000000000e */
[----:B------:R-:W-:Y:S02]  /*9130*/  HADD2.F32 R56, -RZ, R61.H1_H1 ;  /* 0x3000003dff387230 */ /* 0x000fe40000004100 */
[C---:B------:R-:W-:Y:S01]  /*9140*/  FMUL R18, R38.reuse, R22 ;  /* 0x0000001626127220 */ /* 0x040fe20000400000 */
[C---:B------:R-:W-:Y:S01]  /*9150*/  FFMA R19, R41.reuse, R52, R19 ;  /* 0x0000003429137223 */ /* 0x040fe20000000013 */
        /* <DEDUP_REMOVED lines=10> */
[----:B------:R-:W-:Y:S01]  /*9200*/  FMUL R22, R38, R26 ;  /* 0x0000001a26167220 */ /* 0x000fe20000400000 */
[----:B------:R-:W-:Y:S01]  /*9210*/  F2FP.F16.F32.PACK_AB R8, R10, R3 ;  /* 0x000000030a08723e */ /* 0x000fe200000000ff */
[----:B------:R-:W-:Y:S01]  /*9220*/  FFMA R23, R41, R56, R23 ;  /* 0x0000003829177223 */ /* 0x000fe20000000017 */
[----:B------:R-:W-:Y:S01]  /*9230*/  F2FP.F16.F32.PACK_AB R9, R15, R11 ;  /* 0x0000000b0f09723e */ /* 0x000fe200000000ff */
[--C-:B------:R-:W-:Y:S02]  /*9240*/  HADD2.F32 R61, -RZ, R68.reuse.H0_H0 ;  /* 0x20000044ff3d7230 */ /* 0x100fe40000004100 */
[C---:B------:R-:W-:Y:S01]  /*9250*/  FMUL R27, R38.reuse, R27 ;  /* 0x0000001b261b7220 */ /* 0x040fe20000400000 */
[----:B------:R-:W-:Y:S01]  /*9260*/  F2FP.F16.F32.PACK_AB R10, R13, R12 ;  /* 0x0000000c0d0a723e */ /* 0x000fe200000000ff */
[----:B------:R-:W-:Y:S01]  /*9270*/  FFMA R20, R41, R57, R20 ;  /* 0x0000003929147223 */ /* 0x000fe20000000014 */
[----:B------:R-:W-:Y:S01]  /*9280*/  F2FP.F16.F32.PACK_AB R11, R19, R14 ;  /* 0x0000000e130b723e */ /* 0x000fe200000000ff */
[----:B------:R-:W-:Y:S02]  /*9290*/  HADD2.F32 R62, -RZ, R68.H1_H1 ;  /* 0x30000044ff3e7230 */ /* 0x000fe40000004100 */
[C---:B------:R-:W-:Y:S01]  /*92a0*/  FMUL R24, R38.reuse, R28 ;  /* 0x0000001c26187220 */ /* 0x040fe20000400000 */
[C---:B------:R-:W-:Y:S01]  /*92b0*/  FFMA R21, R41.reuse, R58, R21 ;  /* 0x0000003a29157223 */ /* 0x040fe20000000015 */
[--C-:B------:R-:W-:Y:S01]  /*92c0*/  HADD2.F32 R63, -RZ, R69.reuse.H0_H0 ;  /* 0x20000045ff3f7230 */ /* 0x100fe20000004100 */
[----:B------:R1:W-:Y:S01]  /*92d0*/  STS.128 [R95+0x6010], R8 ;  /* 0x006010085f007388 */ /* 0x0003e20000000c00 */
        /* <DEDUP_REMOVED lines=10> */
[----:B------:R-:W-:Y:S01]  /*9380*/  FFMA R25, R41, R62, R25 ;  /* 0x0000003e29197223 */ /* 0x000fe20000000019 */
[--C-:B------:R-:W-:Y:S02]  /*9390*/  HADD2.F32 R67, -RZ, R71.reuse.H0_H0 ;  /* 0x20000047ff437230 */ /* 0x100fe40000004100 */
[C---:B------:R-:W-:Y:S01]  /*93a0*/  FMUL R29, R38.reuse, R33 ;  /* 0x00000021261d7220 */ /* 0x040fe20000400000 */
[----:B------:R-:W-:Y:S01]  /*93b0*/  F2FP.F16.F32.PACK_AB R16, R17, R16 ;  /* 0x000000101110723e */ /* 0x000fe200000000ff */
[----:B------:R-:W-:Y:S01]  /*93c0*/  FFMA R26, R41, R63, R26 ;  /* 0x0000003f291a7223 */ /* 0x000fe2000000001a */
[----:B------:R-:W-:Y:S02]  /*93d0*/  HADD2.F32 R68, -RZ, R71.H1_H1 ;  /* 0x30000047ff447230 */ /* 0x000fe40000004100 */
[C---:B------:R-:W-:Y:S01]  /*93e0*/  FMUL R30, R38.reuse, R34 ;  /* 0x00000022261e7220 */ /* 0x040fe20000400000 */
        /* <DEDUP_REMOVED lines=35> */
.L_x_229:
[----:B------:R-:W-:Y:S05]  /*9620*/  BSYNC.RECONVERGENT B0 ;  /* 0x0000000000007941 */ /* 0x000fea0003800200 */
.L_x_228:
[----:B------:R-:W-:Y:S01]  /*9630*/  BAR.SYNC.DEFER_BLOCKING 0x1, 0x80 ;  /* 0x0042000000007b1d */ /* 0x000fe20000010000 */
[----:B------:R-:W-:Y:S01]  /*9640*/  UISETP.NE.AND UP0, UPT, UR53, -0x4, UPT ;  /* 0xfffffffc3500788c */ /* 0x000fe2000bf05270 */
[----:B------:R-:W-:Y:S08]  /*9650*/  IADD3 R36, PT, PT, R36, 0x1, RZ ;  /* 0x0000000124247810 */ /* 0x000ff00007ffe0ff */
[----:B------:R-:W-:Y:S05]  /*9660*/  BRA.U !UP0, `(.L_x_230) ;  /* 0x0000000108247547 */ /* 0x000fea000b800000 */
[----:B------:R-:W-:Y:S01]  /*9670*/  ISETP.NE.AND P0, PT, R101, RZ, PT ;  /* 0x000000ff6500720c */ /* 0x000fe20003f05270 */
[----:B------:R-:W-:Y:S01]  /*9680*/  IMAD.U32 R0, RZ, RZ, UR50 ;  /* 0x00000032ff007e24 */ /* 0x000fe2000f8e00ff */
[----:B------:R-:W-:Y:S04]  /*9690*/  UIADD3 UR4, UPT, UPT, UR50, 0x1, URZ ;  /* 0x0000000132047890 */ /* 0x000fe8000fffe0ff */
[----:B------:R-:W-:Y:S04]  /*96a0*/  UISETP.NE.AND UP0, UPT, UR4, 0x4, UPT ;  /* 0x000000040400788c */ /* 0x000fe8000bf05270 */
[----:B------:R-:W-:Y:S03]  /*96b0*/  USEL UR50, UR4, URZ, UP0 ;  /* 0x000000ff04327287 */ /* 0x000fe60008000000 */
[----:B------:R-:W-:Y:S05]  /*96c0*/  @P0 LEA R0, R0, UR49, 0x3 ;  /* 0x0000003100000c11 */ /* 0x000fea000f8e18ff */
[----:B------:R-:W-:Y:S05]  /*96d0*/  @P0 VIADD R0, R0, 0x80 ;  /* 0x0000008000000836 */ /* 0x000fea0000000000 */
[----:B------:R-:W-:Y:S04]  /*96e0*/  @P0 PRMT R0, R103, 0x654, R0 ;  /* 0x0000065467000816 */ /* 0x000fe80000000000 */
[----:B------:R3:W-:Y:S03]  /*96f0*/  @P0 SYNCS.ARRIVE.TRANS64.RED.A1T0 RZ, [R0+URZ], RZ ;  /* 0x000000ff00ff09a7 */ /* 0x0007e600081004ff */
.L_x_230:
[----:B------:R-:W-:Y:S01]  /*9700*/  R2UR UR5, R77 ;  /* 0x000000004d0572ca */ /* 0x000fe200000e0000 */
[----:B------:R-:W-:Y:S01]  /*9710*/  UISETP.NE.AND UP0, UPT, UR62, URZ, UPT ;  /* 0x000000ff3e00728c */ /* 0x000fe2000bf05270 */
[----:B------:R-:W-:Y:S01]  /*9720*/  R2UR UR4, R78 ;  /* 0x000000004e0472ca */ /* 0x000fe200000e0000 */
[----:B------:R-:W-:Y:S01]  /*9730*/  UIADD3 UR53, UPT, UPT, UR53, 0x4, URZ ;  /* 0x0000000435357890 */ /* 0x000fe2000fffe0ff */
[C---:B------:R-:W-:Y:S01]  /*9740*/  ISETP.NE.AND P0, PT, R36.reuse, 0x2, PT ;  /* 0x000000022400780c */ /* 0x040fe20003f05270 */
[----:B------:R-:W-:Y:S01]  /*9750*/  UMOV UR52, UR63 ;  /* 0x0000003f00347c82 */ /* 0x000fe20008000000 */
[----:B------:R-:W-:Y:S02]  /*9760*/  LOP3.LUT R79, R79, 0x1, RZ, 0x3c, !PT ;  /* 0x000000014f4f7812 */ /* 0x000fe400078e3cff */
[----:B---3--:R-:W-:Y:S02]  /*9770*/  SEL R0, RZ, 0x1, P0 ;  /* 0x00000001ff007807 */ /* 0x008fe40000000000 */
[----:B------:R-:W-:Y:S02]  /*9780*/  SEL R36, R36, RZ, P0 ;  /* 0x000000ff24247207 */ /* 0x000fe40000000000 */
[----:B------:R-:W-:Y:S01]  /*9790*/  LOP3.LUT R80, R80, R0, RZ, 0x3c, !PT ;  /* 0x0000000050507212 */ /* 0x000fe200078e3cff */
[----:B------:R-:W-:Y:S02]  /*97a0*/  UIADD3 UR24, UPT, UPT, UR36, UR5, URZ ;  /* 0x0000000524187290 */ /* 0x000fe4000fffe0ff */
[----:B------:R-:W-:Y:S01]  /*97b0*/  UIADD3 UR51, UPT, UPT, UR37, UR4, URZ ;  /* 0x0000000425337290 */ /* 0x000fe2000fffe0ff */
[----:B------:R-:W-:Y:S11]  /*97c0*/  BRA.U UP0, `(.L_x_231) ;  /* 0xffffffbd00507547 */ /* 0x000ff6000b83ffff */
[----:B------:R-:W-:-:S13]  /*97d0*/  R2UR UR4, R93 ;  /* 0x000000005d0472ca */ /* 0x000fda00000e0000 */
[----:B------:R-:W-:-:S09]  /*97e0*/  UISETP.NE.AND UP0, UPT, UR4, URZ, UPT ;  /* 0x000000ff0400728c */ /* 0x000fd2000bf05270 */
[----:B------:R-:W-:Y:S05]  /*97f0*/  BRA.U !UP0, `(.L_x_232) ;  /* 0x0000000108487547 */ /* 0x000fea000b800000 */
[----:B------:R-:W3:Y:S02]  /*9800*/  LDCU.64 UR4, c[0x0][0x990] ;  /* 0x00013200ff0477ac */ /* 0x000ee40008000a00 */
[----:B---3--:R-:W-:-:S04]  /*9810*/  UISETP.NE.U32.AND UP0, UPT, UR4, URZ, UPT ;  /* 0x000000ff0400728c */ /* 0x008fc8000bf05070 */
[----:B------:R-:W-:-:S09]  /*9820*/  UISETP.NE.AND.EX UP0, UPT, UR5, URZ, UPT, UP0 ;  /* 0x000000ff0500728c */ /* 0x000fd2000bf05300 */
[----:B------:R-:W-:Y:S05]  /*9830*/  BRA.U UP0, `(.L_x_233) ;  /* 0x00000001000c7547 */ /* 0x000fea000b800000 */
[----:B------:R-:W-:-:S13]  /*9840*/  FSETP.NEU.AND P0, PT, R41, RZ, PT ;  /* 0x000000ff2900720b */ /* 0x000fda0003f0d000 */
[----:B------:R-:W-:Y:S05]  /*9850*/  @!P0 EXIT ;  /* 0x000000000000894d */ /* 0x000fea0003800000 */
[----:B------:R-:W-:Y:S05]  /*9860*/  BRA `(.L_x_232) ;  /* 0x00000000002c7947 */ /* 0x000fea0003800000 */
.L_x_233:
[----:B------:R-:W-:Y:S01]  /*9870*/  ISETP.NE.AND P0, PT, R100, RZ, PT ;  /* 0x000000ff6400720c */ /* 0x000fe20003f05270 */
[----:B------:R-:W-:-:S12]  /*9880*/  BSSY.RECONVERGENT B0, `(.L_x_232) ;  /* 0x0000009000007945 */ /* 0x000fd80003800200 */
[----:B------:R-:W-:Y:S05]  /*9890*/  @P0 BRA `(.L_x_234) ;  /* 0x0000000000140947 */ /* 0x000fea0003800000 */
[----:B------:R-:W3:Y:S02]  /*98a0*/  LDCU.64 UR4, c[0x0][0x988] ;  /* 0x00013100ff0477ac */ /* 0x000ee40008000a00 */
[----:B---3--:R-:W-:-:S04]  /*98b0*/  ISETP.NE.U32.AND P0, PT, RZ, UR4, PT ;  /* 0x00000004ff007c0c */ /* 0x008fc8000bf05070 */
[----:B------:R-:W-:-:S13]  /*98c0*/  ISETP.NE.AND.EX P0, PT, RZ, UR5, PT, P0 ;  /* 0x00000005ff007c0c */ /* 0x000fda000bf05300 */
[----:B------:R-:W-:Y:S05]  /*98d0*/  @!P0 EXIT ;  /* 0x000000000000894d */ /* 0x000fea0003800000 */
[----:B------:R-:W-:Y:S05]  /*98e0*/  BRA `(.L_x_235) ;  /* 0x0000000000087947 */ /* 0x000fea0003800000 */
.L_x_234:
[----:B------:R-:W-:-:S13]  /*98f0*/  FSETP.NEU.AND P0, PT, R41, RZ, PT ;  /* 0x000000ff2900720b */ /* 0x000fda0003f0d000 */
[----:B------:R-:W-:Y:S05]  /*9900*/  @!P0 EXIT ;  /* 0x000000000000894d */ /* 0x000fea0003800000 */
.L_x_235:
[----:B------:R-:W-:Y:S05]  /*9910*/  BSYNC.RECONVERGENT B0 ;  /* 0x0000000000007941 */ /* 0x000fea0003800200 */
.L_x_232:
[----:B------:R-:W3:Y:S01]  /*9920*/  S2UR UR5, SR_CgaCtaId ;  /* 0x00000000000579c3 */ /* 0x000ee20000008800 */
[----:B------:R-:W-:Y:S01]  /*9930*/  ULEA UR4, UR50, UR49, 0x3 ;  /* 0x0000003132047291 */ /* 0x000fe2000f8e18ff */
[----:B------:R-:W-:-:S04]  /*9940*/  DEPBAR.LE SB0, 0x0 ;  /* 0x000080000000791a */ /* 0x000fc80000000000 */
[----:B------:R-:W-:-:S04]  /*9950*/  UIADD3 UR4, UPT, UPT, UR4, 0x80, URZ ;  /* 0x0000008004047890 */ /* 0x000fc8000fffe0ff */
[----:B---3--:R-:W-:-:S09]  /*9960*/  UPRMT UR4, UR5, 0x654, UR4 ;  /* 0x0000065405047896 */ /* 0x008fd20008000004 */
[----:B------:R-:W-:Y:S01]  /*9970*/  SYNCS.ARRIVE.TRANS64.RED.A1T0 RZ, [UR4], RZ ;  /* 0x000000ffffff79a7 */ /* 0x000fe20008100404 */
[----:B------:R-:W-:Y:S05]  /*9980*/  EXIT ;  /* 0x000000000000794d */ /* 0x000fea0003800000 */
.L_x_130:
[----:B------:R-:W-:Y:S07]  /*9990*/  MOV R0, UR9 ;  /* 0x0000000900007c02 */ /* 0x000fee0008000f00 */
.L_x_236:
[----:B--2---:R2:W3:Y:S02]  /*99a0*/  SYNCS.PHASECHK.TRANS64.TRYWAIT P0, [R0+URZ+0x30], R4 ;  /* 0x00003004000075a7 */ /* 0x0044e400080011ff */
[----:B---3--:R-:W-:Y:S05]  /*99b0*/  @!P0 NANOSLEEP.SYNCS 0x989680 ;  /* 0x009896800000895d */ /* 0x008fea0003900000 */
[----:B------:R-:W3:Y:S02]  /*99c0*/  @!P0 SYNCS.PHASECHK.TRANS64 P0, [R0+URZ+0x30], R4 ;  /* 0x00003004000085a7 */ /* 0x000ee400080010ff */
[----:B---3--:R-:W-:Y:S05]  /*99d0*/  @!P0 BRA `(.L_x_236) ;  /* 0xfffffffc00f08947 */ /* 0x008fea000383ffff */
[----:B------:R-:W-:Y:S05]  /*99e0*/  BRA `(.L_x_129) ;  /* 0xffffff7c00b07947 */ /* 0x000fea000383ffff */
.L_x_136:
[----:B------:R-:W-:Y:S07]  /*99f0*/  MOV R0, UR9 ;  /* 0x0000000900007c02 */ /* 0x000fee0008000f00 */
.L_x_237:
[----:B--2---:R2:W4:Y:S02]  /*9a00*/  SYNCS.PHASECHK.TRANS64.TRYWAIT P0, [R0+URZ+0x30], R4 ;  /* 0x00003004000075a7 */ /* 0x00452400080011ff */
[----:B----4-:R-:W-:Y:S05]  /*9a10*/  @!P0 NANOSLEEP.SYNCS 0x989680 ;  /* 0x009896800000895d */ /* 0x010fea0003900000 */
[----:B------:R-:W4:Y:S02]  /*9a20*/  @!P0 SYNCS.PHASECHK.TRANS64 P0, [R0+URZ+0x30], R4 ;  /* 0x00003004000085a7 */ /* 0x000f2400080010ff */
[----:B----4-:R-:W-:Y:S05]  /*9a30*/  @!P0 BRA `(.L_x_237) ;  /* 0xfffffffc00f08947 */ /* 0x010fea000383ffff */
[----:B------:R-:W-:Y:S05]  /*9a40*/  BRA `(.L_x_135) ;  /* 0xffffff84003c7947 */ /* 0x000fea000383ffff */
.L_x_140:
[----:B-1----:R-:W-:-:S07]  /*9a50*/  MOV R0, UR36 ;  /* 0x0000002400007c02 */ /* 0x002fce0008000f00 */
.L_x_238:
[----:B-1----:R1:W2:Y:S02]  /*9a60*/  SYNCS.PHASECHK.TRANS64.TRYWAIT P0, [R0+URZ+0xb0], R3 ;  /* 0x0000b003000075a7 */ /* 0x0022a400080011ff */
[----:B--2---:R-:W-:Y:S05]  /*9a70*/  @!P0 NANOSLEEP.SYNCS 0x989680 ;  /* 0x009896800000895d */ /* 0x004fea0003900000 */
[----:B------:R-:W2:Y:S02]  /*9a80*/  @!P0 SYNCS.PHASECHK.TRANS64 P0, [R0+URZ+0xb0], R3 ;  /* 0x0000b003000085a7 */ /* 0x000ea400080010ff */
[----:B--2---:R-:W-:Y:S05]  /*9a90*/  @!P0 BRA `(.L_x_238) ;  /* 0xfffffffc00f08947 */ /* 0x004fea000383ffff */
[----:B------:R-:W-:Y:S05]  /*9aa0*/  BRA `(.L_x_239) ;  /* 0xffffff8800087947 */ /* 0x000fea000383ffff */
.L_x_144:
[----:B------:R-:W-:-:S07]  /*9ab0*/  MOV R0, UR4 ;  /* 0x0000000400007c02 */ /* 0x000fce0008000f00 */
.L_x_240:
[----:B-1----:R1:W2:Y:S02]  /*9ac0*/  SYNCS.PHASECHK.TRANS64.TRYWAIT P0, [R0+URZ], R2 ;  /* 0x00000002000075a7 */ /* 0x0022a400080011ff */
[----:B--2---:R-:W-:Y:S05]  /*9ad0*/  @!P0 NANOSLEEP.SYNCS 0x989680 ;  /* 0x009896800000895d */ /* 0x004fea0003900000 */
[----:B------:R-:W2:Y:S02]  /*9ae0*/  @!P0 SYNCS.PHASECHK.TRANS64 P0, [R0+URZ], R2 ;  /* 0x00000002000085a7 */ /* 0x000ea400080010ff */
[----:B--2---:R-:W-:Y:S05]  /*9af0*/  @!P0 BRA `(.L_x_240) ;  /* 0xfffffffc00f08947 */ /* 0x004fea000383ffff */
[----:B------:R-:W-:Y:S05]  /*9b00*/  BRA `(.L_x_241) ;  /* 0xffffff8c00a07947 */ /* 0x000fea000383ffff */
.L_x_145:
[----:B------:R-:W-:-:S07]  /*9b10*/  MOV R0, UR5 ;  /* 0x0000000500007c02 */ /* 0x000fce0008000f00 */
.L_x_242:
[----:B-1----:R1:W2:Y:S02]  /*9b20*/  SYNCS.PHASECHK.TRANS64.TRYWAIT P0, [R0+URZ], R2 ;  /* 0x00000002000075a7 */ /* 0x0022a400080011ff */
[----:B--2---:R-:W-:Y:S05]  /*9b30*/  @!P0 NANOSLEEP.SYNCS 0x989680 ;  /* 0x009896800000895d */ /* 0x004fea0003900000 */
[----:B------:R-:W2:Y:S02]  /*9b40*/  @!P0 SYNCS.PHASECHK.TRANS64 P0, [R0+URZ], R2 ;  /* 0x00000002000085a7 */ /* 0x000ea400080010ff */
[----:B--2---:R-:W-:Y:S05]  /*9b50*/  @!P0 BRA `(.L_x_242) ;  /* 0xfffffffc00f08947 */ /* 0x004fea000383ffff */
[----:B------:R-:W-:Y:S05]  /*9b60*/  BRA `(.L_x_243) ;  /* 0xffffff8c00b07947 */ /* 0x000fea000383ffff */
.L_x_146:
[----:B------:R-:W-:-:S07]  /*9b70*/  MOV R0, UR5 ;  /* 0x0000000500007c02 */ /* 0x000fce0008000f00 */
.L_x_244:
[----:B-1----:R1:W2:Y:S02]  /*9b80*/  SYNCS.PHASECHK.TRANS64.TRYWAIT P0, [R0+URZ], R2 ;  /* 0x00000002000075a7 */ /* 0x0022a400080011ff */
[----:B--2---:R-:W-:Y:S05]  /*9b90*/  @!P0 NANOSLEEP.SYNCS 0x989680 ;  /* 0x009896800000895d */ /* 0x004fea0003900000 */
[----:B------:R-:W2:Y:S02]  /*9ba0*/  @!P0 SYNCS.PHASECHK.TRANS64 P0, [R0+URZ], R2 ;  /* 0x00000002000085a7 */ /* 0x000ea400080010ff */
[----:B--2---:R-:W-:Y:S05]  /*9bb0*/  @!P0 BRA `(.L_x_244) ;  /* 0xfffffffc00f08947 */ /* 0x004fea000383ffff */
[----:B------:R-:W-:Y:S05]  /*9bc0*/  BRA `(.L_x_245) ;  /* 0xffffff8c00c07947 */ /* 0x000fea000383ffff */
.L_x_147:
[----:B------:R-:W-:-:S07]  /*9bd0*/  MOV R0, UR5 ;  /* 0x0000000500007c02 */ /* 0x000fce0008000f00 */
.L_x_246:
[----:B-1----:R1:W2:Y:S02]  /*9be0*/  SYNCS.PHASECHK.TRANS64.TRYWAIT P0, [R0+URZ], R2 ;  /* 0x00000002000075a7 */ /* 0x0022a400080011ff */
[----:B--2---:R-:W-:Y:S05]  /*9bf0*/  @!P0 NANOSLEEP.SYNCS 0x989680 ;  /* 0x009896800000895d */ /* 0x004fea0003900000 */
[----:B------:R-:W2:Y:S02]  /*9c00*/  @!P0 SYNCS.PHASECHK.TRANS64 P0, [R0+URZ], R2 ;  /* 0x00000002000085a7 */ /* 0x000ea400080010ff */
[----:B--2---:R-:W-:Y:S05]  /*9c10*/  @!P0 BRA `(.L_x_246) ;  /* 0xfffffffc00f08947 */ /* 0x004fea000383ffff */
[----:B------:R-:W-:Y:S05]  /*9c20*/  BRA `(.L_x_247) ;  /* 0xffffff8c00d07947 */ /* 0x000fea000383ffff */
.L_x_148:
[----:B------:R-:W-:-:S07]  /*9c30*/  MOV R0, UR5 ;  /* 0x0000000500007c02 */ /* 0x000fce0008000f00 */
.L_x_248:
[----:B-1----:R1:W2:Y:S02]  /*9c40*/  SYNCS.PHASECHK.TRANS64.TRYWAIT P0, [R0+URZ], R2 ;  /* 0x00000002000075a7 */ /* 0x0022a400080011ff */
[----:B--2---:R-:W-:Y:S05]  /*9c50*/  @!P0 NANOSLEEP.SYNCS 0x989680 ;  /* 0x009896800000895d */ /* 0x004fea0003900000 */
[----:B------:R-:W2:Y:S02]  /*9c60*/  @!P0 SYNCS.PHASECHK.TRANS64 P0, [R0+URZ], R2 ;  /* 0x00000002000085a7 */ /* 0x000ea400080010ff */
[----:B--2---:R-:W-:Y:S05]  /*9c70*/  @!P0 BRA `(.L_x_248) ;  /* 0xfffffffc00f08947 */ /* 0x004fea000383ffff */
[----:B------:R-:W-:Y:S05]  /*9c80*/  BRA `(.L_x_249) ;  /* 0xffffff8c00e07947 */ /* 0x000fea000383ffff */
.L_x_151:
[----:B------:R-:W-:-:S07]  /*9c90*/  MOV R4, UR4 ;  /* 0x0000000400047c02 */ /* 0x000fce0008000f00 */
.L_x_250:
[----:B--2---:R2:W3:Y:S02]  /*9ca0*/  SYNCS.PHASECHK.TRANS64.TRYWAIT P1, [R4+URZ+0xb8], R6 ;  /* 0x0000b806040075a7 */ /* 0x0044e400080211ff */
[----:B---3--:R-:W-:Y:S05]  /*9cb0*/  @!P1 NANOSLEEP.SYNCS 0x989680 ;  /* 0x009896800000995d */ /* 0x008fea0003900000 */
[----:B------:R-:W3:Y:S02]  /*9cc0*/  @!P1 SYNCS.PHASECHK.TRANS64 P1, [R4+URZ+0xb8], R6 ;  /* 0x0000b806040095a7 */ /* 0x000ee400080210ff */
[----:B---3--:R-:W-:Y:S05]  /*9cd0*/  @!P1 BRA `(.L_x_250) ;  /* 0xfffffffc00f09947 */ /* 0x008fea000383ffff */
[----:B------:R-:W-:Y:S05]  /*9ce0*/  BRA `(.L_x_251) ;  /* 0xffffff9000507947 */ /* 0x000fea000383ffff */
.L_x_152:
[----:B--2---:R-:W-:-:S07]  /*9cf0*/  MOV R4, UR4 ;  /* 0x0000000400047c02 */ /* 0x004fce0008000f00 */
.L_x_252:
[----:B--2---:R2:W3:Y:S02]  /*9d00*/  SYNCS.PHASECHK.TRANS64.TRYWAIT P1, [R4+URZ+0xb0], R5 ;  /* 0x0000b005040075a7 */ /* 0x0044e400080211ff */
[----:B---3--:R-:W-:Y:S05]  /*9d10*/  @!P1 NANOSLEEP.SYNCS 0x989680 ;  /* 0x009896800000995d */ /* 0x008fea0003900000 */
[----:B------:R-:W3:Y:S02]  /*9d20*/  @!P1 SYNCS.PHASECHK.TRANS64 P1, [R4+URZ+0xb0], R5 ;  /* 0x0000b005040095a7 */ /* 0x000ee400080210ff */
[----:B---3--:R-:W-:Y:S05]  /*9d30*/  @!P1 BRA `(.L_x_252) ;  /* 0xfffffffc00f09947 */ /* 0x008fea000383ffff */
[----:B------:R-:W-:Y:S05]  /*9d40*/  BRA `(.L_x_253) ;  /* 0xffffff9000587947 */ /* 0x000fea000383ffff */
.L_x_160:
[----:B------:R-:W-:-:S07]  /*9d50*/  MOV R0, UR20 ;  /* 0x0000001400007c02 */ /* 0x000fce0008000f00 */
.L_x_254:
[----:B-1----:R1:W2:Y:S02]  /*9d60*/  SYNCS.PHASECHK.TRANS64.TRYWAIT P0, [R0+URZ+0xb0], R4 ;  /* 0x0000b004000075a7 */ /* 0x0022a400080011ff */
[----:B--2---:R-:W-:Y:S05]  /*9d70*/  @!P0 NANOSLEEP.SYNCS 0x989680 ;  /* 0x009896800000895d */ /* 0x004fea0003900000 */
[----:B------:R-:W2:Y:S02]  /*9d80*/  @!P0 SYNCS.PHASECHK.TRANS64 P0, [R0+URZ+0xb0], R4 ;  /* 0x0000b004000085a7 */ /* 0x000ea400080010ff */
[----:B--2---:R-:W-:Y:S05]  /*9d90*/  @!P0 BRA `(.L_x_254) ;  /* 0xfffffffc00f08947 */ /* 0x004fea000383ffff */
[----:B------:R-:W-:Y:S05]  /*9da0*/  BRA `(.L_x_255) ;  /* 0xffffff9400e47947 */ /* 0x000fea000383ffff */
.L_x_161:
[----:B------:R-:W-:-:S07]  /*9db0*/  MOV R4, UR24 ;  /* 0x0000001800047c02 */ /* 0x000fce0008000f00 */
.L_x_256:
[----:B-1----:R1:W2:Y:S02]  /*9dc0*/  SYNCS.PHASECHK.TRANS64.TRYWAIT P0, [R4+URZ+0xd0], R0 ;  /* 0x0000d000040075a7 */ /* 0x0022a400080011ff */
[----:B--2---:R-:W-:Y:S05]  /*9dd0*/  @!P0 NANOSLEEP.SYNCS 0x989680 ;  /* 0x009896800000895d */ /* 0x004fea0003900000 */
[----:B------:R-:W2:Y:S02]  /*9de0*/  @!P0 SYNCS.PHASECHK.TRANS64 P0, [R4+URZ+0xd0], R0 ;  /* 0x0000d000040085a7 */ /* 0x000ea400080010ff */
[----:B--2---:R-:W-:Y:S05]  /*9df0*/  @!P0 BRA `(.L_x_256) ;  /* 0xfffffffc00f08947 */ /* 0x004fea000383ffff */
[----:B------:R-:W-:Y:S05]  /*9e00*/  BRA `(.L_x_257) ;  /* 0xffffff9800007947 */ /* 0x000fea000383ffff */
.L_x_164:
[----:B-1----:R-:W-:Y:S07]  /*9e10*/  MOV R0, UR18 ;  /* 0x0000001200007c02 */ /* 0x002fee0008000f00 */
.L_x_258:
[----:B-1----:R1:W2:Y:S02]  /*9e20*/  SYNCS.PHASECHK.TRANS64.TRYWAIT P0, [R0+URZ], R5 ;  /* 0x00000005000075a7 */ /* 0x0022a400080011ff */
[----:B--2---:R-:W-:Y:S05]  /*9e30*/  @!P0 NANOSLEEP.SYNCS 0x989680 ;  /* 0x009896800000895d */ /* 0x004fea0003900000 */
[----:B------:R-:W2:Y:S02]  /*9e40*/  @!P0 SYNCS.PHASECHK.TRANS64 P0, [R0+URZ], R5 ;  /* 0x00000005000085a7 */ /* 0x000ea400080010ff */
[----:B--2---:R-:W-:Y:S05]  /*9e50*/  @!P0 BRA `(.L_x_258) ;  /* 0xfffffffc00f08947 */ /* 0x004fea000383ffff */
[----:B------:R-:W-:Y:S05]  /*9e60*/  BRA `(.L_x_163) ;  /* 0xffffff9800247947 */ /* 0x000fea000383ffff */
.L_x_167:
[----:B------:R-:W-:-:S07]  /*9e70*/  MOV R0, UR4 ;  /* 0x0000000400007c02 */ /* 0x000fce0008000f00 */
.L_x_259:
[----:B-1----:R1:W3:Y:S02]  /*9e80*/  SYNCS.PHASECHK.TRANS64.TRYWAIT P0, [R0+URZ], R2 ;  /* 0x00000002000075a7 */ /* 0x0022e400080011ff */
[----:B---3--:R-:W-:Y:S05]  /*9e90*/  @!P0 NANOSLEEP.SYNCS 0x989680 ;  /* 0x009896800000895d */ /* 0x008fea0003900000 */
[----:B------:R-:W3:Y:S02]  /*9ea0*/  @!P0 SYNCS.PHASECHK.TRANS64 P0, [R0+URZ], R2 ;  /* 0x00000002000085a7 */ /* 0x000ee400080010ff */
[----:B---3--:R-:W-:Y:S05]  /*9eb0*/  @!P0 BRA `(.L_x_259) ;  /* 0xfffffffc00f08947 */ /* 0x008fea000383ffff */
[----:B------:R-:W-:Y:S05]  /*9ec0*/  BRA `(.L_x_260) ;  /* 0xffffff9c00207947 */ /* 0x000fea000383ffff */
.L_x_168:
[----:B------:R-:W-:-:S07]  /*9ed0*/  MOV R0, UR4 ;  /* 0x0000000400007c02 */ /* 0x000fce0008000f00 */
.L_x_261:
[----:B-1----:R1:W2:Y:S02]  /*9ee0*/  SYNCS.PHASECHK.TRANS64.TRYWAIT P0, [R0+URZ], R2 ;  /* 0x00000002000075a7 */ /* 0x0022a400080011ff */
[----:B--2---:R-:W-:Y:S05]  /*9ef0*/  @!P0 NANOSLEEP.SYNCS 0x989680 ;  /* 0x009896800000895d */ /* 0x004fea0003900000 */
[----:B------:R-:W2:Y:S02]  /*9f00*/  @!P0 SYNCS.PHASECHK.TRANS64 P0, [R0+URZ], R2 ;  /* 0x00000002000085a7 */ /* 0x000ea400080010ff */
[----:B--2---:R-:W-:Y:S05]  /*9f10*/  @!P0 BRA `(.L_x_261) ;  /* 0xfffffffc00f08947 */ /* 0x004fea000383ffff */
[----:B------:R-:W-:Y:S05]  /*9f20*/  BRA `(.L_x_262) ;  /* 0xffffff9c002c7947 */ /* 0x000fea000383ffff */
.L_x_173:
[----:B------:R-:W-:Y:S07]  /*9f30*/  MOV R0, UR20 ;  /* 0x0000001400007c02 */ /* 0x000fee0008000f00 */
.L_x_263:
[----:B-1----:R1:W2:Y:S02]  /*9f40*/  SYNCS.PHASECHK.TRANS64.TRYWAIT P0, [R0+URZ+0xb0], R2 ;  /* 0x0000b002000075a7 */ /* 0x0022a400080011ff */
[----:B--2---:R-:W-:Y:S05]  /*9f50*/  @!P0 NANOSLEEP.SYNCS 0x989680 ;  /* 0x009896800000895d */ /* 0x004fea0003900000 */
[----:B------:R-:W2:Y:S02]  /*9f60*/  @!P0 SYNCS.PHASECHK.TRANS64 P0, [R0+URZ+0xb0], R2 ;  /* 0x0000b002000085a7 */ /* 0x000ea400080010ff */
[----:B--2---:R-:W-:Y:S05]  /*9f70*/  @!P0 BRA `(.L_x_263) ;  /* 0xfffffffc00f08947 */ /* 0x004fea000383ffff */
[----:B------:R-:W-:Y:S05]  /*9f80*/  BRA `(.L_x_264) ;  /* 0xffffffa000887947 */ /* 0x000fea000383ffff */
.L_x_176:
[----:B------:R-:W-:Y:S07]  /*9f90*/  MOV R0, UR20 ;  /* 0x0000001400007c02 */ /* 0x000fee0008000f00 */
.L_x_265:
[----:B-1----:R1:W2:Y:S02]  /*9fa0*/  SYNCS.PHASECHK.TRANS64.TRYWAIT P2, [R0+URZ+0xa8], R2 ;  /* 0x0000a802000075a7 */ /* 0x0022a400080411ff */
[----:B--2---:R-:W-:Y:S05]  /*9fb0*/  @!P2 NANOSLEEP.SYNCS 0x989680 ;  /* 0x009896800000a95d */ /* 0x004fea0003900000 */
[----:B------:R-:W2:Y:S02]  /*9fc0*/  @!P2 SYNCS.PHASECHK.TRANS64 P2, [R0+URZ+0xa8], R2 ;  /* 0x0000a8020000a5a7 */ /* 0x000ea400080410ff */
[----:B--2---:R-:W-:Y:S05]  /*9fd0*/  @!P2 BRA `(.L_x_265) ;  /* 0xfffffffc00f0a947 */ /* 0x004fea000383ffff */
[----:B------:R-:W-:Y:S05]  /*9fe0*/  BRA `(.L_x_175) ;  /* 0xffffffa400ec7947 */ /* 0x000fea000383ffff */
.L_x_179:
[----:B------:R-:W-:Y:S07]  /*9ff0*/  MOV R2, UR20 ;  /* 0x0000001400027c02 */ /* 0x000fee0008000f00 */
.L_x_266:
[----:B-1----:R1:W2:Y:S02]  /*a000*/  SYNCS.PHASECHK.TRANS64.TRYWAIT P1, [R2+URZ+0x80], R8 ;  /* 0x00008008020075a7 */ /* 0x0022a400080211ff */
[----:B--2---:R-:W-:Y:S05]  /*a010*/  @!P1 NANOSLEEP.SYNCS 0x989680 ;  /* 0x009896800000995d */ /* 0x004fea0003900000 */
[----:B------:R-:W2:Y:S02]  /*a020*/  @!P1 SYNCS.PHASECHK.TRANS64 P1, [R2+URZ+0x80], R8 ;  /* 0x00008008020095a7 */ /* 0x000ea400080210ff */
[----:B--2---:R-:W-:Y:S05]  /*a030*/  @!P1 BRA `(.L_x_266) ;  /* 0xfffffffc00f09947 */ /* 0x004fea000383ffff */
[----:B------:R-:W-:Y:S05]  /*a040*/  BRA `(.L_x_267) ;  /* 0xffffffa800a07947 */ /* 0x000fea000383ffff */
.L_x_180:
[----:B------:R-:W-:Y:S07]  /*a050*/  MOV R2, UR20 ;  /* 0x0000001400027c02 */ /* 0x000fee0008000f00 */
.L_x_268:
[----:B-1----:R1:W2:Y:S02]  /*a060*/  SYNCS.PHASECHK.TRANS64.TRYWAIT P1, [R2+URZ+0x88], R8 ;  /* 0x00008808020075a7 */ /* 0x0022a400080211ff */
[----:B--2---:R-:W-:Y:S05]  /*a070*/  @!P1 NANOSLEEP.SYNCS 0x989680 ;  /* 0x009896800000995d */ /* 0x004fea0003900000 */
[----:B------:R-:W2:Y:S02]  /*a080*/  @!P1 SYNCS.PHASECHK.TRANS64 P1, [R2+URZ+0x88], R8 ;  /* 0x00008808020095a7 */ /* 0x000ea400080210ff */
[----:B--2---:R-:W-:Y:S05]  /*a090*/  @!P1 BRA `(.L_x_268) ;  /* 0xfffffffc00f09947 */ /* 0x004fea000383ffff */
[----:B------:R-:W-:Y:S05]  /*a0a0*/  BRA `(.L_x_269) ;  /* 0xffffffa800e87947 */ /* 0x000fea000383ffff */
.L_x_181:
[----:B------:R-:W-:Y:S07]  /*a0b0*/  MOV R2, UR20 ;  /* 0x0000001400027c02 */ /* 0x000fee0008000f00 */
.L_x_270:
[----:B-1----:R1:W2:Y:S02]  /*a0c0*/  SYNCS.PHASECHK.TRANS64.TRYWAIT P1, [R2+URZ+0x90], R8 ;  /* 0x00009008020075a7 */ /* 0x0022a400080211ff */
[----:B--2---:R-:W-:Y:S05]  /*a0d0*/  @!P1 NANOSLEEP.SYNCS 0x989680 ;  /* 0x009896800000995d */ /* 0x004fea0003900000 */
[----:B------:R-:W2:Y:S02]  /*a0e0*/  @!P1 SYNCS.PHASECHK.TRANS64 P1, [R2+URZ+0x90], R8 ;  /* 0x00009008020095a7 */ /* 0x000ea400080210ff */
[----:B--2---:R-:W-:Y:S05]  /*a0f0*/  @!P1 BRA `(.L_x_270) ;  /* 0xfffffffc00f09947 */ /* 0x004fea000383ffff */
[----:B------:R-:W-:Y:S05]  /*a100*/  BRA `(.L_x_271) ;  /* 0xffffffac00307947 */ /* 0x000fea000383ffff */
.L_x_182:
[----:B------:R-:W-:Y:S07]  /*a110*/  MOV R0, UR20 ;  /* 0x0000001400007c02 */ /* 0x000fee0008000f00 */
.L_x_272:
[----:B-1----:R1:W2:Y:S02]  /*a120*/  SYNCS.PHASECHK.TRANS64.TRYWAIT P0, [R0+URZ+0x98], R8 ;  /* 0x00009808000075a7 */ /* 0x0022a400080011ff */
[----:B--2---:R-:W-:Y:S05]  /*a130*/  @!P0 NANOSLEEP.SYNCS 0x989680 ;  /* 0x009896800000895d */ /* 0x004fea0003900000 */
[----:B------:R-:W2:Y:S02]  /*a140*/  @!P0 SYNCS.PHASECHK.TRANS64 P0, [R0+URZ+0x98], R8 ;  /* 0x00009808000085a7 */ /* 0x000ea400080010ff */
[----:B--2---:R-:W-:Y:S05]  /*a150*/  @!P0 BRA `(.L_x_272) ;  /* 0xfffffffc00f08947 */ /* 0x004fea000383ffff */
[----:B------:R-:W-:Y:S05]  /*a160*/  BRA `(.L_x_273) ;  /* 0xffffffac00787947 */ /* 0x000fea000383ffff */
.L_x_184:
[----:B------:R-:W-:-:S07]  /*a170*/  MOV R0, UR20 ;  /* 0x0000001400007c02 */ /* 0x000fce0008000f00 */
.L_x_274:
[----:B--2---:R2:W3:Y:S02]  /*a180*/  SYNCS.PHASECHK.TRANS64.TRYWAIT P0, [R0+URZ+0x80], R2 ;  /* 0x00008002000075a7 */ /* 0x0044e400080011ff */
[----:B---3--:R-:W-:Y:S05]  /*a190*/  @!P0 NANOSLEEP.SYNCS 0x989680 ;  /* 0x009896800000895d */ /* 0x008fea0003900000 */
[----:B------:R-:W3:Y:S02]  /*a1a0*/  @!P0 SYNCS.PHASECHK.TRANS64 P0, [R0+URZ+0x80], R2 ;  /* 0x00008002000085a7 */ /* 0x000ee400080010ff */
[----:B---3--:R-:W-:Y:S05]  /*a1b0*/  @!P0 BRA `(.L_x_274) ;  /* 0xfffffffc00f08947 */ /* 0x008fea000383ffff */
[----:B------:R-:W-:Y:S05]  /*a1c0*/  BRA `(.L_x_275) ;  /* 0xffffffac00dc7947 */ /* 0x000fea000383ffff */
.L_x_185:
[----:B--2---:R-:W-:-:S07]  /*a1d0*/  MOV R0, UR20 ;  /* 0x0000001400007c02 */ /* 0x004fce0008000f00 */
.L_x_276:
[----:B--2---:R2:W3:Y:S02]  /*a1e0*/  SYNCS.PHASECHK.TRANS64.TRYWAIT P0, [R0+URZ+0x88], R2 ;  /* 0x00008802000075a7 */ /* 0x0044e400080011ff */
[----:B---3--:R-:W-:Y:S05]  /*a1f0*/  @!P0 NANOSLEEP.SYNCS 0x989680 ;  /* 0x009896800000895d */ /* 0x008fea0003900000 */
[----:B------:R-:W3:Y:S02]  /*a200*/  @!P0 SYNCS.PHASECHK.TRANS64 P0, [R0+URZ+0x88], R2 ;  /* 0x00008802000085a7 */ /* 0x000ee400080010ff */
[----:B---3--:R-:W-:Y:S05]  /*a210*/  @!P0 BRA `(.L_x_276) ;  /* 0xfffffffc00f08947 */ /* 0x008fea000383ffff */
[----:B------:R-:W-:Y:S05]  /*a220*/  BRA `(.L_x_277) ;  /* 0xffffffac00cc7947 */ /* 0x000fea000383ffff */
.L_x_186:
[----:B--2---:R-:W-:-:S07]  /*a230*/  MOV R0, UR20 ;  /* 0x0000001400007c02 */ /* 0x004fce0008000f00 */
.L_x_278:
[----:B--2---:R2:W3:Y:S02]  /*a240*/  SYNCS.PHASECHK.TRANS64.TRYWAIT P0, [R0+URZ+0x90], R2 ;  /* 0x00009002000075a7 */ /* 0x0044e400080011ff */
[----:B---3--:R-:W-:Y:S05]  /*a250*/  @!P0 NANOSLEEP.SYNCS 0x989680 ;  /* 0x009896800000895d */ /* 0x008fea0003900000 */
[----:B------:R-:W3:Y:S02]  /*a260*/  @!P0 SYNCS.PHASECHK.TRANS64 P0, [R0+URZ+0x90], R2 ;  /* 0x00009002000085a7 */ /* 0x000ee400080010ff */
[----:B---3--:R-:W-:Y:S05]  /*a270*/  @!P0 BRA `(.L_x_278) ;  /* 0xfffffffc00f08947 */ /* 0x008fea000383ffff */
[----:B------:R-:W-:Y:S05]  /*a280*/  BRA `(.L_x_279) ;  /* 0xffffffac00bc7947 */ /* 0x000fea000383ffff */
.L_x_188:
[----:B------:R-:W-:Y:S07]  /*a290*/  MOV R0, UR49 ;  /* 0x0000003100007c02 */ /* 0x000fee0008000f00 */
.L_x_280:
[----:B-1----:R1:W2:Y:S02]  /*a2a0*/  SYNCS.PHASECHK.TRANS64.TRYWAIT P0, [R0+URZ+0xb0], R2 ;  /* 0x0000b002000075a7 */ /* 0x0022a400080011ff */
[----:B--2---:R-:W-:Y:S05]  /*a2b0*/  @!P0 NANOSLEEP.SYNCS 0x989680 ;  /* 0x009896800000895d */ /* 0x004fea0003900000 */
[----:B------:R-:W2:Y:S02]  /*a2c0*/  @!P0 SYNCS.PHASECHK.TRANS64 P0, [R0+URZ+0xb0], R2 ;  /* 0x0000b002000085a7 */ /* 0x000ea400080010ff */
[----:B--2---:R-:W-:Y:S05]  /*a2d0*/  @!P0 BRA `(.L_x_280) ;  /* 0xfffffffc00f08947 */ /* 0x004fea000383ffff */
[----:B------:R-:W-:Y:S05]  /*a2e0*/  BRA `(.L_x_281) ;  /* 0xffffffb000947947 */ /* 0x000fea000383ffff */
.L_x_199:
[----:B-1----:R-:W-:Y:S04]  /*a2f0*/  MOV R2, UR49 ;  /* 0x0000003100027c02 */ /* 0x002fe80008000f00 */
[----:B------:R1:W2:Y:S03]  /*a300*/  SYNCS.PHASECHK.TRANS64.TRYWAIT P1, [R2+URZ+0x60], R3 ;  /* 0x00006003020075a7 */ /* 0x0002a600080211ff */
[----:B--2---:R-:W-:Y:S05]  /*a310*/  @!P1 NANOSLEEP.SYNCS 0x989680 ;  /* 0x009896800000995d */ /* 0x004fea0003900000 */
[----:B------:R-:W2:Y:S02]  /*a320*/  @!P1 SYNCS.PHASECHK.TRANS64 P1, [R2+URZ+0x60], R3 ;  /* 0x00006003020095a7 */ /* 0x000ea400080210ff */
[----:B--2---:R-:W-:Y:S05]  /*a330*/  @!P1 BRA `(.L_x_199) ;  /* 0xfffffffc00ec9947 */ /* 0x004fea000383ffff */
[----:B------:R-:W-:Y:S05]  /*a340*/  BRA `(.L_x_198) ;  /* 0xffffffc000807947 */ /* 0x000fea000383ffff */
.L_x_201:
[----:B-1----:R1:W4:Y:S02]  /*a350*/  SYNCS.PHASECHK.TRANS64.TRYWAIT P0, [R56+URZ+0xc0], R0 ;  /* 0x0000c000380075a7 */ /* 0x00232400080011ff */
[----:B----4-:R-:W-:Y:S05]  /*a360*/  @!P0 NANOSLEEP.SYNCS 0x989680 ;  /* 0x009896800000895d */ /* 0x010fea0003900000 */
[----:B------:R-:W4:Y:S02]  /*a370*/  @!P0 SYNCS.PHASECHK.TRANS64 P0, [R56+URZ+0xc0], R0 ;  /* 0x0000c000380085a7 */ /* 0x000f2400080010ff */
[----:B----4-:R-:W-:Y:S05]  /*a380*/  @!P0 BRA `(.L_x_201) ;  /* 0xfffffffc00f08947 */ /* 0x010fea000383ffff */
[----:B------:R-:W-:Y:S05]  /*a390*/  BRA `(.L_x_200) ;  /* 0xffffffc000a87947 */ /* 0x000fea000383ffff */
.L_x_210:
[----:B---3--:R3:W4:Y:S02]  /*a3a0*/  SYNCS.PHASECHK.TRANS64.TRYWAIT P0, [R2+URZ+0x60], R0 ;  /* 0x00006000020075a7 */ /* 0x00872400080011ff */
[----:B----4-:R-:W-:Y:S05]  /*a3b0*/  @!P0 NANOSLEEP.SYNCS 0x989680 ;  /* 0x009896800000895d */ /* 0x010fea0003900000 */
[----:B------:R-:W4:Y:S02]  /*a3c0*/  @!P0 SYNCS.PHASECHK.TRANS64 P0, [R2+URZ+0x60], R0 ;  /* 0x00006000020085a7 */ /* 0x000f2400080010ff */
[----:B----4-:R-:W-:Y:S05]  /*a3d0*/  @!P0 BRA `(.L_x_210) ;  /* 0xfffffffc00f08947 */ /* 0x010fea000383ffff */
[----:B------:R-:W-:Y:S05]  /*a3e0*/  BRA `(.L_x_209) ;  /* 0xffffffcc00907947 */ /* 0x000fea000383ffff */
.L_x_218:
[----:B-1----:R1:W3:Y:S02]  /*a3f0*/  SYNCS.PHASECHK.TRANS64.TRYWAIT P0, [R6+URZ+0x60], R5 ;  /* 0x00006005060075a7 */ /* 0x0022e400080011ff */
[----:B---3--:R-:W-:Y:S05]  /*a400*/  @!P0 NANOSLEEP.SYNCS 0x989680 ;  /* 0x009896800000895d */ /* 0x008fea0003900000 */
[----:B------:R-:W3:Y:S02]  /*a410*/  @!P0 SYNCS.PHASECHK.TRANS64 P0, [R6+URZ+0x60], R5 ;  /* 0x00006005060085a7 */ /* 0x000ee400080010ff */
[----:B---3--:R-:W-:Y:S05]  /*a420*/  @!P0 BRA `(.L_x_218) ;  /* 0xfffffffc00f08947 */ /* 0x008fea000383ffff */
[----:B------:R-:W-:Y:S05]  /*a430*/  BRA `(.L_x_217) ;  /* 0xffffffd8009c7947 */ /* 0x000fea000383ffff */
.L_x_226:
[----:B---3--:R3:W4:Y:S02]  /*a440*/  SYNCS.PHASECHK.TRANS64.TRYWAIT P0, [R2+URZ+0x60], R5 ;  /* 0x00006005020075a7 */ /* 0x00872400080011ff */
[----:B----4-:R-:W-:Y:S05]  /*a450*/  @!P0 NANOSLEEP.SYNCS 0x989680 ;  /* 0x009896800000895d */ /* 0x010fea0003900000 */
[----:B------:R-:W4:Y:S02]  /*a460*/  @!P0 SYNCS.PHASECHK.TRANS64 P0, [R2+URZ+0x60], R5 ;  /* 0x00006005020085a7 */ /* 0x000f2400080010ff */
[----:B----4-:R-:W-:Y:S05]  /*a470*/  @!P0 BRA `(.L_x_226) ;  /* 0xfffffffc00f08947 */ /* 0x010fea000383ffff */
[----:B------:R-:W-:Y:S05]  /*a480*/  BRA `(.L_x_225) ;  /* 0xffffffe400a47947 */ /* 0x000fea000383ffff */
        .weak           $__internal_1_$__cuda_sm10x_tcgen05_guardrail_trap_col_being_dealloced_not_returned_by_alloc
        .type           $__internal_1_$__cuda_sm10x_tcgen05_guardrail_trap_col_being_dealloced_not_returned_by_alloc,@function
        .size           $__internal_1_$__cuda_sm10x_tcgen05_guardrail_trap_col_being_dealloced_not_returned_by_alloc,($__internal_2_$__cuda_sm10x_tcgen05_guardrail_trap_phase_invalid_during_alloc - $__internal_1_$__cuda_sm10x_tcgen05_guardrail_trap_col_being_dealloced_not_returned_by_alloc)
$__internal_1_$__cuda_sm10x_tcgen05_guardrail_trap_col_being_dealloced_not_returned_by_alloc:
[----:B------:R-:W-:Y:S05]  /*a490*/  BPT.TRAP 0x1 ;  /* 0x000000040000795c */ /* 0x000fea0000300000 */
[----:B------:R-:W-:-:S04]  /*a4a0*/  HFMA2 R3, -RZ, RZ, 0, 0 ;  /* 0x00000000ff037431 */ /* 0x000fc800000001ff */
[----:B------:R-:W-:Y:S05]  /*a4b0*/  RET.REL.NODEC R2 `(_ZN7cutlass13device_kernelINS_4conv6kernel13ConvUniversalINS1_16ConvProblemShapeILNS1_8OperatorE0ELi3EEENS1_10collective14CollectiveConvINS1_47MainloopSm100TmaUmmaWarpSpecializedImplicitGemmILS5_0ELi6ELi3ELi1ELi2EN4cute5tupleIJNSA_1CILi1EEESD_SD_EEEEENSB_IJNSC_ILi128EEESG_NSB_IJNSC_ILi64EEEEEEEEENS_6half_tESK_NSA_8TiledMMAINSA_8MMA_AtomIJNSA_20SM100_MMA_F16BF16_SSISK_SK_fLi128ELi128ELNSA_4UMMA5MajorE0ELSP_0ELNSO_7ScaleInE0ELSQ_0EEEEEENSA_6LayoutISE_NSB_IJNSC_ILi0EEESU_SU_EEEEENSB_IJNSA_10UnderscoreESX_SX_EEEEENS7_6detail27Sm100ImplicitGemmTileTraitsINSA_20SM90_TMA_LOAD_IM2COLENSA_14ComposedLayoutINSA_7SwizzleILi3ELi4ELi3EEENSA_18smem_ptr_flag_bitsILi16EEENST_INSB_IJNSC_ILi8EEESH_EEENSB_IJSH_SD_EEEEEEEvEENS11_INSA_13SM90_TMA_LOADES1C_vEEEENS_8epilogue10collective18CollectiveEpilogueINS1H_23Sm100TmaWarpSpecializedILi4ELi2ELi32ELb1ELb0EEEJSJ_NSB_IJNST_ISG_SD_EENST_INSC_ILi32EEESD_EEEEESK_NSB_IJNSB_IJllllEEESD_SU_EEESK_S1R_NS1H_6fusion15FusionCallbacksIS1L_NS1S_17LinearCombinationISK_fSK_fLNS_15FloatRoundStyleE2EEESJ_S1P_JEEENSA_5SM1004TMEM4LOAD26SM100_TMEM_LOAD_32dp32b32xES12_NS13_INS14_ILi2ELi4ELi3EEES17_NST_INSB_IJS18_S1N_EEENSB_IJS1N_SD_EEEEEEENSA_39AutoVectorizingCopyWithAssumedAlignmentILi128EEENSA_21SM90_TMA_STORE_IM2COLES26_S28_S28_EEEvvEEEEvNT_6ParamsE) ;  /* 0xffffff5802d07950 */ /* 0x000fea0003c3ffff */
        .weak           $__internal_2_$__cuda_sm10x_tcgen05_guardrail_trap_phase_invalid_during_alloc
        .type           $__internal_2_$__cuda_sm10x_tcgen05_guardrail_trap_phase_invalid_during_alloc,@function
        .size           $__internal_2_$__cuda_sm10x_tcgen05_guardrail_trap_phase_invalid_during_alloc,($__internal_3_$__cuda_sm10x_tcgen05_guardrail_trap_unallocated_columns_being_dealloced - $__internal_2_$__cuda_sm10x_tcgen05_guardrail_trap_phase_invalid_during_alloc)
$__internal_2_$__cuda_sm10x_tcgen05_guardrail_trap_phase_invalid_during_alloc:
[----:B------:R-:W-:Y:S05]  /*a4c0*/  BPT.TRAP 0x1 ;  /* 0x000000040000795c */ /* 0x000fea0000300000 */
[----:B------:R-:W-:-:S04]  /*a4d0*/  MOV R3, 0x0 ;  /* 0x0000000000037802 */ /* 0x000fc80000000f00 */
[----:B------:R-:W-:Y:S05]  /*a4e0*/  RET.REL.NODEC R2 `(_ZN7cutlass13device_kernelINS_4conv6kernel13ConvUniversalINS1_16ConvProblemShapeILNS1_8OperatorE0ELi3EEENS1_10collective14CollectiveConvINS1_47MainloopSm100TmaUmmaWarpSpecializedImplicitGemmILS5_0ELi6ELi3ELi1ELi2EN4cute5tupleIJNSA_1CILi1EEESD_SD_EEEEENSB_IJNSC_ILi128EEESG_NSB_IJNSC_ILi64EEEEEEEEENS_6half_tESK_NSA_8TiledMMAINSA_8MMA_AtomIJNSA_20SM100_MMA_F16BF16_SSISK_SK_fLi128ELi128ELNSA_4UMMA5MajorE0ELSP_0ELNSO_7ScaleInE0ELSQ_0EEEEEENSA_6LayoutISE_NSB_IJNSC_ILi0EEESU_SU_EEEEENSB_IJNSA_10UnderscoreESX_SX_EEEEENS7_6detail27Sm100ImplicitGemmTileTraitsINSA_20SM90_TMA_LOAD_IM2COLENSA_14ComposedLayoutINSA_7SwizzleILi3ELi4ELi3EEENSA_18smem_ptr_flag_bitsILi16EEENST_INSB_IJNSC_ILi8EEESH_EEENSB_IJSH_SD_EEEEEEEvEENS11_INSA_13SM90_TMA_LOADES1C_vEEEENS_8epilogue10collective18CollectiveEpilogueINS1H_23Sm100TmaWarpSpecializedILi4ELi2ELi32ELb1ELb0EEEJSJ_NSB_IJNST_ISG_SD_EENST_INSC_ILi32EEESD_EEEEESK_NSB_IJNSB_IJllllEEESD_SU_EEESK_S1R_NS1H_6fusion15FusionCallbacksIS1L_NS1S_17LinearCombinationISK_fSK_fLNS_15FloatRoundStyleE2EEESJ_S1P_JEEENSA_5SM1004TMEM4LOAD26SM100_TMEM_LOAD_32dp32b32xES12_NS13_INS14_ILi2ELi4ELi3EEES17_NST_INSB_IJS18_S1N_EEENSB_IJS1N_SD_EEEEEEENSA_39AutoVectorizingCopyWithAssumedAlignmentILi128EEENSA_21SM90_TMA_STORE_IM2COLES26_S28_S28_EEEvvEEEEvNT_6ParamsE) ;  /* 0xffffff5802c47950 */ /* 0x000fea0003c3ffff */
        .weak           $__internal_3_$__cuda_sm10x_tcgen05_guardrail_trap_unallocated_columns_being_dealloced
        .type           $__internal_3_$__cuda_sm10x_tcgen05_guardrail_trap_unallocated_columns_being_dealloced,@function
        .size           $__internal_3_$__cuda_sm10x_tcgen05_guardrail_trap_unallocated_columns_being_dealloced,(.L_x_284 - $__internal_3_$__cuda_sm10x_tcgen05_guardrail_trap_unallocated_columns_being_dealloced)
$__internal_3_$__cuda_sm10x_tcgen05_guardrail_trap_unallocated_columns_being_dealloced:
[----:B------:R-:W-:Y:S05]  /*a4f0*/  BPT.TRAP 0x1 ;  /* 0x000000040000795c */ /* 0x000fea0000300000 */
[----:B------:R-:W-:-:S04]  /*a500*/  HFMA2 R3, -RZ, RZ, 0, 0 ;  /* 0x00000000ff037431 */ /* 0x000fc800000001ff */
[----:B------:R-:W-:Y:S05]  /*a510*/  RET.REL.NODEC R2 `(_ZN7cutlass13device_kernelINS_4conv6kernel13ConvUniversalINS1_16ConvProblemShapeILNS1_8OperatorE0ELi3EEENS1_10collective14CollectiveConvINS1_47MainloopSm100TmaUmmaWarpSpecializedImplicitGemmILS5_0ELi6ELi3ELi1ELi2EN4cute5tupleIJNSA_1CILi1EEESD_SD_EEEEENSB_IJNSC_ILi128EEESG_NSB_IJNSC_ILi64EEEEEEEEENS_6half_tESK_NSA_8TiledMMAINSA_8MMA_AtomIJNSA_20SM100_MMA_F16BF16_SSISK_SK_fLi128ELi128ELNSA_4UMMA5MajorE0ELSP_0ELNSO_7ScaleInE0ELSQ_0EEEEEENSA_6LayoutISE_NSB_IJNSC_ILi0EEESU_SU_EEEEENSB_IJNSA_10UnderscoreESX_SX_EEEEENS7_6detail27Sm100ImplicitGemmTileTraitsINSA_20SM90_TMA_LOAD_IM2COLENSA_14ComposedLayoutINSA_7SwizzleILi3ELi4ELi3EEENSA_18smem_ptr_flag_bitsILi16EEENST_INSB_IJNSC_ILi8EEESH_EEENSB_IJSH_SD_EEEEEEEvEENS11_INSA_13SM90_TMA_LOADES1C_vEEEENS_8epilogue10collective18CollectiveEpilogueINS1H_23Sm100TmaWarpSpecializedILi4ELi2ELi32ELb1ELb0EEEJSJ_NSB_IJNST_ISG_SD_EENST_INSC_ILi32EEESD_EEEEESK_NSB_IJNSB_IJllllEEESD_SU_EEESK_S1R_NS1H_6fusion15FusionCallbacksIS1L_NS1S_17LinearCombinationISK_fSK_fLNS_15FloatRoundStyleE2EEESJ_S1P_JEEENSA_5SM1004TMEM4LOAD26SM100_TMEM_LOAD_32dp32b32xES12_NS13_INS14_ILi2ELi4ELi3EEES17_NST_INSB_IJS18_S1N_EEENSB_IJS1N_SD_EEEEEEENSA_39AutoVectorizingCopyWithAssumedAlignmentILi128EEENSA_21SM90_TMA_STORE_IM2COLES26_S28_S28_EEEvvEEEEvNT_6ParamsE) ;  /* 0xffffff5802b87950 */ /* 0x000fea0003c3ffff */
.L_x_282:
        /* <DEDUP_REMOVED lines=14> */
.L_x_284:


//--------------------- .nv.global.init           --------------------------
	.section	.nv.global.init,"aw",@progbits
	.align	4
.nv.global.init:
	.type		mrg32k3aM1SubSeq,@object
	.size		mrg32k3aM1SubSeq,(mrg32k3aM2SubSeq - mrg32k3aM1SubSeq)
mrg32k3aM1SubSeq:
        /*0000*/ 	.byte	0x0b, 0xcc, 0xee, 0x04, 0x73, 0x29, 0x8b, 0x6f, 0xf6, 0x53, 0x03, 0xf6, 0x23, 0xf6, 0xea, 0xda
        /* <DEDUP_REMOVED lines=125> */
	.type		mrg32k3aM2SubSeq,@object
	.size		mrg32k3aM2SubSeq,(mrg32k3aM1 - mrg32k3aM2SubSeq)
mrg32k3aM2SubSeq:
        /* <DEDUP_REMOVED lines=126> */
	.type		mrg32k3aM1,@object
	.size		mrg32k3aM1,(mrg32k3aM1Seq - mrg32k3aM1)
mrg32k3aM1:
        /* <DEDUP_REMOVED lines=144> */
	.type		mrg32k3aM1Seq,@object
	.size		mrg32k3aM1Seq,(mrg32k3aM2 - mrg32k3aM1Seq)
mrg32k3aM1Seq:
        /* <DEDUP_REMOVED lines=144> */
	.type		mrg32k3aM2,@object
	.size		mrg32k3aM2,(mrg32k3aM2Seq - mrg32k3aM2)
mrg32k3aM2:
        /* <DEDUP_REMOVED lines=144> */
	.type		mrg32k3aM2Seq,@object
	.size		mrg32k3aM2Seq,(precalc_xorwow_matrix - mrg32k3aM2Seq)
mrg32k3aM2Seq:
        /* <DEDUP_REMOVED lines=144> */
	.type		precalc_xorwow_matrix,@object
	.size		precalc_xorwow_matrix,(precalc_xorwow_offset_matrix - precalc_xorwow_matrix)
precalc_xorwow_matrix:
        /* <DEDUP_REMOVED lines=6400> */
	.type		precalc_xorwow_offset_matrix,@object
	.size		precalc_xorwow_offset_matrix,($str$44 - precalc_xorwow_offset_matrix)
precalc_xorwow_offset_matrix:
        /* <DEDUP_REMOVED lines=6400> */
	.type		$str$44,@object
	.size		$str$44,($str$45 - $str$44)
$str$44:
        /*353c0*/ 	.byte	0x28, 0x61, 0x64, 0x64, 0x72, 0x65, 0x73, 0x73, 0x20, 0x26, 0x20, 0x6d, 0x61, 0x73, 0x6b, 0x29
        /*353d0*/ 	.byte	0x20, 0x3d, 0x3d, 0x20, 0x30, 0x00
	.type		$str$45,@object
	.size		$str$45,($str$43 - $str$45)
$str$45:
        /*353d6*/ 	.byte	0x2f, 0x74, 0x6d, 0x70, 0x2f, 0x63, 0x75, 0x74, 0x6c, 0x61, 0x73, 0x73, 0x5f, 0x73, 0x77, 0x65
        /*353e6*/ 	.byte	0x65, 0x70, 0x5f, 0x73, 0x72, 0x63, 0x2f, 0x69, 0x6e, 0x63, 0x6c, 0x75, 0x64, 0x65, 0x2f, 0x63
        /*353f6*/ 	.byte	0x75, 0x74, 0x65, 0x2f, 0x70, 0x6f, 0x69, 0x6e, 0x74, 0x65, 0x72, 0x5f, 0x66, 0x6c, 0x61, 0x67
        /*35406*/ 	.byte	0x67, 0x65, 0x64, 0x2e, 0x68, 0x70, 0x70, 0x00
	.type		$str$43,@object
	.size		$str$43,($str$42 - $str$43)
$str$43:
        /*3540e*/ 	.byte	0x2f, 0x74, 0x6d, 0x70, 0x2f, 0x63, 0x75, 0x74, 0x6c, 0x61, 0x73, 0x73, 0x5f, 0x73, 0x77, 0x65
        /*3541e*/ 	.byte	0x65, 0x70, 0x5f, 0x73, 0x72, 0x63, 0x2f, 0x69, 0x6e, 0x63, 0x6c, 0x75, 0x64, 0x65, 0x2f, 0x63
        /*3542e*/ 	.byte	0x75, 0x74, 0x65, 0x2f, 0x61, 0x74, 0x6f, 0x6d, 0x2f, 0x63, 0x6f, 0x70, 0x79, 0x5f, 0x74, 0x72
        /*3543e*/ 	.byte	0x61, 0x69, 0x74, 0x73, 0x5f, 0x73, 0x6d, 0x31, 0x30, 0x30, 0x2e, 0x68, 0x70, 0x70, 0x00
	.type		$str$42,@object
	.size		$str$42,(__unnamed_1 - $str$42)
$str$42:
        /*3544d*/ 	.byte	0x28, 0x28, 0x75, 0x69, 0x6e, 0x74, 0x33, 0x32, 0x5f, 0x74, 0x28, 0x74, 0x68, 0x72, 0x65, 0x61
        /*3545d*/ 	.byte	0x64, 0x49, 0x64, 0x78, 0x2e, 0x78, 0x29, 0x20, 0x2f, 0x20, 0x33, 0x32, 0x29, 0x20, 0x25, 0x20
        /*3546d*/ 	.byte	0x34, 0x29, 0x20, 0x3d, 0x3d, 0x20, 0x28, 0x28, 0x28, 0x74, 0x6d, 0x65, 0x6d, 0x5f, 0x61, 0x64
        /*3547d*/ 	.byte	0x64, 0x72, 0x20, 0x3e, 0x3e, 0x20, 0x31, 0x36, 0x29, 0x20, 0x2f, 0x20, 0x33, 0x32, 0x29, 0x20
        /*3548d*/ 	.byte	0x25, 0x20, 0x34, 0x29, 0x00
	.type		__unnamed_1,@object
	.size		__unnamed_1,(__unnamed_2 - __unnamed_1)
__unnamed_1:
        /* <DEDUP_REMOVED lines=25> */
        /*35622*/ 	.byte	0x3e, 0x3e, 0x3e, 0x3e, 0x5d, 0x00
	.type		__unnamed_2,@object
	.size		__unnamed_2,(.L_11 - __unnamed_2)
__unnamed_2:
        /* <DEDUP_REMOVED lines=42> */
        /*358c8*/ 	.byte	0x3e, 0x3e, 0x5d, 0x00
.L_11:


//--------------------- .nv.shared._ZN7cutlass9reference6device6kernel17BlockCompareEqualINS_6half_tEEEvPiPKT_S8_m --------------------------
	.section	.nv.shared._ZN7cutlass9reference6device6kernel17BlockCompareEqualINS_6half_tEEEvPiPKT_S8_m,"aw",@nobits
	.sectionflags	@""
	.align	16
	.zero		1024


//--------------------- .nv.shared.reserved.0     --------------------------
	.section	.nv.shared.reserved.0,"aw",@nobits
	.weak		__nv_reservedSMEM_offset_0_alias
	.size		__nv_reservedSMEM_offset_0_alias, 0, 64
	.other		__nv_reservedSMEM_offset_0_alias,@"STO_CUDA_RESERVED_SHARED STV_DEFAULT"
__nv_reservedSMEM_offset_0_alias:
	.zero		0
.nv.shared.reserved.0:
	.zero		64
	.weak		__nv_reservedSMEM_tcgen05_partition
	.type		__nv_reservedSMEM_tcgen05_partition,@object
	.size		__nv_reservedSMEM_tcgen05_partition,(.L_0 - __nv_reservedSMEM_tcgen05_partition)
__nv_reservedSMEM_tcgen05_partition:
	.zero		32
.L_0:


//--------------------- .nv.global                --------------------------
	.section	.nv.global,"aw",@nobits
.nv.global:
	.type		_ZN34_INTERNAL_a16ce977_4_k_cu_stride_C4cute1_E,@object
	.size		_ZN34_INTERNAL_a16ce977_4_k_cu_stride_C4cute1_E,(_ZN34_INTERNAL_a16ce977_4_k_cu_stride_C4cuda3std3__45__cpo6cbeginE - _ZN34_INTERNAL_a16ce977_4_k_cu_stride_C4cute1_E)
_ZN34_INTERNAL_a16ce977_4_k_cu_stride_C4cute1_E:
	.zero		1
	.type		_ZN34_INTERNAL_a16ce977_4_k_cu_stride_C4cuda3std3__45__cpo6cbeginE,@object
	.size		_ZN34_INTERNAL_a16ce977_4_k_cu_stride_C4cuda3std3__45__cpo6cbeginE,(_ZN34_INTERNAL_a16ce977_4_k_cu_stride_C4cuda3std3__48in_placeE - _ZN34_INTERNAL_a16ce977_4_k_cu_stride_C4cuda3std3__45__cpo6cbeginE)
_ZN34_INTERNAL_a16ce977_4_k_cu_stride_C4cuda3std3__45__cpo6cbeginE:
	.zero		1
	.type		_ZN34_INTERNAL_a16ce977_4_k_cu_stride_C4cuda3std3__48in_placeE,@object
	.size		_ZN34_INTERNAL_a16ce977_4_k_cu_stride_C4cuda3std3__48in_placeE,(_ZN34_INTERNAL_a16ce977_4_k_cu_stride_C4cuda3std6ranges3__45__cpo9iter_moveE - _ZN34_INTERNAL_a16ce977_4_k_cu_stride_C4cuda3std3__48in_placeE)
_ZN34_INTERNAL_a16ce977_4_k_cu_stride_C4cuda3std3__48in_placeE:
	.zero		1
	.type		_ZN34_INTERNAL_a16ce977_4_k_cu_stride_C4cuda3std6ranges3__45__cpo9iter_moveE,@object
	.size		_ZN34_INTERNAL_a16ce977_4_k_cu_stride_C4cuda3std6ranges3__45__cpo9iter_moveE,(_ZN34_INTERNAL_a16ce977_4_k_cu_stride_C4cuda3std3__45__cpo5beginE - _ZN34_INTERNAL_a16ce977_4_k_cu_stride_C4cuda3std6ranges3__45__cpo9iter_moveE)
_ZN34_INTERNAL_a16ce977_4_k_cu_stride_C4cuda3std6ranges3__45__cpo9iter_moveE:
	.zero		1
	.type		_ZN34_INTERNAL_a16ce977_4_k_cu_stride_C4cuda3std3__45__cpo5beginE,@object
	.size		_ZN34_INTERNAL_a16ce977_4_k_cu_stride_C4cuda3std3__45__cpo5beginE,(_ZN34_INTERNAL_a16ce977_4_k_cu_stride_C4cuda3std3__436_GLOBAL__N__a16ce977_4_k_cu_stride_C6ignoreE - _ZN34_INTERNAL_a16ce977_4_k_cu_stride_C4cuda3std3__45__cpo5beginE)
_ZN34_INTERNAL_a16ce977_4_k_cu_stride_C4cuda3std3__45__cpo5beginE:
	.zero		1
	.type		_ZN34_INTERNAL_a16ce977_4_k_cu_stride_C4cuda3std3__436_GLOBAL__N__a16ce977_4_k_cu_stride_C6ignoreE,@object
	.size		_ZN34_INTERNAL_a16ce977_4_k_cu_stride_C4cuda3std3__436_GLOBAL__N__a16ce977_4_k_cu_stride_C6ignoreE,(_ZN34_INTERNAL_a16ce977_4_k_cu_stride_C4cute7productE - _ZN34_INTERNAL_a16ce977_4_k_cu_stride_C4cuda3std3__436_GLOBAL__N__a16ce977_4_k_cu_stride_C6ignoreE)
_ZN34_INTERNAL_a16ce977_4_k_cu_stride_C4cuda3std3__436_GLOBAL__N__a16ce977_4_k_cu_stride_C6ignoreE:
	.zero		1
	.type		_ZN34_INTERNAL_a16ce977_4_k_cu_stride_C4cute7productE,@object
	.size		_ZN34_INTERNAL_a16ce977_4_k_cu_stride_C4cute7productE,(_ZN34_INTERNAL_a16ce977_4_k_cu_stride_C4cuda3std3__45__cpo3endE - _ZN34_INTERNAL_a16ce977_4_k_cu_stride_C4cute7productE)
_ZN34_INTERNAL_a16ce977_4_k_cu_stride_C4cute7productE:
	.zero		1
	.type		_ZN34_INTERNAL_a16ce977_4_k_cu_stride_C4cuda3std3__45__cpo3endE,@object
	.size		_ZN34_INTERNAL_a16ce977_4_k_cu_stride_C4cuda3std3__45__cpo3endE,(_ZN34_INTERNAL_a16ce977_4_k_cu_stride_C4cuda3std3__419piecewise_constructE - _ZN34_INTERNAL_a16ce977_4_k_cu_stride_C4cuda3std3__45__cpo3endE)
_ZN34_INTERNAL_a16ce977_4_k_cu_stride_C4cuda3std3__45__cpo3endE:
	.zero		1
	.type		_ZN34_INTERNAL_a16ce977_4_k_cu_stride_C4cuda3std3__419piecewise_constructE,@object
	.size		_ZN34_INTERNAL_a16ce977_4_k_cu_stride_C4cuda3std3__419piecewise_constructE,(_ZN34_INTERNAL_a16ce977_4_k_cu_stride_C4cuda3std3__45__cpo4cendE - _ZN34_INTERNAL_a16ce977_4_k_cu_stride_C4cuda3std3__419piecewise_constructE)
_ZN34_INTERNAL_a16ce977_4_k_cu_stride_C4cuda3std3__419piecewise_constructE:
	.zero		1
	.type		_ZN34_INTERNAL_a16ce977_4_k_cu_stride_C4cuda3std3__45__cpo4cendE,@object
	.size		_ZN34_INTERNAL_a16ce977_4_k_cu_stride_C4cuda3std3__45__cpo4cendE,(_ZN34_INTERNAL_a16ce977_4_k_cu_stride_C4cuda3std6ranges3__45__cpo4swapE - _ZN34_INTERNAL_a16ce977_4_k_cu_stride_C4cuda3std3__45__cpo4cendE)
_ZN34_INTERNAL_a16ce977_4_k_cu_stride_C4cuda3std3__45__cpo4cendE:
	.zero		1
	.type		_ZN34_INTERNAL_a16ce977_4_k_cu_stride_C4cuda3std6ranges3__45__cpo4swapE,@object
	.size		_ZN34_INTERNAL_a16ce977_4_k_cu_stride_C4cuda3std6ranges3__45__cpo4swapE,(.L_19 - _ZN34_INTERNAL_a16ce977_4_k_cu_stride_C4cuda3std6ranges3__45__cpo4swapE)
_ZN34_INTERNAL_a16ce977_4_k_cu_stride_C4cuda3std6ranges3__45__cpo4swapE:
	.zero		1
.L_19:


//--------------------- .nv.shared._ZN7cutlass9reference6device6kernel11Conv3dFpropINS_6half_tENS_6layout11TensorNDHWCES4_S6_S4_S6_ffNS_16NumericConverterIS4_fLNS_15FloatRoundStyleE2EEENS_12multiply_addIfffEELi4ELi4ELi16ELi8EEEvNS_4conv17Conv3dProblemSizeENS_9TensorRefIT_T0_EENSE_IT1_T2_EENSE_IT3_T4_EESN_T5_SO_ --------------------------
	.section	.nv.shared._ZN7cutlass9reference6device6kernel11Conv3dFpropINS_6half_tENS_6layout11TensorNDHWCES4_S6_S4_S6_ffNS_16NumericConverterIS4_fLNS_15FloatRoundStyleE2EEENS_12multiply_addIfffEELi4ELi4ELi16ELi8EEEvNS_4conv17Conv3dProblemSizeENS_9TensorRefIT_T0_EENSE_IT1_T2_EENSE_IT3_T4_EESN_T5_SO_,"aw",@nobits
	.sectionflags	@""
	.align	16
	.zero		1024


//--------------------- .nv.shared._ZN7cutlass9reference6device6kernel12BlockForEachINS_6half_tENS1_6detail17RandomUniformFuncIS4_EEEEvPT_mNT0_6ParamsE --------------------------
	.section	.nv.shared._ZN7cutlass9reference6device6kernel12BlockForEachINS_6half_tENS1_6detail17RandomUniformFuncIS4_EEEEvPT_mNT0_6ParamsE,"aw",@nobits
	.sectionflags	@""
	.align	16
	.zero		1024


//--------------------- .nv.shared._ZN7cutlass13device_kernelINS_4conv6kernel13ConvUniversalINS1_16ConvProblemShapeILNS1_8OperatorE0ELi3EEENS1_10collective14CollectiveConvINS1_47MainloopSm100TmaUmmaWarpSpecializedImplicitGemmILS5_0ELi6ELi3ELi1ELi2EN4cute5tupleIJNSA_1CILi1EEESD_SD_EEEEENSB_IJNSC_ILi128EEESG_NSB_IJNSC_ILi64EEEEEEEEENS_6half_tESK_NSA_8TiledMMAINSA_8MMA_AtomIJNSA_20SM100_MMA_F16BF16_SSISK_SK_fLi128ELi128ELNSA_4UMMA5MajorE0ELSP_0ELNSO_7ScaleInE0ELSQ_0EEEEEENSA_6LayoutISE_NSB_IJNSC_ILi0EEESU_SU_EEEEENSB_IJNSA_10UnderscoreESX_SX_EEEEENS7_6detail27Sm100ImplicitGemmTileTraitsINSA_20SM90_TMA_LOAD_IM2COLENSA_14ComposedLayoutINSA_7SwizzleILi3ELi4ELi3EEENSA_18smem_ptr_flag_bitsILi16EEENST_INSB_IJNSC_ILi8EEESH_EEENSB_IJSH_SD_EEEEEEEvEENS11_INSA_13SM90_TMA_LOADES1C_vEEEENS_8epilogue10collective18CollectiveEpilogueINS1H_23Sm100TmaWarpSpecializedILi4ELi2ELi32ELb1ELb0EEEJSJ_NSB_IJNST_ISG_SD_EENST_INSC_ILi32EEESD_EEEEESK_NSB_IJNSB_IJllllEEESD_SU_EEESK_S1R_NS1H_6fusion15FusionCallbacksIS1L_NS1S_17LinearCombinationISK_fSK_fLNS_15FloatRoundStyleE2EEESJ_S1P_JEEENSA_5SM1004TMEM4LOAD26SM100_TMEM_LOAD_32dp32b32xES12_NS13_INS14_ILi2ELi4ELi3EEES17_NST_INSB_IJS18_S1N_EEENSB_IJS1N_SD_EEEEEEENSA_39AutoVectorizingCopyWithAssumedAlignmentILi128EEENSA_21SM90_TMA_STORE_IM2COLES26_S28_S28_EEEvvEEEEvNT_6ParamsE --------------------------
	.section	.nv.shared._ZN7cutlass13device_kernelINS_4conv6kernel13ConvUniversalINS1_16ConvProblemShapeILNS1_8OperatorE0ELi3EEENS1_10collective14CollectiveConvINS1_47MainloopSm100TmaUmmaWarpSpecializedImplicitGemmILS5_0ELi6ELi3ELi1ELi2EN4cute5tupleIJNSA_1CILi1EEESD_SD_EEEEENSB_IJNSC_ILi128EEESG_NSB_IJNSC_ILi64EEEEEEEEENS_6half_tESK_NSA_8TiledMMAINSA_8MMA_AtomIJNSA_20SM100_MMA_F16BF16_SSISK_SK_fLi128ELi128ELNSA_4UMMA5MajorE0ELSP_0ELNSO_7ScaleInE0ELSQ_0EEEEEENSA_6LayoutISE_NSB_IJNSC_ILi0EEESU_SU_EEEEENSB_IJNSA_10UnderscoreESX_SX_EEEEENS7_6detail27Sm100ImplicitGemmTileTraitsINSA_20SM90_TMA_LOAD_IM2COLENSA_14ComposedLayoutINSA_7SwizzleILi3ELi4ELi3EEENSA_18smem_ptr_flag_bitsILi16EEENST_INSB_IJNSC_ILi8EEESH_EEENSB_IJSH_SD_EEEEEEEvEENS11_INSA_13SM90_TMA_LOADES1C_vEEEENS_8epilogue10collective18CollectiveEpilogueINS1H_23Sm100TmaWarpSpecializedILi4ELi2ELi32ELb1ELb0EEEJSJ_NSB_IJNST_ISG_SD_EENST_INSC_ILi32EEESD_EEEEESK_NSB_IJNSB_IJllllEEESD_SU_EEESK_S1R_NS1H_6fusion15FusionCallbacksIS1L_NS1S_17LinearCombinationISK_fSK_fLNS_15FloatRoundStyleE2EEESJ_S1P_JEEENSA_5SM1004TMEM4LOAD26SM100_TMEM_LOAD_32dp32b32xES12_NS13_INS14_ILi2ELi4ELi3EEES17_NST_INSB_IJS18_S1N_EEENSB_IJS1N_SD_EEEEEEENSA_39AutoVectorizingCopyWithAssumedAlignmentILi128EEENSA_21SM90_TMA_STORE_IM2COLES26_S28_S28_EEEvvEEEEvNT_6ParamsE,"aw",@nobits
	.sectionflags	@""
	.align	16
	.zero		1024


//--------------------- .nv.constant0._ZN7cutlass9reference6device6kernel17BlockCompareEqualINS_6half_tEEEvPiPKT_S8_m --------------------------
	.section	.nv.constant0._ZN7cutlass9reference6device6kernel17BlockCompareEqualINS_6half_tEEEvPiPKT_S8_m,"a",@progbits
	.sectionflags	@""
	.align	4
.nv.constant0._ZN7cutlass9reference6device6kernel17BlockCompareEqualINS_6half_tEEEvPiPKT_S8_m:
	.zero		928


//--------------------- .nv.constant0._ZN7cutlass9reference6device6kernel11Conv3dFpropINS_6half_tENS_6layout11TensorNDHWCES4_S6_S4_S6_ffNS_16NumericConverterIS4_fLNS_15FloatRoundStyleE2EEENS_12multiply_addIfffEELi4ELi4ELi16ELi8EEEvNS_4conv17Conv3dProblemSizeENS_9TensorRefIT_T0_EENSE_IT1_T2_EENSE_IT3_T4_EESN_T5_SO_ --------------------------
	.section	.nv.constant0._ZN7cutlass9reference6device6kernel11Conv3dFpropINS_6half_tENS_6layout11TensorNDHWCES4_S6_S4_S6_ffNS_16NumericConverterIS4_fLNS_15FloatRoundStyleE2EEENS_12multiply_addIfffEELi4ELi4ELi16ELi8EEEvNS_4conv17Conv3dProblemSizeENS_9TensorRefIT_T0_EENSE_IT1_T2_EENSE_IT3_T4_EESN_T5_SO_,"a",@progbits
	.sectionflags	@""
	.align	4
.nv.constant0._ZN7cutlass9reference6device6kernel11Conv3dFpropINS_6half_tENS_6layout11TensorNDHWCES4_S6_S4_S6_ffNS_16NumericConverterIS4_fLNS_15FloatRoundStyleE2EEENS_12multiply_addIfffEELi4ELi4ELi16ELi8EEEvNS_4conv17Conv3dProblemSizeENS_9TensorRefIT_T0_EENSE_IT1_T2_EENSE_IT3_T4_EESN_T5_SO_:
	.zero		1096


//--------------------- .nv.constant0._ZN7cutlass9reference6device6kernel12BlockForEachINS_6half_tENS1_6detail17RandomUniformFuncIS4_EEEEvPT_mNT0_6ParamsE --------------------------
	.section	.nv.constant0._ZN7cutlass9reference6device6kernel12BlockForEachINS_6half_tENS1_6detail17RandomUniformFuncIS4_EEEEvPT_mNT0_6ParamsE,"a",@progbits
	.sectionflags	@""
	.align	4
.nv.constant0._ZN7cutlass9reference6device6kernel12BlockForEachINS_6half_tENS1_6detail17RandomUniformFuncIS4_EEEEvPT_mNT0_6ParamsE:
	.zero		960


//--------------------- .nv.constant0._ZN7cutlass13device_kernelINS_4conv6kernel13ConvUniversalINS1_16ConvProblemShapeILNS1_8OperatorE0ELi3EEENS1_10collective14CollectiveConvINS1_47MainloopSm100TmaUmmaWarpSpecializedImplicitGemmILS5_0ELi6ELi3ELi1ELi2EN4cute5tupleIJNSA_1CILi1EEESD_SD_EEEEENSB_IJNSC_ILi128EEESG_NSB_IJNSC_ILi64EEEEEEEEENS_6half_tESK_NSA_8TiledMMAINSA_8MMA_AtomIJNSA_20SM100_MMA_F16BF16_SSISK_SK_fLi128ELi128ELNSA_4UMMA5MajorE0ELSP_0ELNSO_7ScaleInE0ELSQ_0EEEEEENSA_6LayoutISE_NSB_IJNSC_ILi0EEESU_SU_EEEEENSB_IJNSA_10UnderscoreESX_SX_EEEEENS7_6detail27Sm100ImplicitGemmTileTraitsINSA_20SM90_TMA_LOAD_IM2COLENSA_14ComposedLayoutINSA_7SwizzleILi3ELi4ELi3EEENSA_18smem_ptr_flag_bitsILi16EEENST_INSB_IJNSC_ILi8EEESH_EEENSB_IJSH_SD_EEEEEEEvEENS11_INSA_13SM90_TMA_LOADES1C_vEEEENS_8epilogue10collective18CollectiveEpilogueINS1H_23Sm100TmaWarpSpecializedILi4ELi2ELi32ELb1ELb0EEEJSJ_NSB_IJNST_ISG_SD_EENST_INSC_ILi32EEESD_EEEEESK_NSB_IJNSB_IJllllEEESD_SU_EEESK_S1R_NS1H_6fusion15FusionCallbacksIS1L_NS1S_17LinearCombinationISK_fSK_fLNS_15FloatRoundStyleE2EEESJ_S1P_JEEENSA_5SM1004TMEM4LOAD26SM100_TMEM_LOAD_32dp32b32xES12_NS13_INS14_ILi2ELi4ELi3EEES17_NST_INSB_IJS18_S1N_EEENSB_IJS1N_SD_EEEEEEENSA_39AutoVectorizingCopyWithAssumedAlignmentILi128EEENSA_21SM90_TMA_STORE_IM2COLES26_S28_S28_EEEvvEEEEvNT_6ParamsE --------------------------
	.section	.nv.constant0._ZN7cutlass13device_kernelINS_4conv6kernel13ConvUniversalINS1_16ConvProblemShapeILNS1_8OperatorE0ELi3EEENS1_10collective14CollectiveConvINS1_47MainloopSm100TmaUmmaWarpSpecializedImplicitGemmILS5_0ELi6ELi3ELi1ELi2EN4cute5tupleIJNSA_1CILi1EEESD_SD_EEEEENSB_IJNSC_ILi128EEESG_NSB_IJNSC_ILi64EEEEEEEEENS_6half_tESK_NSA_8TiledMMAINSA_8MMA_AtomIJNSA_20SM100_MMA_F16BF16_SSISK_SK_fLi128ELi128ELNSA_4UMMA5MajorE0ELSP_0ELNSO_7ScaleInE0ELSQ_0EEEEEENSA_6LayoutISE_NSB_IJNSC_ILi0EEESU_SU_EEEEENSB_IJNSA_10UnderscoreESX_SX_EEEEENS7_6detail27Sm100ImplicitGemmTileTraitsINSA_20SM90_TMA_LOAD_IM2COLENSA_14ComposedLayoutINSA_7SwizzleILi3ELi4ELi3EEENSA_18smem_ptr_flag_bitsILi16EEENST_INSB_IJNSC_ILi8EEESH_EEENSB_IJSH_SD_EEEEEEEvEENS11_INSA_13SM90_TMA_LOADES1C_vEEEENS_8epilogue10collective18CollectiveEpilogueINS1H_23Sm100TmaWarpSpecializedILi4ELi2ELi32ELb1ELb0EEEJSJ_NSB_IJNST_ISG_SD_EENST_INSC_ILi32EEESD_EEEEESK_NSB_IJNSB_IJllllEEESD_SU_EEESK_S1R_NS1H_6fusion15FusionCallbacksIS1L_NS1S_17LinearCombinationISK_fSK_fLNS_15FloatRoundStyleE2EEESJ_S1P_JEEENSA_5SM1004TMEM4LOAD26SM100_TMEM_LOAD_32dp32b32xES12_NS13_INS14_ILi2ELi4ELi3EEES17_NST_INSB_IJS18_S1N_EEENSB_IJS1N_SD_EEEEEEENSA_39AutoVectorizingCopyWithAssumedAlignmentILi128EEENSA_21SM90_TMA_STORE_IM2COLES26_S28_S28_EEEvvEEEEvNT_6ParamsE,"a",@progbits
	.sectionflags	@""
	.align	4
.nv.constant0._ZN7cutlass13device_kernelINS_4conv6kernel13ConvUniversalINS1_16ConvProblemShapeILNS1_8OperatorE0ELi3EEENS1_10collective14CollectiveConvINS1_47MainloopSm100TmaUmmaWarpSpecializedImplicitGemmILS5_0ELi6ELi3ELi1ELi2EN4cute5tupleIJNSA_1CILi1EEESD_SD_EEEEENSB_IJNSC_ILi128EEESG_NSB_IJNSC_ILi64EEEEEEEEENS_6half_tESK_NSA_8TiledMMAINSA_8MMA_AtomIJNSA_20SM100_MMA_F16BF16_SSISK_SK_fLi128ELi128ELNSA_4UMMA5MajorE0ELSP_0ELNSO_7ScaleInE0ELSQ_0EEEEEENSA_6LayoutISE_NSB_IJNSC_ILi0EEESU_SU_EEEEENSB_IJNSA_10UnderscoreESX_SX_EEEEENS7_6detail27Sm100ImplicitGemmTileTraitsINSA_20SM90_TMA_LOAD_IM2COLENSA_14ComposedLayoutINSA_7SwizzleILi3ELi4ELi3EEENSA_18smem_ptr_flag_bitsILi16EEENST_INSB_IJNSC_ILi8EEESH_EEENSB_IJSH_SD_EEEEEEEvEENS11_INSA_13SM90_TMA_LOADES1C_vEEEENS_8epilogue10collective18CollectiveEpilogueINS1H_23Sm100TmaWarpSpecializedILi4ELi2ELi32ELb1ELb0EEEJSJ_NSB_IJNST_ISG_SD_EENST_INSC_ILi32EEESD_EEEEESK_NSB_IJNSB_IJllllEEESD_SU_EEESK_S1R_NS1H_6fusion15FusionCallbacksIS1L_NS1S_17LinearCombinationISK_fSK_fLNS_15FloatRoundStyleE2EEESJ_S1P_JEEENSA_5SM1004TMEM4LOAD26SM100_TMEM_LOAD_32dp32b32xES12_NS13_INS14_ILi2ELi4ELi3EEES17_NST_INSB_IJS18_S1N_EEENSB_IJS1N_SD_EEEEEEENSA_39AutoVectorizingCopyWithAssumedAlignmentILi128EEENSA_21SM90_TMA_STORE_IM2COLES26_S28_S28_EEEvvEEEEvNT_6ParamsE:
	.zero		3200


//--------------------- SYMBOLS --------------------------

	.type		.nv.reservedSmem.offset0,@object
	.size		.nv.reservedSmem.offset0,0x4
	.type		.nv.reservedSmem.cap,@object
	.size		.nv.reservedSmem.cap,0x4
	.type		__assertfail,@function
